	.target	sm_90a

	.elftype	@"ET_EXEC"


//--------------------- .note.nv.tkinfo           --------------------------
	.section	.note.nv.tkinfo,"",@"SHT_NOTE"
	.sectionflags	@"SHF_NOTE_NV_TKINFO"
	.tkinfo
        /*0018*/ 	.word	0x00000002
        /*0030*/ 	.string	""
        /*0030*/ 	.string	"ptxas"
        /*0030*/ 	.string	"Cuda compilation tools, release 13.0, V13.0.88"
        /*0030*/ 	.string	"Build cuda_13.0.r13.0/compiler.36424714_0"
        /*0030*/ 	.string	"-v  -suppress-debug-info  -lineinfo  -arch sm_90a "



//--------------------- .note.nv.cuinfo           --------------------------
	.section	.note.nv.cuinfo,"",@"SHT_NOTE"
	.sectionflags	@"SHF_NOTE_NV_CUINFO"
        /*0018*/ 	.short	0x0002
        /*001a*/ 	.short	0x005a
        /*001c*/ 	.short	0x0082
	.zero		2


//--------------------- .nv.info                  --------------------------
	.section	.nv.info,"",@"SHT_CUDA_INFO"
	.align	4


	//----- nvinfo : EIATTR_REGCOUNT
	.align		4
        /*0000*/ 	.byte	0x04, 0x2f
        /*0002*/ 	.short	(.L_1 - .L_0)
	.align		4
.L_0:
        /*0004*/ 	.word	index@(matmul_kernel)
        /*0008*/ 	.word	0x000000ff


	//----- nvinfo : EIATTR_FRAME_SIZE
	.align		4
.L_1:
        /*000c*/ 	.byte	0x04, 0x11
        /*000e*/ 	.short	(.L_3 - .L_2)
	.align		4
.L_2:
        /*0010*/ 	.word	index@(matmul_kernel)
        /*0014*/ 	.word	0x000006d0


	//----- nvinfo : EIATTR_MIN_STACK_SIZE
	.align		4
.L_3:
        /*0018*/ 	.byte	0x04, 0x12
        /*001a*/ 	.short	(.L_5 - .L_4)
	.align		4
.L_4:
        /*001c*/ 	.word	index@(matmul_kernel)
        /*0020*/ 	.word	0x000006d0
.L_5:


//--------------------- .nv.compat                --------------------------
	.section	.nv.compat,"",@"SHT_CUDA_COMPAT_INFO"
	.align	4
        /*0000*/ 	.byte	0x02, 0x09, 0x01, 0x00, 0x02, 0x02, 0x04, 0x00, 0x02, 0x05, 0x05, 0x00, 0x03, 0x07, 0x01, 0x01
        /*0010*/ 	.byte	0x02, 0x03, 0x00, 0x00, 0x02, 0x06, 0x01, 0x00, 0x04, 0x0b, 0x08, 0x00, 0x00, 0x00, 0x00, 0x00
        /*0020*/ 	.byte	0x00, 0x00, 0x00, 0x00


//--------------------- .nv.info.matmul_kernel    --------------------------
	.section	.nv.info.matmul_kernel,"",@"SHT_CUDA_INFO"
	.sectionflags	@""
	.align	4


	//----- nvinfo : EIATTR_CUDA_API_VERSION
	.align		4
        /*0000*/ 	.byte	0x04, 0x37
        /*0002*/ 	.short	(.L_7 - .L_6)
.L_6:
        /*0004*/ 	.word	0x00000082


	//----- nvinfo : EIATTR_KPARAM_INFO
	.align		4
.L_7:
        /*0008*/ 	.byte	0x04, 0x17
        /*000a*/ 	.short	(.L_9 - .L_8)
.L_8:
        /*000c*/ 	.word	0x00000000
        /*0010*/ 	.short	0x000d
        /*0012*/ 	.short	0x0048
        /*0014*/ 	.byte	0x00, 0xf4, 0x21, 0x00


	//----- nvinfo : EIATTR_KPARAM_INFO
	.align		4
.L_9:
        /*0018*/ 	.byte	0x04, 0x17
        /*001a*/ 	.short	(.L_11 - .L_10)
.L_10:
        /*001c*/ 	.word	0x00000000
        /*0020*/ 	.short	0x000c
        /*0022*/ 	.short	0x0040
        /*0024*/ 	.byte	0x00, 0xf4, 0x21, 0x00


	//----- nvinfo : EIATTR_KPARAM_INFO
	.align		4
.L_11:
        /*0028*/ 	.byte	0x04, 0x17
        /*002a*/ 	.short	(.L_13 - .L_12)
.L_12:
        /*002c*/ 	.word	0x00000000
        /*0030*/ 	.short	0x000b
        /*0032*/ 	.short	0x0038
        /*0034*/ 	.byte	0x00, 0xf0, 0x11, 0x00


	//----- nvinfo : EIATTR_KPARAM_INFO
	.align		4
.L_13:
        /*0038*/ 	.byte	0x04, 0x17
        /*003a*/ 	.short	(.L_15 - .L_14)
.L_14:
        /*003c*/ 	.word	0x00000000
        /*0040*/ 	.short	0x000a
        /*0042*/ 	.short	0x0034
        /*0044*/ 	.byte	0x00, 0xf0, 0x11, 0x00


	//----- nvinfo : EIATTR_KPARAM_INFO
	.align		4
.L_15:
        /*0048*/ 	.byte	0x04, 0x17
        /*004a*/ 	.short	(.L_17 - .L_16)
.L_16:
        /*004c*/ 	.word	0x00000000
        /*0050*/ 	.short	0x0009
        /*0052*/ 	.short	0x0030
        /*0054*/ 	.byte	0x00, 0xf0, 0x11, 0x00


	//----- nvinfo : EIATTR_KPARAM_INFO
	.align		4
.L_17:
        /*0058*/ 	.byte	0x04, 0x17
        /*005a*/ 	.short	(.L_19 - .L_18)
.L_18:
        /*005c*/ 	.word	0x00000000
        /*0060*/ 	.short	0x0008
        /*0062*/ 	.short	0x002c
        /*0064*/ 	.byte	0x00, 0xf0, 0x11, 0x00


	//----- nvinfo : EIATTR_KPARAM_INFO
	.align		4
.L_19:
        /*0068*/ 	.byte	0x04, 0x17
        /*006a*/ 	.short	(.L_21 - .L_20)
.L_20:
        /*006c*/ 	.word	0x00000000
        /*0070*/ 	.short	0x0007
        /*0072*/ 	.short	0x0028
        /*0074*/ 	.byte	0x00, 0xf0, 0x11, 0x00


	//----- nvinfo : EIATTR_KPARAM_INFO
	.align		4
.L_21:
        /*0078*/ 	.byte	0x04, 0x17
        /*007a*/ 	.short	(.L_23 - .L_22)
.L_22:
        /*007c*/ 	.word	0x00000000
        /*0080*/ 	.short	0x0006
        /*0082*/ 	.short	0x0024
        /*0084*/ 	.byte	0x00, 0xf0, 0x11, 0x00


	//----- nvinfo : EIATTR_KPARAM_INFO
	.align		4
.L_23:
        /*0088*/ 	.byte	0x04, 0x17
        /*008a*/ 	.short	(.L_25 - .L_24)
.L_24:
        /*008c*/ 	.word	0x00000000
        /*0090*/ 	.short	0x0005
        /*0092*/ 	.short	0x0020
        /*0094*/ 	.byte	0x00, 0xf0, 0x11, 0x00


	//----- nvinfo : EIATTR_KPARAM_INFO
	.align		4
.L_25:
        /*0098*/ 	.byte	0x04, 0x17
        /*009a*/ 	.short	(.L_27 - .L_26)
.L_26:
        /*009c*/ 	.word	0x00000000
        /*00a0*/ 	.short	0x0004
        /*00a2*/ 	.short	0x001c
        /*00a4*/ 	.byte	0x00, 0xf0, 0x11, 0x00


	//----- nvinfo : EIATTR_KPARAM_INFO
	.align		4
.L_27:
        /*00a8*/ 	.byte	0x04, 0x17
        /*00aa*/ 	.short	(.L_29 - .L_28)
.L_28:
        /*00ac*/ 	.word	0x00000000
        /*00b0*/ 	.short	0x0003
        /*00b2*/ 	.short	0x0018
        /*00b4*/ 	.byte	0x00, 0xf0, 0x11, 0x00


	//----- nvinfo : EIATTR_KPARAM_INFO
	.align		4
.L_29:
        /*00b8*/ 	.byte	0x04, 0x17
        /*00ba*/ 	.short	(.L_31 - .L_30)
.L_30:
        /*00bc*/ 	.word	0x00000000
        /*00c0*/ 	.short	0x0002
        /*00c2*/ 	.short	0x0010
        /*00c4*/ 	.byte	0x00, 0xf4, 0x21, 0x00


	//----- nvinfo : EIATTR_KPARAM_INFO
	.align		4
.L_31:
        /*00c8*/ 	.byte	0x04, 0x17
        /*00ca*/ 	.short	(.L_33 - .L_32)
.L_32:
        /*00cc*/ 	.word	0x00000000
        /*00d0*/ 	.short	0x0001
        /*00d2*/ 	.short	0x0008
        /*00d4*/ 	.byte	0x00, 0xf4, 0x21, 0x00


	//----- nvinfo : EIATTR_KPARAM_INFO
	.align		4
.L_33:
        /*00d8*/ 	.byte	0x04, 0x17
        /*00da*/ 	.short	(.L_35 - .L_34)
.L_34:
        /*00dc*/ 	.word	0x00000000
        /*00e0*/ 	.short	0x0000
        /*00e2*/ 	.short	0x0000
        /*00e4*/ 	.byte	0x00, 0xf4, 0x21, 0x00


	//----- nvinfo : EIATTR_SPARSE_MMA_MASK
	.align		4
.L_35:
        /*00e8*/ 	.byte	0x03, 0x50
        /*00ea*/ 	.short	0x0000


	//----- nvinfo : EIATTR_MAXREG_COUNT
	.align		4
        /*00ec*/ 	.byte	0x03, 0x1b
        /*00ee*/ 	.short	0x00ff


	//----- nvinfo : EIATTR_NUM_BARRIERS
	.align		4
        /*00f0*/ 	.byte	0x02, 0x4c
        /*00f2*/ 	.byte	0x01
	.zero		1


	//----- nvinfo : EIATTR_ANNOTATIONS
	.align		4
        /*00f4*/ 	.byte	0x04, 0x55
        /*00f6*/ 	.short	(.L_37 - .L_36)


	//   ....[0]....
.L_36:
        /*00f8*/ 	.word	0x00000001
        /*00fc*/ 	.byte	0xc0, 0x05, 0x00, 0x00, 0x01, 0x00, 0x00, 0x00, 0xf0, 0x09, 0x00, 0x00, 0x01, 0x00, 0x00, 0x00
        /* <DEDUP_REMOVED lines=608> */
        /*270c*/ 	.byte	0xc0, 0x5b, 0x01, 0x00


	//----- nvinfo : EIATTR_MERCURY_ISA_VERSION
	.align		4
.L_37:
        /*2710*/ 	.byte	0x03, 0x5f
        /*2712*/ 	.short	0x0101


	//----- nvinfo : EIATTR_EXIT_INSTR_OFFSETS
	.align		4
        /*2714*/ 	.byte	0x04, 0x1c
        /*2716*/ 	.short	(.L_39 - .L_38)


	//   ....[0]....
.L_38:
        /*2718*/ 	.word	0x00017fe0


	//   ....[1]....
        /*271c*/ 	.word	0x00018000


	//----- nvinfo : EIATTR_REQNTID
	.align		4
.L_39:
        /*2720*/ 	.byte	0x04, 0x10
        /*2722*/ 	.short	(.L_41 - .L_40)
.L_40:
        /*2724*/ 	.word	0x00000080
        /*2728*/ 	.word	0x00000001
        /*272c*/ 	.word	0x00000001


	//----- nvinfo : EIATTR_CBANK_PARAM_SIZE
	.align		4
.L_41:
        /*2730*/ 	.byte	0x03, 0x19
        /*2732*/ 	.short	0x0050


	//----- nvinfo : EIATTR_PARAM_CBANK
	.align		4
        /*2734*/ 	.byte	0x04, 0x0a
        /*2736*/ 	.short	(.L_43 - .L_42)
	.align		4
.L_42:
        /*2738*/ 	.word	index@(.nv.constant0.matmul_kernel)
        /*273c*/ 	.short	0x0210
        /*273e*/ 	.short	0x0050


	//----- nvinfo : EIATTR_SW_WAR
	.align		4
.L_43:
        /*2740*/ 	.byte	0x04, 0x36
        /*2742*/ 	.short	(.L_45 - .L_44)
.L_44:
        /*2744*/ 	.word	0x00000008
.L_45:


//--------------------- .nv.callgraph             --------------------------
	.section	.nv.callgraph,"",@"SHT_CUDA_CALLGRAPH"
	.align	4
	.sectionentsize	8
	.align		4
        /*0000*/ 	.word	0x00000000
	.align		4
        /*0004*/ 	.word	0xffffffff
	.align		4
        /*0008*/ 	.word	0x00000000
	.align		4
        /*000c*/ 	.word	0xfffffffe
	.align		4
        /*0010*/ 	.word	0x00000000
	.align		4
        /*0014*/ 	.word	0xfffffffd
	.align		4
        /*0018*/ 	.word	0x00000000
	.align		4
        /*001c*/ 	.word	0xfffffffc


//--------------------- .text.matmul_kernel       --------------------------
	.section	.text.matmul_kernel,"ax",@progbits
	.align	128
        .global         matmul_kernel
        .type           matmul_kernel,@function
        .size           matmul_kernel,(.L_x_4 - matmul_kernel)
        .other          matmul_kernel,@"STO_CUDA_ENTRY STV_DEFAULT"
matmul_kernel:
.text.matmul_kernel:
[----:B------:R-:W0:Y:S08]  /*0000*/  LDC R1, c[0x0][0x28] ;  /* 0x00000a00ff017b82 */ /* 0x000e300000000800 */
[----:B------:R-:W1:Y:S01]  /*0010*/  LDC.64 R140, c[0x0][0x228] ;  /* 0x00008a00ff8c7b82 */ /* 0x000e620000000a00 */
[----:B------:R-:W2:Y:S01]  /*0020*/  S2R R5, SR_CTAID.X ;  /* 0x0000000000057919 */ /* 0x000ea20000002500 */
[----:B0-----:R-:W-:Y:S01]  /*0030*/  VIADD R1, R1, 0xfffff930 ;  /* 0xfffff93001017836 */ /* 0x001fe20000000000 */
[----:B------:R-:W-:Y:S01]  /*0040*/  UMOV UR4, 0x400 ;  /* 0x0000040000047882 */ /* 0x000fe20000000000 */
[----:B------:R-:W-:-:S04]  /*0050*/  ULDC.64 UR18, c[0x0][0x208] ;  /* 0x0000820000127ab9 */ /* 0x000fc80000000a00 */
[----:B------:R-:W0:Y:S08]  /*0060*/  LDC R144, c[0x0][0x230] ;  /* 0x00008c00ff907b82 */ /* 0x000e300000000800 */
[----:B------:R-:W3:Y:S01]  /*0070*/  S2UR UR7, SR_CgaCtaId ;  /* 0x00000000000779c3 */ /* 0x000ee20000008800 */
[----:B-1----:R-:W-:-:S05]  /*0080*/  VIADD R0, R141, 0x7f ;  /* 0x0000007f8d007836 */ /* 0x002fca0000000000 */
[----:B------:R-:W-:Y:S01]  /*0090*/  SHF.R.S32.HI R3, RZ, 0x1f, R0 ;  /* 0x0000001fff037819 */ /* 0x000fe20000011400 */
[----:B0-----:R-:W-:-:S03]  /*00a0*/  VIADD R144, R144, 0x7f ;  /* 0x0000007f90907836 */ /* 0x001fc60000000000 */
[----:B------:R-:W-:Y:S02]  /*00b0*/  LEA.HI R3, R3, R0, RZ, 0x7 ;  /* 0x0000000003037211 */ /* 0x000fe400078f38ff */
[----:B--2---:R-:W-:Y:S02]  /*00c0*/  IABS R8, R5 ;  /* 0x0000000500087213 */ /* 0x004fe40000000000 */
[----:B------:R-:W-:Y:S01]  /*00d0*/  SHF.R.S32.HI R4, RZ, 0x7, R3 ;  /* 0x00000007ff047819 */ /* 0x000fe20000011403 */
[----:B---3--:R-:W-:-:S03]  /*00e0*/  ULEA UR7, UR7, UR4, 0x18 ;  /* 0x0000000407077291 */ /* 0x008fc6000f8ec03f */
[-C--:B------:R-:W-:Y:S02]  /*00f0*/  IABS R7, R4.reuse ;  /* 0x0000000400077213 */ /* 0x080fe40000000000 */
[----:B------:R-:W-:Y:S02]  /*0100*/  IABS R10, R4 ;  /* 0x00000004000a7213 */ /* 0x000fe40000000000 */
[----:B------:R-:W0:Y:S08]  /*0110*/  I2F.RP R0, R7 ;  /* 0x0000000700007306 */ /* 0x000e300000209400 */
[----:B0-----:R-:W0:Y:S02]  /*0120*/  MUFU.RCP R0, R0 ;  /* 0x0000000000007308 */ /* 0x001e240000001000 */
[----:B0-----:R-:W-:-:S02]  /*0130*/  VIADD R2, R0, 0xffffffe ;  /* 0x0ffffffe00027836 */ /* 0x001fc40000000000 */
[----:B------:R-:W-:-:S04]  /*0140*/  IMAD.MOV R0, RZ, RZ, -R10 ;  /* 0x000000ffff007224 */ /* 0x000fc800078e0a0a */
[----:B------:R0:W1:Y:S02]  /*0150*/  F2I.FTZ.U32.TRUNC.NTZ R3, R2 ;  /* 0x0000000200037305 */ /* 0x000064000021f000 */
[----:B0-----:R-:W-:Y:S02]  /*0160*/  IMAD.MOV.U32 R2, RZ, RZ, RZ ;  /* 0x000000ffff027224 */ /* 0x001fe400078e00ff */
[----:B-1----:R-:W-:-:S04]  /*0170*/  IMAD.MOV R6, RZ, RZ, -R3 ;  /* 0x000000ffff067224 */ /* 0x002fc800078e0a03 */
[----:B------:R-:W-:Y:S02]  /*0180*/  IMAD R9, R6, R7, RZ ;  /* 0x0000000706097224 */ /* 0x000fe400078e02ff */
[----:B------:R-:W-:Y:S02]  /*0190*/  IMAD.MOV.U32 R6, RZ, RZ, R8 ;  /* 0x000000ffff067224 */ /* 0x000fe400078e0008 */
[----:B------:R-:W-:-:S06]  /*01a0*/  IMAD.HI.U32 R3, R3, R9, R2 ;  /* 0x0000000903037227 */ /* 0x000fcc00078e0002 */
[----:B------:R-:W-:-:S04]  /*01b0*/  IMAD.HI.U32 R3, R3, R6, RZ ;  /* 0x0000000603037227 */ /* 0x000fc800078e00ff */
[----:B------:R-:W-:-:S05]  /*01c0*/  IMAD R0, R3, R0, R6 ;  /* 0x0000000003007224 */ /* 0x000fca00078e0206 */
[----:B------:R-:W-:-:S13]  /*01d0*/  ISETP.GT.U32.AND P1, PT, R7, R0, PT ;  /* 0x000000000700720c */ /* 0x000fda0003f24070 */
[----:B------:R-:W-:Y:S02]  /*01e0*/  @!P1 IMAD.IADD R0, R0, 0x1, -R7 ;  /* 0x0000000100009824 */ /* 0x000fe400078e0a07 */
[----:B------:R-:W-:Y:S01]  /*01f0*/  @!P1 VIADD R3, R3, 0x1 ;  /* 0x0000000103039836 */ /* 0x000fe20000000000 */
[----:B------:R-:W-:Y:S02]  /*0200*/  ISETP.NE.AND P1, PT, R4, RZ, PT ;  /* 0x000000ff0400720c */ /* 0x000fe40003f25270 */
[----:B------:R-:W-:Y:S02]  /*0210*/  ISETP.GE.U32.AND P0, PT, R0, R7, PT ;  /* 0x000000070000720c */ /* 0x000fe40003f06070 */
[----:B------:R-:W-:-:S04]  /*0220*/  LOP3.LUT R0, R5, R4, RZ, 0x3c, !PT ;  /* 0x0000000405007212 */ /* 0x000fc800078e3cff */
[----:B------:R-:W-:Y:S01]  /*0230*/  ISETP.GE.AND P2, PT, R0, RZ, PT ;  /* 0x000000ff0000720c */ /* 0x000fe20003f46270 */
[----:B------:R-:W-:-:S06]  /*0240*/  VIADD R0, R140, 0x3f ;  /* 0x0000003f8c007836 */ /* 0x000fcc0000000000 */
[----:B------:R-:W-:-:S04]  /*0250*/  @P0 VIADD R3, R3, 0x1 ;  /* 0x0000000103030836 */ /* 0x000fc80000000000 */
[----:B------:R-:W-:Y:S01]  /*0260*/  IMAD.MOV.U32 R8, RZ, RZ, R3 ;  /* 0x000000ffff087224 */ /* 0x000fe200078e0003 */
[----:B------:R-:W-:-:S03]  /*0270*/  SHF.R.S32.HI R3, RZ, 0x1f, R0 ;  /* 0x0000001fff037819 */ /* 0x000fc60000011400 */
[----:B------:R-:W-:Y:S01]  /*0280*/  @!P2 IMAD.MOV R8, RZ, RZ, -R8 ;  /* 0x000000ffff08a224 */ /* 0x000fe200078e0a08 */
[----:B------:R-:W-:Y:S02]  /*0290*/  LEA.HI R3, R3, R0, RZ, 0x6 ;  /* 0x0000000003037211 */ /* 0x000fe400078f30ff */
[----:B------:R-:W-:-:S04]  /*02a0*/  @!P1 LOP3.LUT R8, RZ, R4, RZ, 0x33, !PT ;  /* 0x00000004ff089212 */ /* 0x000fc800078e33ff */
[----:B------:R-:W-:Y:S01]  /*02b0*/  LEA.HI.SX32 R3, R3, -R8, 0x1a ;  /* 0x8000000803037211 */ /* 0x000fe200078fd2ff */
[----:B------:R-:W-:-:S03]  /*02c0*/  IMAD.MOV R6, RZ, RZ, -R8 ;  /* 0x000000ffff067224 */ /* 0x000fc600078e0a08 */
[----:B------:R-:W-:Y:S01]  /*02d0*/  VIMNMX R9, R3, 0x1, PT ;  /* 0x0000000103097848 */ /* 0x000fe20003fe0100 */
[----:B------:R-:W-:-:S03]  /*02e0*/  IMAD R6, R4, R6, R5 ;  /* 0x0000000604067224 */ /* 0x000fc600078e0205 */
        /* <DEDUP_REMOVED lines=9> */
[----:B------:R-:W-:Y:S01]  /*0380*/  IMAD.MOV.U32 R4, RZ, RZ, R10 ;  /* 0x000000ffff047224 */ /* 0x000fe200078e000a */
[----:B------:R-:W-:-:S03]  /*0390*/  IABS R10, R6 ;  /* 0x00000006000a7213 */ /* 0x000fc60000000000 */
[----:B------:R-:W-:Y:S02]  /*03a0*/  IMAD R5, R4, R7, RZ ;  /* 0x0000000704057224 */ /* 0x000fe400078e02ff */
[----:B------:R-:W-:Y:S02]  /*03b0*/  IMAD.MOV.U32 R4, RZ, RZ, R10 ;  /* 0x000000ffff047224 */ /* 0x000fe400078e000a */
[----:B------:R-:W-:-:S06]  /*03c0*/  IMAD.HI.U32 R3, R3, R5, R2 ;  /* 0x0000000503037227 */ /* 0x000fcc00078e0002 */
[----:B------:R-:W-:-:S04]  /*03d0*/  IMAD.HI.U32 R3, R3, R4, RZ ;  /* 0x0000000403037227 */ /* 0x000fc800078e00ff */
[----:B------:R-:W-:Y:S02]  /*03e0*/  IMAD R0, R3, R0, R4 ;  /* 0x0000000003007224 */ /* 0x000fe400078e0204 */
[----:B------:R-:W0:Y:S03]  /*03f0*/  S2R R4, SR_TID.X ;  /* 0x0000000000047919 */ /* 0x000e260000002100 */
[----:B------:R-:W-:-:S13]  /*0400*/  ISETP.GT.U32.AND P1, PT, R7, R0, PT ;  /* 0x000000000700720c */ /* 0x000fda0003f24070 */
[----:B------:R-:W-:Y:S02]  /*0410*/  @!P1 IMAD.IADD R0, R0, 0x1, -R7 ;  /* 0x0000000100009824 */ /* 0x000fe400078e0a07 */
[----:B------:R-:W-:Y:S01]  /*0420*/  @!P1 VIADD R3, R3, 0x1 ;  /* 0x0000000103039836 */ /* 0x000fe20000000000 */
[----:B------:R-:W-:Y:S02]  /*0430*/  ISETP.NE.AND P1, PT, R9, RZ, PT ;  /* 0x000000ff0900720c */ /* 0x000fe40003f25270 */
[----:B------:R-:W-:Y:S02]  /*0440*/  ISETP.GE.U32.AND P0, PT, R0, R7, PT ;  /* 0x000000070000720c */ /* 0x000fe40003f06070 */
[----:B------:R-:W-:-:S04]  /*0450*/  LOP3.LUT R0, R6, R9, RZ, 0x3c, !PT ;  /* 0x0000000906007212 */ /* 0x000fc800078e3cff */
[----:B------:R-:W-:Y:S02]  /*0460*/  ISETP.GE.AND P2, PT, R0, RZ, PT ;  /* 0x000000ff0000720c */ /* 0x000fe40003f46270 */
[----:B0-----:R-:W-:-:S05]  /*0470*/  LOP3.LUT R2, R4, 0x3f, RZ, 0xc0, !PT ;  /* 0x0000003f04027812 */ /* 0x001fca00078ec0ff */
[----:B------:R-:W-:Y:S01]  /*0480*/  @P0 VIADD R3, R3, 0x1 ;  /* 0x0000000103030836 */ /* 0x000fe20000000000 */
[----:B------:R-:W-:Y:S02]  /*0490*/  SHF.R.U32.HI R146, RZ, 0x6, R4 ;  /* 0x00000006ff927819 */ /* 0x000fe40000011604 */
[----:B------:R-:W-:Y:S02]  /*04a0*/  ISETP.GT.AND P0, PT, R144, 0x7f, PT ;  /* 0x0000007f9000780c */ /* 0x000fe40003f04270 */
[----:B------:R-:W-:Y:S01]  /*04b0*/  SGXT.U32 R146, R146, 0x1 ;  /* 0x000000019292781a */ /* 0x000fe20000000000 */
[----:B------:R-:W-:Y:S01]  /*04c0*/  @!P2 IMAD.MOV R3, RZ, RZ, -R3 ;  /* 0x000000ffff03a224 */ /* 0x000fe200078e0a03 */
[----:B------:R-:W-:Y:S02]  /*04d0*/  @!P1 LOP3.LUT R3, RZ, R9, RZ, 0x33, !PT ;  /* 0x00000009ff039212 */ /* 0x000fe400078e33ff */
[C---:B------:R-:W-:Y:S02]  /*04e0*/  LOP3.LUT R7, R146.reuse, 0x2, RZ, 0xfc, !PT ;  /* 0x0000000292077812 */ /* 0x040fe400078efcff */
[C---:B------:R-:W-:Y:S01]  /*04f0*/  LOP3.LUT R7, R146.reuse, 0x8, RZ, 0xfc, !PT ;  /* 0x0000000892077812 */ /* 0x040fe200078efcff */
[----:B------:R-:W-:Y:S01]  /*0500*/  IMAD.MOV R0, RZ, RZ, -R3 ;  /* 0x000000ffff007224 */ /* 0x000fe200078e0a03 */
[----:B------:R-:W-:-:S02]  /*0510*/  LOP3.LUT R7, R146, 0x10, RZ, 0xfc, !PT ;  /* 0x0000001092077812 */ /* 0x000fc400078efcff */
[C---:B------:R-:W-:Y:S01]  /*0520*/  LOP3.LUT R7, R146.reuse, 0x16, RZ, 0xfc, !PT ;  /* 0x0000001692077812 */ /* 0x040fe200078efcff */
[----:B------:R-:W-:Y:S01]  /*0530*/  IMAD R0, R9, R0, R6 ;  /* 0x0000000009007224 */ /* 0x000fe200078e0206 */
[C---:B------:R-:W-:Y:S02]  /*0540*/  LOP3.LUT R6, R146.reuse, 0x6, RZ, 0xfc, !PT ;  /* 0x0000000692067812 */ /* 0x040fe400078efcff */
[----:B------:R-:W-:Y:S01]  /*0550*/  LOP3.LUT R6, R146, 0xc, RZ, 0xfc, !PT ;  /* 0x0000000c92067812 */ /* 0x000fe200078efcff */
[----:B------:R-:W-:Y:S01]  /*0560*/  IMAD.IADD R5, R8, 0x1, R0 ;  /* 0x0000000108057824 */ /* 0x000fe200078e0200 */
[C---:B------:R-:W-:Y:S02]  /*0570*/  LOP3.LUT R0, R146.reuse, 0x4, RZ, 0xfc, !PT ;  /* 0x0000000492007812 */ /* 0x040fe400078efcff */
[C---:B------:R-:W-:Y:S01]  /*0580*/  LOP3.LUT R0, R146.reuse, 0xa, RZ, 0xfc, !PT ;  /* 0x0000000a92007812 */ /* 0x040fe200078efcff */
[----:B------:R-:W-:Y:S01]  /*0590*/  IMAD R14, R5, 0x40, R2 ;  /* 0x00000040050e7824 */ /* 0x000fe200078e0202 */
[----:B------:R-:W-:-:S02]  /*05a0*/  LOP3.LUT R0, R146, 0x12, RZ, 0xfc, !PT ;  /* 0x0000001292007812 */ /* 0x000fc400078efcff */
[C---:B------:R-:W-:Y:S02]  /*05b0*/  LOP3.LUT R6, R146.reuse, 0x14, RZ, 0xfc, !PT ;  /* 0x0000001492067812 */ /* 0x040fe400078efcff */
[----:B------:R0:W-:Y:S01]  /*05c0*/  STL [R1+0x560], R14 ;  /* 0x0005600e01007387 */ /* 0x0001e20000100800 */
[C---:B------:R-:W-:Y:S02]  /*05d0*/  LOP3.LUT R0, R146.reuse, 0x18, RZ, 0xfc, !PT ;  /* 0x0000001892007812 */ /* 0x040fe400078efcff */
[C---:B------:R-:W-:Y:S02]  /*05e0*/  LOP3.LUT R6, R146.reuse, 0x1a, RZ, 0xfc, !PT ;  /* 0x0000001a92067812 */ /* 0x040fe400078efcff */
[C---:B------:R-:W-:Y:S02]  /*05f0*/  LOP3.LUT R0, R146.reuse, 0x20, RZ, 0xfc, !PT ;  /* 0x0000002092007812 */ /* 0x040fe400078efcff */
[C---:B------:R-:W-:Y:S02]  /*0600*/  LOP3.LUT R7, R146.reuse, 0x1c, RZ, 0xfc, !PT ;  /* 0x0000001c92077812 */ /* 0x040fe400078efcff */
[----:B------:R-:W-:-:S02]  /*0610*/  LOP3.LUT R6, R146, 0x22, RZ, 0xfc, !PT ;  /* 0x0000002292067812 */ /* 0x000fc400078efcff */
[C---:B------:R-:W-:Y:S02]  /*0620*/  LOP3.LUT R0, R146.reuse, 0x26, RZ, 0xfc, !PT ;  /* 0x0000002692007812 */ /* 0x040fe400078efcff */
        /* <DEDUP_REMOVED lines=35> */
[----:B------:R-:W-:Y:S01]  /*0860*/  LOP3.LUT R0, R146, 0x78, RZ, 0xfc, !PT ;  /* 0x0000007892007812 */ /* 0x000fe200078efcff */
[----:B------:R-:W-:Y:S01]  /*0870*/  IMAD.SHL.U32 R0, R3, 0x80, RZ ;  /* 0x0000008003007824 */ /* 0x000fe200078e00ff */
[C---:B------:R-:W-:Y:S02]  /*0880*/  LOP3.LUT R91, R4.reuse, 0x7f, RZ, 0xc0, !PT ;  /* 0x0000007f045b7812 */ /* 0x040fe400078ec0ff */
[C---:B------:R-:W-:Y:S02]  /*0890*/  LEA.HI R145, R4.reuse, 0xe, RZ, 0x1a ;  /* 0x0000000e04917811 */ /* 0x040fe400078fd0ff */
[C---:B------:R-:W-:Y:S02]  /*08a0*/  LEA.HI R149, R4.reuse, 0x1e, RZ, 0x1a ;  /* 0x0000001e04957811 */ /* 0x040fe400078fd0ff */
[C---:B------:R-:W-:Y:S02]  /*08b0*/  LEA.HI R151, R4.reuse, 0x2e, RZ, 0x1a ;  /* 0x0000002e04977811 */ /* 0x040fe400078fd0ff */
[----:B------:R-:W-:-:S02]  /*08c0*/  LEA.HI R153, R4, 0x3e, RZ, 0x1a ;  /* 0x0000003e04997811 */ /* 0x000fc400078fd0ff */
[C---:B------:R-:W-:Y:S02]  /*08d0*/  LEA.HI R155, R4.reuse, 0x4e, RZ, 0x1a ;  /* 0x0000004e049b7811 */ /* 0x040fe400078fd0ff */
[C---:B------:R-:W-:Y:S02]  /*08e0*/  LEA.HI R157, R4.reuse, 0x5e, RZ, 0x1a ;  /* 0x0000005e049d7811 */ /* 0x040fe400078fd0ff */
[C---:B------:R-:W-:Y:S02]  /*08f0*/  LEA.HI R159, R4.reuse, 0x6e, RZ, 0x1a ;  /* 0x0000006e049f7811 */ /* 0x040fe400078fd0ff */
[----:B------:R-:W-:Y:S02]  /*0900*/  LEA.HI R161, R4, 0x7e, RZ, 0x1a ;  /* 0x0000007e04a17811 */ /* 0x000fe400078fd0ff */
[C---:B------:R-:W-:Y:S02]  /*0910*/  LOP3.LUT R7, R146.reuse, 0x76, RZ, 0xfc, !PT ;  /* 0x0000007692077812 */ /* 0x040fe400078efcff */
[----:B------:R-:W-:-:S02]  /*0920*/  LOP3.LUT R6, R146, 0x7a, RZ, 0xfc, !PT ;  /* 0x0000007a92067812 */ /* 0x000fc400078efcff */
[----:B------:R-:W-:Y:S01]  /*0930*/  LOP3.LUT R89, R146, 0x7c, RZ, 0xfc, !PT ;  /* 0x0000007c92597812 */ /* 0x000fe200078efcff */
[----:B0-----:R-:W-:Y:S06]  /*0940*/  @P0 BRA `(.L_x_0) ;  /* 0x0000000000900947 */ /* 0x001fec0003800000 */
[----:B------:R-:W-:Y:S01]  /*0950*/  IMAD.SHL.U32 R4, R4, 0x10, RZ ;  /* 0x0000001004047824 */ /* 0x000fe200078e00ff */
[----:B------:R-:W-:Y:S02]  /*0960*/  CS2R R24, SRZ ;  /* 0x0000000000187805 */ /* 0x000fe4000001ff00 */
[----:B------:R-:W-:Y:S02]  /*0970*/  CS2R R26, SRZ ;  /* 0x00000000001a7805 */ /* 0x000fe4000001ff00 */
[----:B------:R-:W-:Y:S02]  /*0980*/  CS2R R28, SRZ ;  /* 0x00000000001c7805 */ /* 0x000fe4000001ff00 */
[----:B------:R-:W-:Y:S02]  /*0990*/  CS2R R30, SRZ ;  /* 0x00000000001e7805 */ /* 0x000fe4000001ff00 */
[----:B------:R-:W-:Y:S02]  /*09a0*/  LOP3.LUT R2, R4, 0x70, RZ, 0xc0, !PT ;  /* 0x0000007004027812 */ /* 0x000fe400078ec0ff */
[----:B------:R-:W-:-:S02]  /*09b0*/  CS2R R32, SRZ ;  /* 0x0000000000207805 */ /* 0x000fc4000001ff00 */
[----:B------:R-:W-:Y:S02]  /*09c0*/  CS2R R34, SRZ ;  /* 0x0000000000227805 */ /* 0x000fe4000001ff00 */
[----:B------:R-:W-:Y:S02]  /*09d0*/  CS2R R36, SRZ ;  /* 0x0000000000247805 */ /* 0x000fe4000001ff00 */
[----:B------:R-:W-:Y:S01]  /*09e0*/  CS2R R38, SRZ ;  /* 0x0000000000267805 */ /* 0x000fe2000001ff00 */
[----:B------:R0:W-:Y:S01]  /*09f0*/  STL [R1+0x564], R2 ;  /* 0x0005640201007387 */ /* 0x0001e20000100800 */
[----:B------:R-:W-:Y:S02]  /*0a00*/  CS2R R40, SRZ ;  /* 0x0000000000287805 */ /* 0x000fe4000001ff00 */
[----:B------:R-:W-:Y:S02]  /*0a10*/  CS2R R42, SRZ ;  /* 0x00000000002a7805 */ /* 0x000fe4000001ff00 */
[----:B------:R-:W-:-:S02]  /*0a20*/  CS2R R44, SRZ ;  /* 0x00000000002c7805 */ /* 0x000fc4000001ff00 */
[----:B------:R-:W-:Y:S02]  /*0a30*/  CS2R R46, SRZ ;  /* 0x00000000002e7805 */ /* 0x000fe4000001ff00 */
[----:B------:R-:W-:Y:S02]  /*0a40*/  CS2R R48, SRZ ;  /* 0x0000000000307805 */ /* 0x000fe4000001ff00 */
[----:B------:R-:W-:Y:S02]  /*0a50*/  CS2R R50, SRZ ;  /* 0x0000000000327805 */ /* 0x000fe4000001ff00 */
        /* <DEDUP_REMOVED lines=17> */
[----:B------:R-:W-:Y:S01]  /*0b70*/  CS2R R86, SRZ ;  /* 0x0000000000567805 */ /* 0x000fe2000001ff00 */
[----:B0-----:R-:W-:Y:S06]  /*0b80*/  BRA `(.L_x_1) ;  /* 0x0000014400847947 */ /* 0x001fec0003800000 */
.L_x_0:
[----:B------:R-:W-:Y:S01]  /*0b90*/  IABS R12, R140 ;  /* 0x0000008c000c7213 */ /* 0x000fe20000000000 */
[C---:B------:R-:W-:Y:S01]  /*0ba0*/  VIADD R15, R0.reuse, 0x77 ;  /* 0x00000077000f7836 */ /* 0x040fe20000000000 */
[----:B------:R-:W-:Y:S01]  /*0bb0*/  IABS R5, R141 ;  /* 0x0000008d00057213 */ /* 0x000fe20000000000 */
[C---:B------:R-:W-:Y:S01]  /*0bc0*/  VIADD R17, R0.reuse, 0x76 ;  /* 0x0000007600117836 */ /* 0x040fe20000000000 */
[----:B------:R-:W0:Y:S01]  /*0bd0*/  I2F.RP R3, R12 ;  /* 0x0000000c00037306 */ /* 0x000e220000209400 */
[----:B------:R-:W-:Y:S01]  /*0be0*/  IABS R13, R14 ;  /* 0x0000000e000d7213 */ /* 0x000fe20000000000 */
[----:B------:R-:W-:Y:S01]  /*0bf0*/  VIADD R19, R0, 0x5a ;  /* 0x0000005a00137836 */ /* 0x000fe20000000000 */
[----:B------:R-:W-:Y:S01]  /*0c00*/  ISETP.NE.AND P4, PT, R140, RZ, PT ;  /* 0x000000ff8c00720c */ /* 0x000fe20003f85270 */
[C---:B------:R-:W-:Y:S01]  /*0c10*/  VIADD R23, R0.reuse, 0x58 ;  /* 0x0000005800177836 */ /* 0x040fe20000000000 */
[----:B------:R-:W-:Y:S01]  /*0c20*/  IABS R90, R15 ;  /* 0x0000000f005a7213 */ /* 0x000fe20000000000 */
[C---:B------:R-:W-:Y:S01]  /*0c30*/  VIADD R21, R0.reuse, 0x59 ;  /* 0x0000005900157836 */ /* 0x040fe20000000000 */
[----:B------:R-:W-:Y:S01]  /*0c40*/  IABS R94, R17 ;  /* 0x00000011005e7213 */ /* 0x000fe20000000000 */
[----:B------:R-:W1:Y:S01]  /*0c50*/  I2F.RP R10, R5 ;  /* 0x00000005000a7306 */ /* 0x000e620000209400 */
[----:B------:R-:W-:Y:S01]  /*0c60*/  IABS R228, R19 ;  /* 0x0000001300e47213 */ /* 0x000fe20000000000 */
[----:B------:R-:W-:Y:S01]  /*0c70*/  VIADD R27, R0, 0x1 ;  /* 0x00000001001b7836 */ /* 0x000fe20000000000 */
[----:B------:R-:W-:Y:S01]  /*0c80*/  IABS R224, R23 ;  /* 0x0000001700e07213 */ /* 0x000fe20000000000 */
[----:B------:R-:W-:Y:S01]  /*0c90*/  ULDC UR17, c[0x0][0x23c] ;  /* 0x00008f0000117ab9 */ /* 0x000fe20000000800 */
[----:B------:R-:W-:Y:S01]  /*0ca0*/  IABS R226, R21 ;  /* 0x0000001500e27213 */ /* 0x000fe20000000000 */
[----:B------:R-:W-:Y:S01]  /*0cb0*/  ULDC UR4, c[0x0][0x234] ;  /* 0x00008d0000047ab9 */ /* 0x000fe20000000800 */
[----:B------:R-:W-:Y:S01]  /*0cc0*/  IABS R30, R27 ;  /* 0x0000001b001e7213 */ /* 0x000fe20000000000 */
[----:B0-----:R-:W0:Y:S01]  /*0cd0*/  MUFU.RCP R3, R3 ;  /* 0x0000000300037308 */ /* 0x001e220000001000 */
[----:B------:R-:W-:Y:S01]  /*0ce0*/  ULDC UR16, c[0x0][0x238] ;  /* 0x00008e0000107ab9 */ /* 0x000fe20000000800 */
[----:B------:R-:W-:Y:S01]  /*0cf0*/  ULDC.64 UR8, c[0x0][0x210] ;  /* 0x0000840000087ab9 */ /* 0x000fe20000000a00 */
[----:B------:R-:W-:Y:S01]  /*0d00*/  IMAD R143, R89, UR16, RZ ;  /* 0x00000010598f7c24 */ /* 0x000fe2000f8e02ff */
[----:B------:R-:W-:Y:S01]  /*0d10*/  USHF.R.U32.HI UR14, URZ, 0x4, UR7 ;  /* 0x000000043f0e7899 */ /* 0x000fe20008011607 */
[----:B------:R-:W-:Y:S01]  /*0d20*/  IMAD R42, RZ, RZ, -UR16 ;  /* 0x80000010ff2a7e24 */ /* 0x000fe2000f8e02ff */
[----:B------:R-:W-:-:S02]  /*0d30*/  UMOV UR6, URZ ;  /* 0x0000003f00067c82 */ /* 0x000fc40008000000 */
[----:B-1----:R-:W1:Y:S01]  /*0d40*/  MUFU.RCP R10, R10 ;  /* 0x0000000a000a7308 */ /* 0x002e620000001000 */
[----:B------:R-:W-:Y:S01]  /*0d50*/  IMAD R39, R42, 0x2, R143 ;  /* 0x000000022a277824 */ /* 0x000fe200078e028f */
[----:B------:R-:W-:-:S03]  /*0d60*/  USGXT.U32 UR14, UR14, 0xe ;  /* 0x0000000e0e0e789a */ /* 0x000fc60008000000 */
[----:B------:R-:W-:Y:S01]  /*0d70*/  IMAD R142, R42, 0x2, R39 ;  /* 0x000000022a8e7824 */ /* 0x000fe200078e0227 */
[----:B------:R-:W-:Y:S01]  /*0d80*/  UIADD3 UR10, UP1, UR14, 0x2, URZ ;  /* 0x000000020e0a7890 */ /* 0x000fe2000ff3e03f */
[----:B0-----:R-:W-:-:S03]  /*0d90*/  VIADD R6, R3, 0xffffffe ;  /* 0x0ffffffe03067836 */ /* 0x001fc60000000000 */
[----:B------:R-:W-:Y:S01]  /*0da0*/  UIADD3.X UR11, UR6, 0x40000040, URZ, UP1, !UPT ;  /* 0x40000040060b7890 */ /* 0x000fe20008ffe43f */
[----:B------:R0:W2:Y:S03]  /*0db0*/  F2I.FTZ.U32.TRUNC.NTZ R7, R6 ;  /* 0x0000000600077305 */ /* 0x0000a6000021f000 */
[----:B------:R-:W-:Y:S02]  /*0dc0*/  UIADD3.64 UR22, UR10, 0x2, URZ ;  /* 0x000000020a167897 */ /* 0x000fe4000fffe03f */
[----:B------:R-:W-:Y:S01]  /*0dd0*/  UIADD3.64 UR26, UR10, 0x4, URZ ;  /* 0x000000040a1a7897 */ /* 0x000fe2000fffe03f */
[----:B-1----:R-:W-:Y:S01]  /*0de0*/  VIADD R8, R10, 0xffffffe ;  /* 0x0ffffffe0a087836 */ /* 0x002fe20000000000 */
[----:B------:R-:W-:-:S03]  /*0df0*/  IABS R10, R0 ;  /* 0x00000000000a7213 */ /* 0x000fc60000000000 */
[----:B------:R1:W3:Y:S01]  /*0e00*/  F2I.FTZ.U32.TRUNC.NTZ R9, R8 ;  /* 0x0000000800097305 */ /* 0x0002e2000021f000 */
[----:B0-----:R-:W-:Y:S02]  /*0e10*/  IMAD.MOV.U32 R6, RZ, RZ, RZ ;  /* 0x000000ffff067224 */ /* 0x001fe400078e00ff */
[----:B--2---:R-:W-:Y:S02]  /*0e20*/  IMAD.MOV R11, RZ, RZ, -R7 ;  /* 0x000000ffff0b7224 */ /* 0x004fe400078e0a07 */
[----:B-1----:R-:W-:Y:S02]  /*0e30*/  IMAD.MOV.U32 R8, RZ, RZ, RZ ;  /* 0x000000ffff087224 */ /* 0x002fe400078e00ff */
[----:B------:R-:W-:-:S04]  /*0e40*/  IMAD R11, R11, R12, RZ ;  /* 0x0000000c0b0b7224 */ /* 0x000fc800078e02ff */
[----:B------:R-:W-:-:S04]  /*0e50*/  IMAD.HI.U32 R7, R7, R11, R6 ;  /* 0x0000000b07077227 */ /* 0x000fc800078e0006 */
[----:B---3--:R-:W-:Y:S02]  /*0e60*/  IMAD.MOV R6, RZ, RZ, -R9 ;  /* 0x000000ffff067224 */ /* 0x008fe400078e0a09 */
[----:B------:R-:W-:-:S04]  /*0e70*/  IMAD.HI.U32 R7, R7, R13, RZ ;  /* 0x0000000d07077227 */ /* 0x000fc800078e00ff */
[----:B------:R-:W-:Y:S02]  /*0e80*/  IMAD R3, R6, R5, RZ ;  /* 0x0000000506037224 */ /* 0x000fe400078e02ff */
[----:B------:R-:W-:Y:S02]  /*0e90*/  IMAD.MOV R7, RZ, RZ, -R7 ;  /* 0x000000ffff077224 */ /* 0x000fe400078e0a07 */
[----:B------:R-:W-:-:S04]  /*0ea0*/  IMAD.HI.U32 R6, R9, R3, R8 ;  /* 0x0000000309067227 */ /* 0x000fc800078e0008 */
[----:B------:R-:W-:Y:S02]  /*0eb0*/  IMAD R3, R12, R7, R13 ;  /* 0x000000070c037224 */ /* 0x000fe400078e020d */
[----:B------:R-:W-:-:S03]  /*0ec0*/  IMAD.HI.U32 R7, R6, R10, RZ ;  /* 0x0000000a06077227 */ /* 0x000fc600078e00ff */
[----:B------:R-:W-:Y:S01]  /*0ed0*/  ISETP.GT.U32.AND P0, PT, R12, R3, PT ;  /* 0x000000030c00720c */ /* 0x000fe20003f04070 */
[----:B------:R-:W-:Y:S02]  /*0ee0*/  IMAD.MOV R7, RZ, RZ, -R7 ;  /* 0x000000ffff077224 */ /* 0x000fe400078e0a07 */
[C---:B------:R-:W-:Y:S02]  /*0ef0*/  VIADD R8, R0.reuse, 0x7f ;  /* 0x0000007f00087836 */ /* 0x040fe40000000000 */
[C---:B------:R-:W-:Y:S02]  /*0f00*/  IMAD R10, R5.reuse, R7, R10 ;  /* 0x00000007050a7224 */ /* 0x040fe400078e020a */
[C---:B------:R-:W-:Y:S01]  /*0f10*/  VIADD R9, R0.reuse, 0x7e ;  /* 0x0000007e00097836 */ /* 0x040fe20000000000 */
[----:B------:R-:W-:Y:S01]  /*0f20*/  IABS R18, R8 ;  /* 0x0000000800127213 */ /* 0x000fe20000000000 */
[C---:B------:R-:W-:Y:S01]  /*0f30*/  VIADD R11, R0.reuse, 0x7a ;  /* 0x0000007a000b7836 */ /* 0x040fe20000000000 */
[----:B------:R-:W-:Y:S01]  /*0f40*/  ISETP.GT.U32.AND P5, PT, R5, R10, PT ;  /* 0x0000000a0500720c */ /* 0x000fe20003fa4070 */
[----:B------:R-:W-:Y:S01]  /*0f50*/  VIADD R13, R0, 0x78 ;  /* 0x00000078000d7836 */ /* 0x000fe20000000000 */
[----:B------:R-:W-:Y:S01]  /*0f60*/  IABS R20, R9 ;  /* 0x0000000900147213 */ /* 0x000fe20000000000 */
[----:B------:R-:W-:Y:S01]  /*0f70*/  @!P0 IMAD.IADD R3, R3, 0x1, -R12 ;  /* 0x0000000103038824 */ /* 0x000fe200078e0a0c */
[----:B------:R-:W-:Y:S01]  /*0f80*/  ISETP.GE.AND P0, PT, R14, RZ, PT ;  /* 0x000000ff0e00720c */ /* 0x000fe20003f06270 */
[----:B------:R-:W-:Y:S01]  /*0f90*/  IMAD.HI.U32 R7, R6, R18, RZ ;  /* 0x0000001206077227 */ /* 0x000fe200078e00ff */
[----:B------:R-:W-:-:S02]  /*0fa0*/  ISETP.GE.AND P3, PT, R8, RZ, PT ;  /* 0x000000ff0800720c */ /* 0x000fc40003f66270 */
[----:B------:R-:W-:Y:S01]  /*0fb0*/  ISETP.GT.U32.AND P1, PT, R12, R3, PT ;  /* 0x000000030c00720c */ /* 0x000fe20003f24070 */
[----:B------:R-:W-:Y:S01]  /*0fc0*/  IMAD.MOV R7, RZ, RZ, -R7 ;  /* 0x000000ffff077224 */ /* 0x000fe200078e0a07 */
[----:B------:R-:W-:Y:S01]  /*0fd0*/  ISETP.GE.AND P2, PT, R9, RZ, PT ;  /* 0x000000ff0900720c */ /* 0x000fe20003f46270 */
[----:B------:R-:W-:Y:S01]  /*0fe0*/  VIADD R8, R0, 0x7d ;  /* 0x0000007d00087836 */ /* 0x000fe20000000000 */
[----:B------:R-:W-:Y:S01]  /*0ff0*/  IABS R14, R11 ;  /* 0x0000000b000e7213 */ /* 0x000fe20000000000 */
[----:B------:R-:W-:Y:S01]  /*1000*/  @!P5 IMAD.IADD R10, R10, 0x1, -R5 ;  /* 0x000000010a0ad824 */ /* 0x000fe200078e0a05 */
[----:B------:R-:W-:Y:S01]  /*1010*/  ISETP.GE.AND P5, PT, R0, RZ, PT ;  /* 0x000000ff0000720c */ /* 0x000fe20003fa6270 */
[C---:B------:R-:W-:Y:S01]  /*1020*/  IMAD R18, R5.reuse, R7, R18 ;  /* 0x0000000705127224 */ /* 0x040fe200078e0212 */
[----:B------:R-:W-:Y:S01]  /*1030*/  IABS R22, R8 ;  /* 0x0000000800167213 */ /* 0x000fe20000000000 */
[----:B------:R-:W-:Y:S01]  /*1040*/  IMAD.HI.U32 R7, R6, R20, RZ ;  /* 0x0000001406077227 */ /* 0x000fe200078e00ff */
[----:B------:R-:W-:-:S02]  /*1050*/  ISETP.GT.U32.AND P6, PT, R5, R10, PT ;  /* 0x0000000a0500720c */ /* 0x000fc40003fc4070 */
[----:B------:R-:W-:Y:S01]  /*1060*/  IABS R92, R13 ;  /* 0x0000000d005c7213 */ /* 0x000fe20000000000 */
[----:B------:R-:W-:Y:S01]  /*1070*/  @!P1 IMAD.IADD R3, R3, 0x1, -R12 ;  /* 0x0000000103039824 */ /* 0x000fe200078e0a0c */
[----:B------:R-:W-:Y:S01]  /*1080*/  ISETP.GE.AND P1, PT, R8, RZ, PT ;  /* 0x000000ff0800720c */ /* 0x000fe20003f26270 */
[----:B------:R-:W-:Y:S02]  /*1090*/  IMAD.MOV R7, RZ, RZ, -R7 ;  /* 0x000000ffff077224 */ /* 0x000fe400078e0a07 */
[----:B------:R-:W-:Y:S01]  /*10a0*/  @!P0 IMAD.MOV R3, RZ, RZ, -R3 ;  /* 0x000000ffff038224 */ /* 0x000fe200078e0a03 */
[C---:B------:R-:W-:Y:S01]  /*10b0*/  ISETP.GT.U32.AND P0, PT, R5.reuse, R18, PT ;  /* 0x000000120500720c */ /* 0x040fe20003f04070 */
[C---:B------:R-:W-:Y:S01]  /*10c0*/  IMAD R20, R5.reuse, R7, R20 ;  /* 0x0000000705147224 */ /* 0x040fe200078e0214 */
[----:B------:R-:W-:Y:S01]  /*10d0*/  @!P4 LOP3.LUT R3, RZ, R140, RZ, 0x33, !PT ;  /* 0x0000008cff03c212 */ /* 0x000fe200078e33ff */
[----:B------:R-:W-:Y:S02]  /*10e0*/  VIADD R7, R0, 0x7c ;  /* 0x0000007c00077836 */ /* 0x000fe40000000000 */
[----:B------:R-:W-:Y:S01]  /*10f0*/  @!P6 IMAD.IADD R10, R10, 0x1, -R5 ;  /* 0x000000010a0ae824 */ /* 0x000fe200078e0a05 */
[----:B------:R-:W-:Y:S01]  /*1100*/  ISETP.GT.U32.AND P6, PT, R5, R20, PT ;  /* 0x000000140500720c */ /* 0x000fe20003fc4070 */
[----:B------:R-:W-:Y:S01]  /*1110*/  VIADD R8, R0, 0x7b ;  /* 0x0000007b00087836 */ /* 0x000fe20000000000 */
[----:B------:R-:W-:Y:S01]  /*1120*/  ISETP.GE.AND P4, PT, R7, RZ, PT ;  /* 0x000000ff0700720c */ /* 0x000fe20003f86270 */
[----:B------:R-:W-:Y:S01]  /*1130*/  @!P5 IMAD.MOV R10, RZ, RZ, -R10 ;  /* 0x000000ffff0ad224 */ /* 0x000fe200078e0a0a */
[----:B------:R-:W-:Y:S01]  /*1140*/  IABS R88, R7 ;  /* 0x0000000700587213 */ /* 0x000fe20000000000 */
[----:B------:R-:W-:Y:S01]  /*1150*/  IMAD.HI.U32 R7, R6, R22, RZ ;  /* 0x0000001606077227 */ /* 0x000fe200078e00ff */
[----:B------:R-:W-:-:S03]  /*1160*/  IABS R12, R8 ;  /* 0x00000008000c7213 */ /* 0x000fc60000000000 */
[----:B------:R-:W-:Y:S01]  /*1170*/  @!P0 IMAD.IADD R18, R18, 0x1, -R5 ;  /* 0x0000000112128824 */ /* 0x000fe200078e0a05 */
[----:B------:R-:W-:Y:S01]  /*1180*/  ISETP.GE.AND P0, PT, R8, RZ, PT ;  /* 0x000000ff0800720c */ /* 0x000fe20003f06270 */
[----:B------:R-:W-:Y:S02]  /*1190*/  IMAD.MOV R9, RZ, RZ, -R7 ;  /* 0x000000ffff097224 */ /* 0x000fe400078e0a07 */
[----:B------:R-:W-:Y:S01]  /*11a0*/  IMAD.HI.U32 R7, R6, R88, RZ ;  /* 0x0000005806077227 */ /* 0x000fe200078e00ff */
[----:B------:R-:W-:-:S03]  /*11b0*/  ISETP.GT.U32.AND P5, PT, R5, R18, PT ;  /* 0x000000120500720c */ /* 0x000fc60003fa4070 */
[----:B------:R-:W-:Y:S02]  /*11c0*/  @!P6 IMAD.IADD R20, R20, 0x1, -R5 ;  /* 0x000000011414e824 */ /* 0x000fe400078e0a05 */
[----:B------:R-:W-:Y:S02]  /*11d0*/  IMAD.MOV R7, RZ, RZ, -R7 ;  /* 0x000000ffff077224 */ /* 0x000fe400078e0a07 */
[C---:B------:R-:W-:Y:S01]  /*11e0*/  IMAD R22, R5.reuse, R9, R22 ;  /* 0x0000000905167224 */ /* 0x040fe200078e0216 */
[C---:B------:R-:W-:Y:S01]  /*11f0*/  ISETP.GT.U32.AND P6, PT, R5.reuse, R20, PT ;  /* 0x000000140500720c */ /* 0x040fe20003fc4070 */
[----:B------:R-:W-:Y:S02]  /*1200*/  IMAD R88, R5, R7, R88 ;  /* 0x0000000705587224 */ /* 0x000fe400078e0258 */
[----:B------:R-:W-:-:S04]  /*1210*/  IMAD.HI.U32 R7, R6, R12, RZ ;  /* 0x0000000c06077227 */ /* 0x000fc800078e00ff */
[----:B------:R-:W-:Y:S01]  /*1220*/  @!P5 IMAD.IADD R18, R18, 0x1, -R5 ;  /* 0x000000011212d824 */ /* 0x000fe200078e0a05 */
[----:B------:R-:W-:Y:S01]  /*1230*/  ISETP.GT.U32.AND P5, PT, R5, R22, PT ;  /* 0x000000160500720c */ /* 0x000fe20003fa4070 */
[----:B------:R-:W-:-:S04]  /*1240*/  IMAD.HI.U32 R8, R6, R14, RZ ;  /* 0x0000000e06087227 */ /* 0x000fc800078e00ff */
[----:B------:R-:W-:Y:S02]  /*1250*/  IMAD.MOV R7, RZ, RZ, -R7 ;  /* 0x000000ffff077224 */ /* 0x000fe400078e0a07 */
[----:B------:R-:W-:Y:S02]  /*1260*/  IMAD.MOV R8, RZ, RZ, -R8 ;  /* 0x000000ffff087224 */ /* 0x000fe400078e0a08 */
[C---:B------:R-:W-:Y:S02]  /*1270*/  IMAD R12, R5.reuse, R7, R12 ;  /* 0x00000007050c7224 */ /* 0x040fe400078e020c */
[C---:B------:R-:W-:Y:S02]  /*1280*/  IMAD R14, R5.reuse, R8, R14 ;  /* 0x00000008050e7224 */ /* 0x040fe400078e020e */
[----:B------:R-:W-:Y:S01]  /*1290*/  @!P6 IMAD.IADD R20, R20, 0x1, -R5 ;  /* 0x000000011414e824 */ /* 0x000fe200078e0a05 */
[----:B------:R-:W-:Y:S01]  /*12a0*/  ISETP.GT.U32.AND P6, PT, R5, R12, PT ;  /* 0x0000000c0500720c */ /* 0x000fe20003fc4070 */
[----:B------:R-:W-:-:S02]  /*12b0*/  VIADD R9, R0, 0x79 ;  /* 0x0000007900097836 */ /* 0x000fc40000000000 */
[----:B------:R-:W-:Y:S01]  /*12c0*/  @!P5 IMAD.IADD R22, R22, 0x1, -R5 ;  /* 0x000000011616d824 */ /* 0x000fe200078e0a05 */
[C---:B------:R-:W-:Y:S01]  /*12d0*/  ISETP.GT.U32.AND P5, PT, R5.reuse, R14, PT ;  /* 0x0000000e0500720c */ /* 0x040fe20003fa4070 */
[----:B------:R-:W-:Y:S01]  /*12e0*/  @!P3 IMAD.MOV R18, RZ, RZ, -R18 ;  /* 0x000000ffff12b224 */ /* 0x000fe200078e0a12 */
[----:B------:R-:W-:Y:S01]  /*12f0*/  IABS R16, R9 ;  /* 0x0000000900107213 */ /* 0x000fe20000000000 */
[----:B------:R-:W-:Y:S01]  /*1300*/  @!P2 IMAD.MOV R20, RZ, RZ, -R20 ;  /* 0x000000ffff14a224 */ /* 0x000fe200078e0a14 */
[----:B------:R-:W-:Y:S01]  /*1310*/  ISETP.GT.U32.AND P3, PT, R5, R88, PT ;  /* 0x000000580500720c */ /* 0x000fe20003f64070 */
[----:B------:R-:W-:-:S04]  /*1320*/  IMAD.HI.U32 R8, R6, R94, RZ ;  /* 0x0000005e06087227 */ /* 0x000fc800078e00ff */
[----:B------:R-:W-:-:S04]  /*1330*/  IMAD.HI.U32 R7, R6, R16, RZ ;  /* 0x0000001006077227 */ /* 0x000fc800078e00ff */
[----:B------:R-:W-:Y:S02]  /*1340*/  @!P6 IMAD.IADD R12, R12, 0x1, -R5 ;  /* 0x000000010c0ce824 */ /* 0x000fe400078e0a05 */
[----:B------:R-:W-:Y:S02]  /*1350*/  IMAD.MOV R7, RZ, RZ, -R7 ;  /* 0x000000ffff077224 */ /* 0x000fe400078e0a07 */
[----:B------:R-:W-:Y:S01]  /*1360*/  @!P5 IMAD.IADD R14, R14, 0x1, -R5 ;  /* 0x000000010e0ed824 */ /* 0x000fe200078e0a05 */
[C---:B------:R-:W-:Y:S01]  /*1370*/  ISETP.GT.U32.AND P5, PT, R5.reuse, R12, PT ;  /* 0x0000000c0500720c */ /* 0x040fe20003fa4070 */
[C---:B------:R-:W-:Y:S02]  /*1380*/  IMAD R16, R5.reuse, R7, R16 ;  /* 0x0000000705107224 */ /* 0x040fe400078e0210 */
[----:B------:R-:W-:Y:S01]  /*1390*/  IMAD.HI.U32 R7, R6, R92, RZ ;  /* 0x0000005c06077227 */ /* 0x000fe200078e00ff */
[----:B------:R-:W-:-:S03]  /*13a0*/  ISETP.GT.U32.AND P2, PT, R5, R14, PT ;  /* 0x0000000e0500720c */ /* 0x000fc60003f44070 */
[----:B------:R-:W-:Y:S01]  /*13b0*/  @!P3 IMAD.IADD R88, R88, 0x1, -R5 ;  /* 0x000000015858b824 */ /* 0x000fe200078e0a05 */
[C---:B------:R-:W-:Y:S01]  /*13c0*/  ISETP.GT.U32.AND P3, PT, R5.reuse, R22, PT ;  /* 0x000000160500720c */ /* 0x040fe20003f64070 */
[----:B------:R-:W-:Y:S02]  /*13d0*/  IMAD.MOV R7, RZ, RZ, -R7 ;  /* 0x000000ffff077224 */ /* 0x000fe400078e0a07 */
[----:B------:R-:W-:Y:S01]  /*13e0*/  IMAD.MOV R8, RZ, RZ, -R8 ;  /* 0x000000ffff087224 */ /* 0x000fe200078e0a08 */
[C---:B------:R-:W-:Y:S01]  /*13f0*/  ISETP.GT.U32.AND P6, PT, R5.reuse, R88, PT ;  /* 0x000000580500720c */ /* 0x040fe20003fc4070 */
[C---:B------:R-:W-:Y:S02]  /*1400*/  IMAD R92, R5.reuse, R7, R92 ;  /* 0x00000007055c7224 */ /* 0x040fe400078e025c */
[----:B------:R-:W-:Y:S02]  /*1410*/  @!P5 IMAD.IADD R12, R12, 0x1, -R5 ;  /* 0x000000010c0cd824 */ /* 0x000fe400078e0a05 */
[----:B------:R-:W-:Y:S01]  /*1420*/  IMAD.HI.U32 R7, R6, R90, RZ ;  /* 0x0000005a06077227 */ /* 0x000fe200078e00ff */
[----:B------:R-:W-:-:S03]  /*1430*/  ISETP.GT.U32.AND P5, PT, R5, R92, PT ;  /* 0x0000005c0500720c */ /* 0x000fc60003fa4070 */
[----:B------:R-:W-:Y:S02]  /*1440*/  IMAD.MOV R7, RZ, RZ, -R7 ;  /* 0x000000ffff077224 */ /* 0x000fe400078e0a07 */
[--C-:B------:R-:W-:Y:S01]  /*1450*/  @!P3 IMAD.IADD R22, R22, 0x1, -R5.reuse ;  /* 0x000000011616b824 */ /* 0x100fe200078e0a05 */
[----:B------:R-:W-:Y:S01]  /*1460*/  ISETP.GT.U32.AND P3, PT, R5, R16, PT ;  /* 0x000000100500720c */ /* 0x000fe20003f64070 */
[--C-:B------:R-:W-:Y:S01]  /*1470*/  @!P6 IMAD.IADD R88, R88, 0x1, -R5.reuse ;  /* 0x000000015858e824 */ /* 0x100fe200078e0a05 */
[----:B------:R-:W-:Y:S01]  /*1480*/  ISETP.GE.AND P6, PT, R11, RZ, PT ;  /* 0x000000ff0b00720c */ /* 0x000fe20003fc6270 */
[----:B------:R-:W-:Y:S02]  /*1490*/  VIADD R11, R0, 0x75 ;  /* 0x00000075000b7836 */ /* 0x000fe40000000000 */
[----:B------:R-:W-:Y:S02]  /*14a0*/  IMAD R90, R5, R7, R90 ;  /* 0x00000007055a7224 */ /* 0x000fe400078e025a */
[--C-:B------:R-:W-:Y:S01]  /*14b0*/  @!P5 IMAD.IADD R92, R92, 0x1, -R5.reuse ;  /* 0x000000015c5cd824 */ /* 0x100fe200078e0a05 */
[----:B------:R-:W-:Y:S01]  /*14c0*/  IABS R96, R11 ;  /* 0x0000000b00607213 */ /* 0x000fe20000000000 */
[----:B------:R-:W-:Y:S01]  /*14d0*/  @!P2 IMAD.IADD R14, R14, 0x1, -R5 ;  /* 0x000000010e0ea824 */ /* 0x000fe200078e0a05 */
[----:B------:R-:W-:Y:S01]  /*14e0*/  ISETP.GE.AND P2, PT, R9, RZ, PT ;  /* 0x000000ff0900720c */ /* 0x000fe20003f46270 */
[C---:B------:R-:W-:Y:S01]  /*14f0*/  IMAD R94, R5.reuse, R8, R94 ;  /* 0x00000008055e7224 */ /* 0x040fe200078e025e */
[----:B------:R-:W-:Y:S01]  /*1500*/  ISETP.GT.U32.AND P5, PT, R5, R92, PT ;  /* 0x0000005c0500720c */ /* 0x000fe20003fa4070 */
[----:B------:R-:W-:-:S04]  /*1510*/  IMAD.HI.U32 R7, R6, R96, RZ ;  /* 0x0000006006077227 */ /* 0x000fc800078e00ff */
[----:B------:R-:W-:Y:S02]  /*1520*/  IMAD.MOV R7, RZ, RZ, -R7 ;  /* 0x000000ffff077224 */ /* 0x000fe400078e0a07 */
[--C-:B------:R-:W-:Y:S01]  /*1530*/  @!P3 IMAD.IADD R16, R16, 0x1, -R5.reuse ;  /* 0x000000011010b824 */ /* 0x100fe200078e0a05 */
[----:B------:R-:W-:Y:S01]  /*1540*/  ISETP.GE.AND P3, PT, R13, RZ, PT ;  /* 0x000000ff0d00720c */ /* 0x000fe20003f66270 */
[C---:B------:R-:W-:Y:S02]  /*1550*/  IMAD R96, R5.reuse, R7, R96 ;  /* 0x0000000705607224 */ /* 0x040fe400078e0260 */
[----:B------:R-:W-:Y:S02]  /*1560*/  VIADD R9, R0, 0x74 ;  /* 0x0000007400097836 */ /* 0x000fe40000000000 */
[----:B------:R-:W-:Y:S01]  /*1570*/  @!P5 IMAD.IADD R92, R92, 0x1, -R5 ;  /* 0x000000015c5cd824 */ /* 0x000fe200078e0a05 */
[C---:B------:R-:W-:Y:S01]  /*1580*/  ISETP.GT.U32.AND P5, PT, R5.reuse, R96, PT ;  /* 0x000000600500720c */ /* 0x040fe20003fa4070 */
[----:B------:R-:W-:Y:S01]  /*1590*/  @!P1 IMAD.MOV R22, RZ, RZ, -R22 ;  /* 0x000000ffff169224 */ /* 0x000fe200078e0a16 */
[C---:B------:R-:W-:Y:S01]  /*15a0*/  ISETP.GT.U32.AND P1, PT, R5.reuse, R16, PT ;  /* 0x000000100500720c */ /* 0x040fe20003f24070 */
[----:B------:R-:W-:Y:S01]  /*15b0*/  @!P6 IMAD.MOV R14, RZ, RZ, -R14 ;  /* 0x000000ffff0ee224 */ /* 0x000fe200078e0a0e */
[C---:B------:R-:W-:Y:S01]  /*15c0*/  ISETP.GT.U32.AND P6, PT, R5.reuse, R94, PT ;  /* 0x0000005e0500720c */ /* 0x040fe20003fc4070 */
[----:B------:R-:W-:Y:S01]  /*15d0*/  VIADD R13, R0, 0x73 ;  /* 0x00000073000d7836 */ /* 0x000fe20000000000 */
[----:B------:R-:W-:Y:S01]  /*15e0*/  IABS R98, R9 ;  /* 0x0000000900627213 */ /* 0x000fe20000000000 */
[----:B------:R-:W-:Y:S01]  /*15f0*/  @!P4 IMAD.MOV R88, RZ, RZ, -R88 ;  /* 0x000000ffff58c224 */ /* 0x000fe200078e0a58 */
[----:B------:R-:W-:Y:S01]  /*1600*/  ISETP.GT.U32.AND P4, PT, R5, R90, PT ;  /* 0x0000005a0500720c */ /* 0x000fe20003f84070 */
[----:B------:R-:W-:Y:S01]  /*1610*/  @!P0 IMAD.MOV R12, RZ, RZ, -R12 ;  /* 0x000000ffff0c8224 */ /* 0x000fe200078e0a0c */
[----:B------:R-:W-:Y:S01]  /*1620*/  IABS R236, R13 ;  /* 0x0000000d00ec7213 */ /* 0x000fe20000000000 */
[----:B------:R-:W-:Y:S01]  /*1630*/  IMAD.HI.U32 R7, R6, R98, RZ ;  /* 0x0000006206077227 */ /* 0x000fe200078e00ff */
[----:B------:R-:W-:-:S03]  /*1640*/  ISETP.GE.AND P0, PT, R15, RZ, PT ;  /* 0x000000ff0f00720c */ /* 0x000fc60003f06270 */
[----:B------:R-:W-:Y:S02]  /*1650*/  @!P5 IMAD.IADD R96, R96, 0x1, -R5 ;  /* 0x000000016060d824 */ /* 0x000fe400078e0a05 */
[----:B------:R-:W-:Y:S02]  /*1660*/  IMAD.MOV R8, RZ, RZ, -R7 ;  /* 0x000000ffff087224 */ /* 0x000fe400078e0a07 */
[----:B------:R-:W-:Y:S01]  /*1670*/  IMAD.HI.U32 R7, R6, R236, RZ ;  /* 0x000000ec06077227 */ /* 0x000fe200078e00ff */
[----:B------:R-:W-:-:S03]  /*1680*/  ISETP.GT.U32.AND P5, PT, R5, R96, PT ;  /* 0x000000600500720c */ /* 0x000fc60003fa4070 */
[--C-:B------:R-:W-:Y:S01]  /*1690*/  @!P1 IMAD.IADD R16, R16, 0x1, -R5.reuse ;  /* 0x0000000110109824 */ /* 0x100fe200078e0a05 */
[----:B------:R-:W-:Y:S01]  /*16a0*/  ISETP.GE.AND P1, PT, R17, RZ, PT ;  /* 0x000000ff1100720c */ /* 0x000fe20003f26270 */
[----:B------:R-:W-:Y:S02]  /*16b0*/  @!P6 IMAD.IADD R94, R94, 0x1, -R5 ;  /* 0x000000015e5ee824 */ /* 0x000fe400078e0a05 */
[----:B------:R-:W-:Y:S02]  /*16c0*/  IMAD.MOV R7, RZ, RZ, -R7 ;  /* 0x000000ffff077224 */ /* 0x000fe400078e0a07 */
[----:B------:R-:W-:Y:S01]  /*16d0*/  @!P2 IMAD.MOV R16, RZ, RZ, -R16 ;  /* 0x000000ffff10a224 */ /* 0x000fe200078e0a10 */
[C---:B------:R-:W-:Y:S01]  /*16e0*/  ISETP.GT.U32.AND P2, PT, R5.reuse, R94, PT ;  /* 0x0000005e0500720c */ /* 0x040fe20003f44070 */
[----:B------:R-:W-:Y:S02]  /*16f0*/  IMAD R236, R5, R7, R236 ;  /* 0x0000000705ec7224 */ /* 0x000fe400078e02ec */
[--C-:B------:R-:W-:Y:S01]  /*1700*/  @!P4 IMAD.IADD R90, R90, 0x1, -R5.reuse ;  /* 0x000000015a5ac824 */ /* 0x100fe200078e0a05 */
[----:B------:R-:W-:Y:S01]  /*1710*/  ISETP.GE.AND P4, PT, R11, RZ, PT ;  /* 0x000000ff0b00720c */ /* 0x000fe20003f86270 */
[----:B------:R-:W-:Y:S01]  /*1720*/  @!P5 IMAD.IADD R96, R96, 0x1, -R5 ;  /* 0x000000016060d824 */ /* 0x000fe200078e0a05 */
[C---:B------:R-:W-:Y:S01]  /*1730*/  ISETP.GT.U32.AND P5, PT, R5.reuse, R236, PT ;  /* 0x000000ec0500720c */ /* 0x040fe20003fa4070 */
[C---:B------:R-:W-:Y:S01]  /*1740*/  VIADD R11, R0.reuse, 0x72 ;  /* 0x00000072000b7836 */ /* 0x040fe20000000000 */
[----:B------:R-:W-:Y:S01]  /*1750*/  ISETP.GT.U32.AND P6, PT, R5, R90, PT ;  /* 0x0000005a0500720c */ /* 0x000fe20003fc4070 */
[----:B------:R-:W-:-:S02]  /*1760*/  VIADD R15, R0, 0x71 ;  /* 0x00000071000f7836 */ /* 0x000fc40000000000 */
[----:B------:R-:W-:Y:S01]  /*1770*/  IMAD R98, R5, R8, R98 ;  /* 0x0000000805627224 */ /* 0x000fe200078e0262 */
[----:B------:R-:W-:Y:S01]  /*1780*/  IABS R238, R11 ;  /* 0x0000000b00ee7213 */ /* 0x000fe20000000000 */
[----:B------:R-:W-:Y:S01]  /*1790*/  @!P2 IMAD.IADD R94, R94, 0x1, -R5 ;  /* 0x000000015e5ea824 */ /* 0x000fe200078e0a05 */
[----:B------:R-:W-:Y:S01]  /*17a0*/  ISETP.GE.AND P2, PT, R9, RZ, PT ;  /* 0x000000ff0900720c */ /* 0x000fe20003f46270 */
[----:B------:R-:W-:Y:S01]  /*17b0*/  VIADD R9, R0, 0x70 ;  /* 0x0000007000097836 */ /* 0x000fe20000000000 */
[----:B------:R-:W-:Y:S01]  /*17c0*/  IABS R242, R15 ;  /* 0x0000000f00f27213 */ /* 0x000fe20000000000 */
[----:B------:R-:W-:-:S03]  /*17d0*/  IMAD.HI.U32 R7, R6, R238, RZ ;  /* 0x000000ee06077227 */ /* 0x000fc600078e00ff */
[----:B------:R-:W-:Y:S01]  /*17e0*/  IABS R240, R9 ;  /* 0x0000000900f07213 */ /* 0x000fe20000000000 */
[----:B------:R-:W-:Y:S02]  /*17f0*/  @!P5 IMAD.IADD R236, R236, 0x1, -R5 ;  /* 0x00000001ececd824 */ /* 0x000fe400078e0a05 */
[----:B------:R-:W-:Y:S02]  /*1800*/  IMAD.MOV R7, RZ, RZ, -R7 ;  /* 0x000000ffff077224 */ /* 0x000fe400078e0a07 */
[----:B------:R-:W-:Y:S01]  /*1810*/  IMAD.HI.U32 R8, R6, R242, RZ ;  /* 0x000000f206087227 */ /* 0x000fe200078e00ff */
[----:B------:R-:W-:-:S03]  /*1820*/  ISETP.GT.U32.AND P5, PT, R5, R236, PT ;  /* 0x000000ec0500720c */ /* 0x000fc60003fa4070 */
[----:B------:R-:W-:Y:S01]  /*1830*/  @!P6 IMAD.IADD R90, R90, 0x1, -R5 ;  /* 0x000000015a5ae824 */ /* 0x000fe200078e0a05 */
[C---:B------:R-:W-:Y:S01]  /*1840*/  ISETP.GT.U32.AND P6, PT, R5.reuse, R98, PT ;  /* 0x000000620500720c */ /* 0x040fe20003fc4070 */
[----:B------:R-:W-:Y:S02]  /*1850*/  IMAD R238, R5, R7, R238 ;  /* 0x0000000705ee7224 */ /* 0x000fe400078e02ee */
[----:B------:R-:W-:Y:S02]  /*1860*/  IMAD.MOV R8, RZ, RZ, -R8 ;  /* 0x000000ffff087224 */ /* 0x000fe400078e0a08 */
[----:B------:R-:W-:-:S04]  /*1870*/  IMAD.HI.U32 R7, R6, R240, RZ ;  /* 0x000000f006077227 */ /* 0x000fc800078e00ff */
[C---:B------:R-:W-:Y:S02]  /*1880*/  IMAD R242, R5.reuse, R8, R242 ;  /* 0x0000000805f27224 */ /* 0x040fe400078e02f2 */
[----:B------:R-:W-:Y:S02]  /*1890*/  IMAD.MOV R7, RZ, RZ, -R7 ;  /* 0x000000ffff077224 */ /* 0x000fe400078e0a07 */
[----:B------:R-:W-:Y:S01]  /*18a0*/  @!P0 IMAD.MOV R90, RZ, RZ, -R90 ;  /* 0x000000ffff5a8224 */ /* 0x000fe200078e0a5a */
[C---:B------:R-:W-:Y:S01]  /*18b0*/  ISETP.GT.U32.AND P0, PT, R5.reuse, R238, PT ;  /* 0x000000ee0500720c */ /* 0x040fe20003f04070 */
[C---:B------:R-:W-:Y:S02]  /*18c0*/  IMAD R240, R5.reuse, R7, R240 ;  /* 0x0000000705f07224 */ /* 0x040fe400078e02f0 */
[----:B------:R-:W-:Y:S01]  /*18d0*/  @!P4 IMAD.MOV R96, RZ, RZ, -R96 ;  /* 0x000000ffff60c224 */ /* 0x000fe200078e0a60 */
[----:B------:R-:W-:Y:S01]  /*18e0*/  ISETP.GT.U32.AND P4, PT, R5, R242, PT ;  /* 0x000000f20500720c */ /* 0x000fe20003f84070 */
[--C-:B------:R-:W-:Y:S01]  /*18f0*/  @!P6 IMAD.IADD R98, R98, 0x1, -R5.reuse ;  /* 0x000000016262e824 */ /* 0x100fe200078e0a05 */
[----:B------:R-:W-:Y:S01]  /*1900*/  ISETP.GE.AND P6, PT, R13, RZ, PT ;  /* 0x000000ff0d00720c */ /* 0x000fe20003fc6270 */
[----:B------:R-:W-:Y:S01]  /*1910*/  @!P5 IMAD.IADD R236, R236, 0x1, -R5 ;  /* 0x00000001ececd824 */ /* 0x000fe200078e0a05 */
[----:B------:R-:W-:Y:S01]  /*1920*/  ISETP.GT.U32.AND P5, PT, R5, R240, PT ;  /* 0x000000f00500720c */ /* 0x000fe20003fa4070 */
[----:B------:R-:W-:-:S02]  /*1930*/  VIADD R13, R0, 0x6f ;  /* 0x0000006f000d7836 */ /* 0x000fc40000000000 */
[----:B------:R-:W-:Y:S02]  /*1940*/  VIADD R8, R0, 0x6e ;  /* 0x0000006e00087836 */ /* 0x000fe40000000000 */
[--C-:B------:R-:W-:Y:S01]  /*1950*/  @!P0 IMAD.IADD R238, R238, 0x1, -R5.reuse ;  /* 0x00000001eeee8824 */ /* 0x100fe200078e0a05 */
[----:B------:R-:W-:Y:S01]  /*1960*/  IABS R246, R13 ;  /* 0x0000000d00f67213 */ /* 0x000fe20000000000 */
[----:B------:R-:W-:Y:S01]  /*1970*/  @!P3 IMAD.MOV R92, RZ, RZ, -R92 ;  /* 0x000000ffff5cb224 */ /* 0x000fe200078e0a5c */
[C---:B------:R-:W-:Y:S01]  /*1980*/  ISETP.GT.U32.AND P3, PT, R5.reuse, R98, PT ;  /* 0x000000620500720c */ /* 0x040fe20003f64070 */
[--C-:B------:R-:W-:Y:S01]  /*1990*/  @!P4 IMAD.IADD R242, R242, 0x1, -R5.reuse ;  /* 0x00000001f2f2c824 */ /* 0x100fe200078e0a05 */
[----:B------:R-:W-:Y:S01]  /*19a0*/  ISETP.GT.U32.AND P4, PT, R5, R238, PT ;  /* 0x000000ee0500720c */ /* 0x000fe20003f84070 */
[----:B------:R-:W-:Y:S01]  /*19b0*/  IMAD.HI.U32 R7, R6, R246, RZ ;  /* 0x000000f606077227 */ /* 0x000fe200078e00ff */
[----:B------:R-:W-:Y:S02]  /*19c0*/  IABS R244, R8 ;  /* 0x0000000800f47213 */ /* 0x000fe40000000000 */
[----:B------:R-:W-:Y:S01]  /*19d0*/  ISETP.GE.AND P0, PT, R9, RZ, PT ;  /* 0x000000ff0900720c */ /* 0x000fe20003f06270 */
[----:B------:R-:W-:-:S02]  /*19e0*/  @!P5 IMAD.IADD R240, R240, 0x1, -R5 ;  /* 0x00000001f0f0d824 */ /* 0x000fc400078e0a05 */
[----:B------:R-:W-:Y:S02]  /*19f0*/  IMAD.MOV R7, RZ, RZ, -R7 ;  /* 0x000000ffff077224 */ /* 0x000fe400078e0a07 */
[----:B------:R-:W-:Y:S01]  /*1a00*/  @!P1 IMAD.MOV R94, RZ, RZ, -R94 ;  /* 0x000000ffff5e9224 */ /* 0x000fe200078e0a5e */
[C---:B------:R-:W-:Y:S01]  /*1a10*/  ISETP.GT.U32.AND P5, PT, R5.reuse, R240, PT ;  /* 0x000000f00500720c */ /* 0x040fe20003fa4070 */
[----:B------:R-:W-:Y:S01]  /*1a20*/  IMAD R246, R5, R7, R246 ;  /* 0x0000000705f67224 */ /* 0x000fe200078e02f6 */
[----:B------:R-:W-:Y:S01]  /*1a30*/  ISETP.GE.AND P1, PT, R11, RZ, PT ;  /* 0x000000ff0b00720c */ /* 0x000fe20003f26270 */
[----:B------:R-:W-:-:S04]  /*1a40*/  IMAD.HI.U32 R7, R6, R244, RZ ;  /* 0x000000f406077227 */ /* 0x000fc800078e00ff */
[----:B------:R-:W-:Y:S02]  /*1a50*/  IMAD.MOV R7, RZ, RZ, -R7 ;  /* 0x000000ffff077224 */ /* 0x000fe400078e0a07 */
[--C-:B------:R-:W-:Y:S01]  /*1a60*/  @!P4 IMAD.IADD R238, R238, 0x1, -R5.reuse ;  /* 0x00000001eeeec824 */ /* 0x100fe200078e0a05 */
[----:B------:R-:W-:Y:S01]  /*1a70*/  ISETP.GT.U32.AND P4, PT, R5, R246, PT ;  /* 0x000000f60500720c */ /* 0x000fe20003f84070 */
[--C-:B------:R-:W-:Y:S01]  /*1a80*/  @!P3 IMAD.IADD R98, R98, 0x1, -R5.reuse ;  /* 0x000000016262b824 */ /* 0x100fe200078e0a05 */
[----:B------:R-:W-:Y:S01]  /*1a90*/  ISETP.GE.AND P3, PT, R15, RZ, PT ;  /* 0x000000ff0f00720c */ /* 0x000fe20003f66270 */
[----:B------:R-:W-:Y:S02]  /*1aa0*/  VIADD R9, R0, 0x6d ;  /* 0x0000006d00097836 */ /* 0x000fe40000000000 */
[C---:B------:R-:W-:Y:S02]  /*1ab0*/  IMAD R244, R5.reuse, R7, R244 ;  /* 0x0000000705f47224 */ /* 0x040fe400078e02f4 */
[----:B------:R-:W-:Y:S01]  /*1ac0*/  @!P2 IMAD.MOV R98, RZ, RZ, -R98 ;  /* 0x000000ffff62a224 */ /* 0x000fe200078e0a62 */
[C---:B------:R-:W-:Y:S01]  /*1ad0*/  ISETP.GT.U32.AND P2, PT, R5.reuse, R242, PT ;  /* 0x000000f20500720c */ /* 0x040fe20003f44070 */
[--C-:B------:R-:W-:Y:S01]  /*1ae0*/  @!P5 IMAD.IADD R240, R240, 0x1, -R5.reuse ;  /* 0x00000001f0f0d824 */ /* 0x100fe200078e0a05 */
[----:B------:R-:W-:Y:S01]  /*1af0*/  IABS R248, R9 ;  /* 0x0000000900f87213 */ /* 0x000fe20000000000 */
[----:B------:R-:W-:Y:S01]  /*1b00*/  @!P6 IMAD.MOV R236, RZ, RZ, -R236 ;  /* 0x000000ffffece224 */ /* 0x000fe200078e0aec */
[----:B------:R-:W-:Y:S01]  /*1b10*/  ISETP.GT.U32.AND P5, PT, R5, R244, PT ;  /* 0x000000f40500720c */ /* 0x000fe20003fa4070 */
[----:B------:R-:W-:Y:S01]  /*1b20*/  @!P4 IMAD.IADD R246, R246, 0x1, -R5 ;  /* 0x00000001f6f6c824 */ /* 0x000fe200078e0a05 */
[----:B------:R-:W-:Y:S01]  /*1b30*/  ISETP.GE.AND P6, PT, R13, RZ, PT ;  /* 0x000000ff0d00720c */ /* 0x000fe20003fc6270 */
[----:B------:R-:W-:Y:S01]  /*1b40*/  VIADD R13, R0, 0x6b ;  /* 0x0000006b000d7836 */ /* 0x000fe20000000000 */
[----:B------:R-:W-:Y:S01]  /*1b50*/  ISETP.GE.AND P4, PT, R9, RZ, PT ;  /* 0x000000ff0900720c */ /* 0x000fe20003f86270 */
[----:B------:R-:W-:-:S03]  /*1b60*/  IMAD.HI.U32 R7, R6, R248, RZ ;  /* 0x000000f806077227 */ /* 0x000fc600078e00ff */
[----:B------:R-:W-:Y:S01]  /*1b70*/  IABS R252, R13 ;  /* 0x0000000d00fc7213 */ /* 0x000fe20000000000 */
[----:B------:R-:W-:Y:S02]  /*1b80*/  VIADD R11, R0, 0x6c ;  /* 0x0000006c000b7836 */ /* 0x000fe40000000000 */
[----:B------:R-:W-:Y:S02]  /*1b90*/  IMAD.MOV R7, RZ, RZ, -R7 ;  /* 0x000000ffff077224 */ /* 0x000fe400078e0a07 */
[----:B------:R-:W-:Y:S01]  /*1ba0*/  @!P1 IMAD.MOV R238, RZ, RZ, -R238 ;  /* 0x000000ffffee9224 */ /* 0x000fe200078e0aee */
[C---:B------:R-:W-:Y:S01]  /*1bb0*/  ISETP.GT.U32.AND P1, PT, R5.reuse, R246, PT ;  /* 0x000000f60500720c */ /* 0x040fe20003f24070 */
[--C-:B------:R-:W-:Y:S01]  /*1bc0*/  @!P2 IMAD.IADD R242, R242, 0x1, -R5.reuse ;  /* 0x00000001f2f2a824 */ /* 0x100fe200078e0a05 */
[----:B------:R-:W-:Y:S01]  /*1bd0*/  ISETP.GE.AND P2, PT, R8, RZ, PT ;  /* 0x000000ff0800720c */ /* 0x000fe20003f46270 */
[----:B------:R-:W-:Y:S01]  /*1be0*/  IMAD R248, R5, R7, R248 ;  /* 0x0000000705f87224 */ /* 0x000fe200078e02f8 */
[----:B------:R-:W-:Y:S01]  /*1bf0*/  IABS R250, R11 ;  /* 0x0000000b00fa7213 */ /* 0x000fe20000000000 */
[----:B------:R-:W-:-:S02]  /*1c00*/  @!P5 IMAD.IADD R244, R244, 0x1, -R5 ;  /* 0x00000001f4f4d824 */ /* 0x000fc400078e0a05 */
[----:B------:R-:W-:-:S03]  /*1c10*/  IMAD.HI.U32 R8, R6, R252, RZ ;  /* 0x000000fc06087227 */ /* 0x000fc600078e00ff */
[C---:B------:R-:W-:Y:S01]  /*1c20*/  ISETP.GT.U32.AND P5, PT, R5.reuse, R244, PT ;  /* 0x000000f40500720c */ /* 0x040fe20003fa4070 */
[----:B------:R-:W-:Y:S01]  /*1c30*/  @!P3 IMAD.MOV R242, RZ, RZ, -R242 ;  /* 0x000000fffff2b224 */ /* 0x000fe200078e0af2 */
[----:B------:R-:W-:Y:S01]  /*1c40*/  ISETP.GT.U32.AND P3, PT, R5, R248, PT ;  /* 0x000000f80500720c */ /* 0x000fe20003f64070 */
[----:B------:R-:W-:-:S04]  /*1c50*/  IMAD.HI.U32 R7, R6, R250, RZ ;  /* 0x000000fa06077227 */ /* 0x000fc800078e00ff */
[----:B------:R-:W-:Y:S02]  /*1c60*/  IMAD.MOV R8, RZ, RZ, -R8 ;  /* 0x000000ffff087224 */ /* 0x000fe400078e0a08 */
[----:B------:R-:W-:Y:S02]  /*1c70*/  IMAD.MOV R7, RZ, RZ, -R7 ;  /* 0x000000ffff077224 */ /* 0x000fe400078e0a07 */
[--C-:B------:R-:W-:Y:S01]  /*1c80*/  @!P1 IMAD.IADD R246, R246, 0x1, -R5.reuse ;  /* 0x00000001f6f69824 */ /* 0x100fe200078e0a05 */
[----:B------:R-:W-:Y:S01]  /*1c90*/  ISETP.GE.AND P1, PT, R13, RZ, PT ;  /* 0x000000ff0d00720c */ /* 0x000fe20003f26270 */
[C---:B------:R-:W-:Y:S02]  /*1ca0*/  IMAD R252, R5.reuse, R8, R252 ;  /* 0x0000000805fc7224 */ /* 0x040fe400078e02fc */
[C---:B------:R-:W-:Y:S02]  /*1cb0*/  IMAD R250, R5.reuse, R7, R250 ;  /* 0x0000000705fa7224 */ /* 0x040fe400078e02fa */
[----:B------:R-:W-:Y:S01]  /*1cc0*/  @!P6 IMAD.MOV R246, RZ, RZ, -R246 ;  /* 0x000000fffff6e224 */ /* 0x000fe200078e0af6 */
[C---:B------:R-:W-:Y:S01]  /*1cd0*/  ISETP.GT.U32.AND P6, PT, R5.reuse, R252, PT ;  /* 0x000000fc0500720c */ /* 0x040fe20003fc4070 */
[--C-:B------:R-:W-:Y:S01]  /*1ce0*/  @!P5 IMAD.IADD R244, R244, 0x1, -R5.reuse ;  /* 0x00000001f4f4d824 */ /* 0x100fe200078e0a05 */
[----:B------:R-:W-:Y:S01]  /*1cf0*/  ISETP.GT.U32.AND P5, PT, R5, R250, PT ;  /* 0x000000fa0500720c */ /* 0x000fe20003fa4070 */
[----:B------:R-:W-:-:S02]  /*1d00*/  @!P3 IMAD.IADD R248, R248, 0x1, -R5 ;  /* 0x00000001f8f8b824 */ /* 0x000fc400078e0a05 */
[----:B------:R-:W-:Y:S01]  /*1d10*/  @!P0 IMAD.MOV R240, RZ, RZ, -R240 ;  /* 0x000000fffff08224 */ /* 0x000fe200078e0af0 */
[----:B------:R-:W-:Y:S01]  /*1d20*/  ISETP.GE.AND P0, PT, R11, RZ, PT ;  /* 0x000000ff0b00720c */ /* 0x000fe20003f06270 */
[C---:B------:R-:W-:Y:S01]  /*1d30*/  VIADD R11, R0.reuse, 0x6a ;  /* 0x0000006a000b7836 */ /* 0x040fe20000000000 */
[C---:B------:R-:W-:Y:S01]  /*1d40*/  ISETP.GT.U32.AND P3, PT, R5.reuse, R248, PT ;  /* 0x000000f80500720c */ /* 0x040fe20003f64070 */
[C---:B------:R-:W-:Y:S02]  /*1d50*/  VIADD R13, R0.reuse, 0x68 ;  /* 0x00000068000d7836 */ /* 0x040fe40000000000 */
[----:B------:R-:W-:Y:S01]  /*1d60*/  VIADD R8, R0, 0x69 ;  /* 0x0000006900087836 */ /* 0x000fe20000000000 */
[----:B------:R-:W-:Y:S01]  /*1d70*/  IABS R9, R11 ;  /* 0x0000000b00097213 */ /* 0x000fe20000000000 */
[--C-:B------:R-:W-:Y:S01]  /*1d80*/  @!P6 IMAD.IADD R252, R252, 0x1, -R5.reuse ;  /* 0x00000001fcfce824 */ /* 0x100fe200078e0a05 */
[----:B------:R-:W-:Y:S01]  /*1d90*/  IABS R195, R13 ;  /* 0x0000000d00c37213 */ /* 0x000fe20000000000 */
[----:B------:R-:W-:Y:S01]  /*1da0*/  @!P5 IMAD.IADD R250, R250, 0x1, -R5 ;  /* 0x00000001fafad824 */ /* 0x000fe200078e0a05 */
[----:B------:R-:W-:Y:S01]  /*1db0*/  IABS R193, R8 ;  /* 0x0000000800c17213 */ /* 0x000fe20000000000 */
[----:B------:R-:W-:Y:S01]  /*1dc0*/  IMAD.HI.U32 R7, R6, R9, RZ ;  /* 0x0000000906077227 */ /* 0x000fe200078e00ff */
[----:B------:R-:W-:-:S02]  /*1dd0*/  ISETP.GT.U32.AND P6, PT, R5, R252, PT ;  /* 0x000000fc0500720c */ /* 0x000fc40003fc4070 */
[----:B------:R-:W-:Y:S01]  /*1de0*/  ISETP.GT.U32.AND P5, PT, R5, R250, PT ;  /* 0x000000fa0500720c */ /* 0x000fe20003fa4070 */
[----:B------:R-:W-:Y:S01]  /*1df0*/  @!P3 IMAD.IADD R248, R248, 0x1, -R5 ;  /* 0x00000001f8f8b824 */ /* 0x000fe200078e0a05 */
[----:B------:R-:W-:Y:S01]  /*1e00*/  ISETP.GE.AND P3, PT, R8, RZ, PT ;  /* 0x000000ff0800720c */ /* 0x000fe20003f66270 */
[----:B------:R-:W-:-:S04]  /*1e10*/  IMAD.HI.U32 R8, R6, R195, RZ ;  /* 0x000000c306087227 */ /* 0x000fc800078e00ff */
[----:B------:R-:W-:Y:S02]  /*1e20*/  IMAD.MOV R24, RZ, RZ, -R7 ;  /* 0x000000ffff187224 */ /* 0x000fe400078e0a07 */
[----:B------:R-:W-:Y:S02]  /*1e30*/  IMAD.MOV R8, RZ, RZ, -R8 ;  /* 0x000000ffff087224 */ /* 0x000fe400078e0a08 */
[----:B------:R-:W-:-:S04]  /*1e40*/  IMAD.HI.U32 R7, R6, R193, RZ ;  /* 0x000000c106077227 */ /* 0x000fc800078e00ff */
[C---:B------:R-:W-:Y:S02]  /*1e50*/  IMAD R9, R5.reuse, R24, R9 ;  /* 0x0000001805097224 */ /* 0x040fe400078e0209 */
[C---:B------:R-:W-:Y:S02]  /*1e60*/  IMAD R195, R5.reuse, R8, R195 ;  /* 0x0000000805c37224 */ /* 0x040fe400078e02c3 */
[----:B------:R-:W-:Y:S02]  /*1e70*/  @!P6 IMAD.IADD R252, R252, 0x1, -R5 ;  /* 0x00000001fcfce824 */ /* 0x000fe400078e0a05 */
[----:B------:R-:W-:Y:S02]  /*1e80*/  IMAD.MOV R24, RZ, RZ, -R7 ;  /* 0x000000ffff187224 */ /* 0x000fe400078e0a07 */
[----:B------:R-:W-:Y:S01]  /*1e90*/  @!P5 IMAD.IADD R250, R250, 0x1, -R5 ;  /* 0x00000001fafad824 */ /* 0x000fe200078e0a05 */
[C---:B------:R-:W-:Y:S01]  /*1ea0*/  ISETP.GT.U32.AND P5, PT, R5.reuse, R9, PT ;  /* 0x000000090500720c */ /* 0x040fe20003fa4070 */
[----:B------:R-:W-:Y:S01]  /*1eb0*/  @!P1 IMAD.MOV R252, RZ, RZ, -R252 ;  /* 0x000000fffffc9224 */ /* 0x000fe200078e0afc */
[----:B------:R-:W-:Y:S01]  /*1ec0*/  ISETP.GT.U32.AND P1, PT, R5, R195, PT ;  /* 0x000000c30500720c */ /* 0x000fe20003f24070 */
[----:B------:R-:W-:Y:S01]  /*1ed0*/  @!P2 IMAD.MOV R244, RZ, RZ, -R244 ;  /* 0x000000fffff4a224 */ /* 0x000fe200078e0af4 */
[----:B------:R-:W-:Y:S01]  /*1ee0*/  ISETP.GE.AND P2, PT, R11, RZ, PT ;  /* 0x000000ff0b00720c */ /* 0x000fe20003f46270 */
[----:B------:R-:W-:-:S02]  /*1ef0*/  IMAD R193, R5, R24, R193 ;  /* 0x0000001805c17224 */ /* 0x000fc400078e02c1 */
[C---:B------:R-:W-:Y:S02]  /*1f00*/  VIADD R11, R0.reuse, 0x66 ;  /* 0x00000066000b7836 */ /* 0x040fe40000000000 */
[----:B------:R-:W-:Y:S01]  /*1f10*/  @!P0 IMAD.MOV R250, RZ, RZ, -R250 ;  /* 0x000000fffffa8224 */ /* 0x000fe200078e0afa */
[----:B------:R-:W-:Y:S01]  /*1f20*/  ISETP.GT.U32.AND P0, PT, R5, R193, PT ;  /* 0x000000c10500720c */ /* 0x000fe20003f04070 */
[----:B------:R-:W-:Y:S01]  /*1f30*/  VIADD R15, R0, 0x64 ;  /* 0x00000064000f7836 */ /* 0x000fe20000000000 */
[----:B------:R-:W-:Y:S01]  /*1f40*/  IABS R199, R11 ;  /* 0x0000000b00c77213 */ /* 0x000fe20000000000 */
[--C-:B------:R-:W-:Y:S02]  /*1f50*/  @!P5 IMAD.IADD R9, R9, 0x1, -R5.reuse ;  /* 0x000000010909d824 */ /* 0x100fe400078e0a05 */
[----:B------:R-:W-:Y:S01]  /*1f60*/  @!P1 IMAD.IADD R195, R195, 0x1, -R5 ;  /* 0x00000001c3c39824 */ /* 0x000fe200078e0a05 */
[----:B------:R-:W-:Y:S01]  /*1f70*/  IABS R203, R15 ;  /* 0x0000000f00cb7213 */ /* 0x000fe20000000000 */
[----:B------:R-:W-:Y:S01]  /*1f80*/  IMAD.HI.U32 R8, R6, R199, RZ ;  /* 0x000000c706087227 */ /* 0x000fe200078e00ff */
[----:B------:R-:W-:-:S02]  /*1f90*/  ISETP.GT.U32.AND P5, PT, R5, R9, PT ;  /* 0x000000090500720c */ /* 0x000fc40003fa4070 */
[----:B------:R-:W-:Y:S01]  /*1fa0*/  ISETP.GT.U32.AND P1, PT, R5, R195, PT ;  /* 0x000000c30500720c */ /* 0x000fe20003f24070 */
[----:B------:R-:W-:Y:S02]  /*1fb0*/  IMAD.MOV R8, RZ, RZ, -R8 ;  /* 0x000000ffff087224 */ /* 0x000fe400078e0a08 */
[----:B------:R-:W-:Y:S01]  /*1fc0*/  @!P4 IMAD.MOV R248, RZ, RZ, -R248 ;  /* 0x000000fffff8c224 */ /* 0x000fe200078e0af8 */
[----:B------:R-:W-:Y:S01]  /*1fd0*/  ISETP.GE.AND P4, PT, R13, RZ, PT ;  /* 0x000000ff0d00720c */ /* 0x000fe20003f86270 */
[----:B------:R-:W-:Y:S02]  /*1fe0*/  VIADD R7, R0, 0x67 ;  /* 0x0000006700077836 */ /* 0x000fe40000000000 */
[----:B------:R-:W-:Y:S02]  /*1ff0*/  @!P0 IMAD.IADD R193, R193, 0x1, -R5 ;  /* 0x00000001c1c18824 */ /* 0x000fe400078e0a05 */
[C---:B------:R-:W-:Y:S01]  /*2000*/  IMAD R199, R5.reuse, R8, R199 ;  /* 0x0000000805c77224 */ /* 0x040fe200078e02c7 */
[----:B------:R-:W-:Y:S01]  /*2010*/  IABS R197, R7 ;  /* 0x0000000700c57213 */ /* 0x000fe20000000000 */
[----:B------:R-:W-:Y:S01]  /*2020*/  IMAD.HI.U32 R8, R6, R203, RZ ;  /* 0x000000cb06087227 */ /* 0x000fe200078e00ff */
[----:B------:R-:W-:-:S02]  /*2030*/  ISETP.GT.U32.AND P0, PT, R5, R193, PT ;  /* 0x000000c10500720c */ /* 0x000fc40003f04070 */
[----:B------:R-:W-:Y:S01]  /*2040*/  ISETP.GE.AND P6, PT, R7, RZ, PT ;  /* 0x000000ff0700720c */ /* 0x000fe20003fc6270 */
[----:B------:R-:W-:Y:S02]  /*2050*/  VIADD R13, R0, 0x65 ;  /* 0x00000065000d7836 */ /* 0x000fe40000000000 */
[----:B------:R-:W-:Y:S02]  /*2060*/  IMAD.MOV R8, RZ, RZ, -R8 ;  /* 0x000000ffff087224 */ /* 0x000fe400078e0a08 */
[----:B------:R-:W-:Y:S01]  /*2070*/  IMAD.HI.U32 R7, R6, R197, RZ ;  /* 0x000000c506077227 */ /* 0x000fe200078e00ff */
[----:B------:R-:W-:-:S03]  /*2080*/  IABS R201, R13 ;  /* 0x0000000d00c97213 */ /* 0x000fc60000000000 */
[----:B------:R-:W-:Y:S01]  /*2090*/  @!P5 IMAD.IADD R9, R9, 0x1, -R5 ;  /* 0x000000010909d824 */ /* 0x000fe200078e0a05 */
[----:B------:R-:W-:Y:S01]  /*20a0*/  ISETP.GE.AND P5, PT, R11, RZ, PT ;  /* 0x000000ff0b00720c */ /* 0x000fe20003fa6270 */
[----:B------:R-:W-:Y:S02]  /*20b0*/  IMAD R203, R5, R8, R203 ;  /* 0x0000000805cb7224 */ /* 0x000fe400078e02cb */
[----:B------:R-:W-:Y:S02]  /*20c0*/  @!P1 IMAD.IADD R195, R195, 0x1, -R5 ;  /* 0x00000001c3c39824 */ /* 0x000fe400078e0a05 */
[----:B------:R-:W-:Y:S02]  /*20d0*/  IMAD.MOV R24, RZ, RZ, -R7 ;  /* 0x000000ffff187224 */ /* 0x000fe400078e0a07 */
[----:B------:R-:W-:Y:S01]  /*20e0*/  @!P2 IMAD.MOV R9, RZ, RZ, -R9 ;  /* 0x000000ffff09a224 */ /* 0x000fe200078e0a09 */
[C---:B------:R-:W-:Y:S01]  /*20f0*/  ISETP.GT.U32.AND P2, PT, R5.reuse, R199, PT ;  /* 0x000000c70500720c */ /* 0x040fe20003f44070 */
[----:B------:R-:W-:Y:S01]  /*2100*/  @!P4 IMAD.MOV R195, RZ, RZ, -R195 ;  /* 0x000000ffffc3c224 */ /* 0x000fe200078e0ac3 */
[----:B------:R-:W-:Y:S01]  /*2110*/  ISETP.GT.U32.AND P4, PT, R5, R203, PT ;  /* 0x000000cb0500720c */ /* 0x000fe20003f84070 */
[----:B------:R-:W-:-:S04]  /*2120*/  IMAD.HI.U32 R7, R6, R201, RZ ;  /* 0x000000c906077227 */ /* 0x000fc800078e00ff */
[----:B------:R-:W-:Y:S02]  /*2130*/  IMAD R197, R5, R24, R197 ;  /* 0x0000001805c57224 */ /* 0x000fe400078e02c5 */
[----:B------:R-:W-:Y:S02]  /*2140*/  @!P0 IMAD.IADD R193, R193, 0x1, -R5 ;  /* 0x00000001c1c18824 */ /* 0x000fe400078e0a05 */
[C---:B------:R-:W-:Y:S01]  /*2150*/  VIADD R11, R0.reuse, 0x63 ;  /* 0x00000063000b7836 */ /* 0x040fe20000000000 */
[----:B------:R-:W-:Y:S01]  /*2160*/  ISETP.GT.U32.AND P0, PT, R5, R197, PT ;  /* 0x000000c50500720c */ /* 0x000fe20003f04070 */
[----:B------:R-:W-:Y:S02]  /*2170*/  IMAD.MOV R24, RZ, RZ, -R7 ;  /* 0x000000ffff187224 */ /* 0x000fe400078e0a07 */
[----:B------:R-:W-:Y:S01]  /*2180*/  @!P3 IMAD.MOV R193, RZ, RZ, -R193 ;  /* 0x000000ffffc1b224 */ /* 0x000fe200078e0ac1 */
[----:B------:R-:W-:Y:S01]  /*2190*/  ISETP.GE.AND P3, PT, R13, RZ, PT ;  /* 0x000000ff0d00720c */ /* 0x000fe20003f66270 */
[----:B------:R-:W-:Y:S01]  /*21a0*/  IMAD R201, R5, R24, R201 ;  /* 0x0000001805c97224 */ /* 0x000fe200078e02c9 */
[----:B------:R-:W-:Y:S01]  /*21b0*/  IABS R205, R11 ;  /* 0x0000000b00cd7213 */ /* 0x000fe20000000000 */
[----:B------:R-:W-:-:S02]  /*21c0*/  VIADD R13, R0, 0x62 ;  /* 0x00000062000d7836 */ /* 0x000fc40000000000 */
[--C-:B------:R-:W-:Y:S01]  /*21d0*/  @!P2 IMAD.IADD R199, R199, 0x1, -R5.reuse ;  /* 0x00000001c7c7a824 */ /* 0x100fe200078e0a05 */
[----:B------:R-:W-:Y:S01]  /*21e0*/  ISETP.GT.U32.AND P1, PT, R5, R201, PT ;  /* 0x000000c90500720c */ /* 0x000fe20003f24070 */
[----:B------:R-:W-:Y:S01]  /*21f0*/  @!P4 IMAD.IADD R203, R203, 0x1, -R5 ;  /* 0x00000001cbcbc824 */ /* 0x000fe200078e0a05 */
[----:B------:R-:W-:Y:S01]  /*2200*/  IABS R207, R13 ;  /* 0x0000000d00cf7213 */ /* 0x000fe20000000000 */
[C---:B------:R-:W-:Y:S01]  /*2210*/  IMAD.HI.U32 R7, R6.reuse, R205, RZ ;  /* 0x000000cd06077227 */ /* 0x040fe200078e00ff */
[C---:B------:R-:W-:Y:S02]  /*2220*/  ISETP.GT.U32.AND P2, PT, R5.reuse, R199, PT ;  /* 0x000000c70500720c */ /* 0x040fe40003f44070 */
[----:B------:R-:W-:Y:S01]  /*2230*/  ISETP.GT.U32.AND P4, PT, R5, R203, PT ;  /* 0x000000cb0500720c */ /* 0x000fe20003f84070 */
[----:B------:R-:W-:Y:S02]  /*2240*/  IMAD.MOV R8, RZ, RZ, -R7 ;  /* 0x000000ffff087224 */ /* 0x000fe400078e0a07 */
[----:B------:R-:W-:-:S04]  /*2250*/  IMAD.HI.U32 R7, R6, R207, RZ ;  /* 0x000000cf06077227 */ /* 0x000fc800078e00ff */
[----:B------:R-:W-:Y:S02]  /*2260*/  @!P0 IMAD.IADD R197, R197, 0x1, -R5 ;  /* 0x00000001c5c58824 */ /* 0x000fe400078e0a05 */
[----:B------:R-:W-:Y:S02]  /*2270*/  IMAD.MOV R24, RZ, RZ, -R7 ;  /* 0x000000ffff187224 */ /* 0x000fe400078e0a07 */
[----:B------:R-:W-:Y:S01]  /*2280*/  VIADD R17, R0, 0x61 ;  /* 0x0000006100117836 */ /* 0x000fe20000000000 */
[----:B------:R-:W-:Y:S01]  /*2290*/  ISETP.GT.U32.AND P0, PT, R5, R197, PT ;  /* 0x000000c50500720c */ /* 0x000fe20003f04070 */
[----:B------:R-:W-:Y:S02]  /*22a0*/  @!P1 IMAD.IADD R201, R201, 0x1, -R5 ;  /* 0x00000001c9c99824 */ /* 0x000fe400078e0a05 */
[C---:B------:R-:W-:Y:S01]  /*22b0*/  IMAD R205, R5.reuse, R8, R205 ;  /* 0x0000000805cd7224 */ /* 0x040fe200078e02cd */
[----:B------:R-:W-:Y:S01]  /*22c0*/  IABS R209, R17 ;  /* 0x0000001100d17213 */ /* 0x000fe20000000000 */
[C---:B------:R-:W-:Y:S01]  /*22d0*/  IMAD R207, R5.reuse, R24, R207 ;  /* 0x0000001805cf7224 */ /* 0x040fe200078e02cf */
[----:B------:R-:W-:Y:S01]  /*22e0*/  ISETP.GT.U32.AND P1, PT, R5, R201, PT ;  /* 0x000000c90500720c */ /* 0x000fe20003f24070 */
[--C-:B------:R-:W-:Y:S01]  /*22f0*/  @!P2 IMAD.IADD R199, R199, 0x1, -R5.reuse ;  /* 0x00000001c7c7a824 */ /* 0x100fe200078e0a05 */
[----:B------:R-:W-:Y:S01]  /*2300*/  ISETP.GT.U32.AND P2, PT, R5, R205, PT ;  /* 0x000000cd0500720c */ /* 0x000fe20003f44070 */
[----:B------:R-:W-:Y:S01]  /*2310*/  @!P4 IMAD.IADD R203, R203, 0x1, -R5 ;  /* 0x00000001cbcbc824 */ /* 0x000fe200078e0a05 */
[----:B------:R-:W-:Y:S01]  /*2320*/  ISETP.GT.U32.AND P4, PT, R5, R207, PT ;  /* 0x000000cf0500720c */ /* 0x000fe20003f84070 */
[----:B------:R-:W-:-:S04]  /*2330*/  IMAD.HI.U32 R8, R6, R209, RZ ;  /* 0x000000d106087227 */ /* 0x000fc800078e00ff */
[----:B------:R-:W-:Y:S01]  /*2340*/  @!P0 IMAD.IADD R197, R197, 0x1, -R5 ;  /* 0x00000001c5c58824 */ /* 0x000fe200078e0a05 */
[----:B------:R-:W-:Y:S01]  /*2350*/  ISETP.GE.AND P0, PT, R15, RZ, PT ;  /* 0x000000ff0f00720c */ /* 0x000fe20003f06270 */
[----:B------:R-:W-:Y:S02]  /*2360*/  IMAD.MOV R8, RZ, RZ, -R8 ;  /* 0x000000ffff087224 */ /* 0x000fe400078e0a08 */
[C---:B------:R-:W-:Y:S02]  /*2370*/  VIADD R7, R0.reuse, 0x60 ;  /* 0x0000006000077836 */ /* 0x040fe40000000000 */
[----:B------:R-:W-:Y:S02]  /*2380*/  IMAD R209, R5, R8, R209 ;  /* 0x0000000805d17224 */ /* 0x000fe400078e02d1 */
[--C-:B------:R-:W-:Y:S01]  /*2390*/  @!P1 IMAD.IADD R201, R201, 0x1, -R5.reuse ;  /* 0x00000001c9c99824 */ /* 0x100fe200078e0a05 */
[----:B------:R-:W-:Y:S01]  /*23a0*/  IABS R211, R7 ;  /* 0x0000000700d37213 */ /* 0x000fe20000000000 */
[----:B------:R-:W-:Y:S01]  /*23b0*/  @!P2 IMAD.IADD R205, R205, 0x1, -R5 ;  /* 0x00000001cdcda824 */ /* 0x000fe200078e0a05 */
[----:B------:R-:W-:Y:S01]  /*23c0*/  ISETP.GE.AND P1, PT, R17, RZ, PT ;  /* 0x000000ff1100720c */ /* 0x000fe20003f26270 */
[----:B------:R-:W-:-:S02]  /*23d0*/  VIADD R8, R0, 0x5f ;  /* 0x0000005f00087836 */ /* 0x000fc40000000000 */
[----:B------:R-:W-:Y:S01]  /*23e0*/  @!P4 IMAD.IADD R207, R207, 0x1, -R5 ;  /* 0x00000001cfcfc824 */ /* 0x000fe200078e0a05 */
[----:B------:R-:W-:Y:S01]  /*23f0*/  ISETP.GT.U32.AND P2, PT, R5, R205, PT ;  /* 0x000000cd0500720c */ /* 0x000fe20003f44070 */
[----:B------:R-:W-:Y:S01]  /*2400*/  @!P3 IMAD.MOV R201, RZ, RZ, -R201 ;  /* 0x000000ffffc9b224 */ /* 0x000fe200078e0ac9 */
[----:B------:R-:W-:Y:S01]  /*2410*/  ISETP.GE.AND P3, PT, R7, RZ, PT ;  /* 0x000000ff0700720c */ /* 0x000fe20003f66270 */
[----:B------:R-:W-:Y:S01]  /*2420*/  IMAD.HI.U32 R7, R6, R211, RZ ;  /* 0x000000d306077227 */ /* 0x000fe200078e00ff */
[----:B------:R-:W-:Y:S02]  /*2430*/  IABS R213, R8 ;  /* 0x0000000800d57213 */ /* 0x000fe40000000000 */
[----:B------:R-:W-:Y:S01]  /*2440*/  ISETP.GT.U32.AND P4, PT, R5, R207, PT ;  /* 0x000000cf0500720c */ /* 0x000fe20003f84070 */
[----:B------:R-:W-:Y:S01]  /*2450*/  @!P6 IMAD.MOV R197, RZ, RZ, -R197 ;  /* 0x000000ffffc5e224 */ /* 0x000fe200078e0ac5 */
[----:B------:R-:W-:Y:S01]  /*2460*/  ISETP.GE.AND P6, PT, R11, RZ, PT ;  /* 0x000000ff0b00720c */ /* 0x000fe20003fc6270 */
[----:B------:R-:W-:Y:S01]  /*2470*/  @!P0 IMAD.MOV R203, RZ, RZ, -R203 ;  /* 0x000000ffffcb8224 */ /* 0x000fe200078e0acb */
[----:B------:R-:W-:Y:S01]  /*2480*/  ISETP.GE.AND P0, PT, R8, RZ, PT ;  /* 0x000000ff0800720c */ /* 0x000fe20003f06270 */
[----:B------:R-:W-:-:S04]  /*2490*/  IMAD.HI.U32 R8, R6, R213, RZ ;  /* 0x000000d506087227 */ /* 0x000fc800078e00ff */
[----:B------:R-:W-:Y:S02]  /*24a0*/  IMAD.MOV R24, RZ, RZ, -R7 ;  /* 0x000000ffff187224 */ /* 0x000fe400078e0a07 */
[----:B------:R-:W-:Y:S02]  /*24b0*/  IMAD.MOV R8, RZ, RZ, -R8 ;  /* 0x000000ffff087224 */ /* 0x000fe400078e0a08 */
[----:B------:R-:W-:Y:S02]  /*24c0*/  IMAD R211, R5, R24, R211 ;  /* 0x0000001805d37224 */ /* 0x000fe400078e02d3 */
[----:B------:R-:W-:Y:S01]  /*24d0*/  @!P2 IMAD.IADD R205, R205, 0x1, -R5 ;  /* 0x00000001cdcda824 */ /* 0x000fe200078e0a05 */
[C---:B------:R-:W-:Y:S01]  /*24e0*/  ISETP.GT.U32.AND P2, PT, R5.reuse, R209, PT ;  /* 0x000000d10500720c */ /* 0x040fe20003f44070 */
[----:B------:R-:W-:Y:S02]  /*24f0*/  IMAD R213, R5, R8, R213 ;  /* 0x0000000805d57224 */ /* 0x000fe400078e02d5 */
[----:B------:R-:W-:Y:S01]  /*2500*/  @!P4 IMAD.IADD R207, R207, 0x1, -R5 ;  /* 0x00000001cfcfc824 */ /* 0x000fe200078e0a05 */
[C---:B------:R-:W-:Y:S01]  /*2510*/  ISETP.GT.U32.AND P4, PT, R5.reuse, R211, PT ;  /* 0x000000d30500720c */ /* 0x040fe20003f84070 */
[----:B------:R-:W-:Y:S01]  /*2520*/  @!P6 IMAD.MOV R205, RZ, RZ, -R205 ;  /* 0x000000ffffcde224 */ /* 0x000fe200078e0acd */
[----:B------:R-:W-:Y:S01]  /*2530*/  ISETP.GT.U32.AND P6, PT, R5, R213, PT ;  /* 0x000000d50500720c */ /* 0x000fe20003fc4070 */
[----:B------:R-:W-:-:S02]  /*2540*/  VIADD R11, R0, 0x5e ;  /* 0x0000005e000b7836 */ /* 0x000fc40000000000 */
[----:B------:R-:W-:Y:S01]  /*2550*/  @!P5 IMAD.MOV R199, RZ, RZ, -R199 ;  /* 0x000000ffffc7d224 */ /* 0x000fe200078e0ac7 */
[----:B------:R-:W-:Y:S01]  /*2560*/  ISETP.GE.AND P5, PT, R13, RZ, PT ;  /* 0x000000ff0d00720c */ /* 0x000fe20003fa6270 */
[C---:B------:R-:W-:Y:S01]  /*2570*/  VIADD R13, R0.reuse, 0x5d ;  /* 0x0000005d000d7836 */ /* 0x040fe20000000000 */
[----:B------:R-:W-:Y:S01]  /*2580*/  IABS R215, R11 ;  /* 0x0000000b00d77213 */ /* 0x000fe20000000000 */
[--C-:B------:R-:W-:Y:S02]  /*2590*/  @!P2 IMAD.IADD R209, R209, 0x1, -R5.reuse ;  /* 0x00000001d1d1a824 */ /* 0x100fe400078e0a05 */
[----:B------:R-:W-:Y:S01]  /*25a0*/  VIADD R15, R0, 0x5c ;  /* 0x0000005c000f7836 */ /* 0x000fe20000000000 */
[----:B------:R-:W-:Y:S01]  /*25b0*/  IABS R234, R13 ;  /* 0x0000000d00ea7213 */ /* 0x000fe20000000000 */
[--C-:B------:R-:W-:Y:S01]  /*25c0*/  @!P4 IMAD.IADD R211, R211, 0x1, -R5.reuse ;  /* 0x00000001d3d3c824 */ /* 0x100fe200078e0a05 */
[----:B------:R-:W-:Y:S01]  /*25d0*/  ISETP.GT.U32.AND P2, PT, R5, R209, PT ;  /* 0x000000d10500720c */ /* 0x000fe20003f44070 */
[----:B------:R-:W-:Y:S01]  /*25e0*/  @!P6 IMAD.IADD R213, R213, 0x1, -R5 ;  /* 0x00000001d5d5e824 */ /* 0x000fe200078e0a05 */
[----:B------:R-:W-:Y:S01]  /*25f0*/  IABS R232, R15 ;  /* 0x0000000f00e87213 */ /* 0x000fe20000000000 */
[----:B------:R-:W-:Y:S01]  /*2600*/  IMAD.HI.U32 R7, R6, R215, RZ ;  /* 0x000000d706077227 */ /* 0x000fe200078e00ff */
[----:B------:R-:W-:-:S02]  /*2610*/  ISETP.GT.U32.AND P4, PT, R5, R211, PT ;  /* 0x000000d30500720c */ /* 0x000fc40003f84070 */
[----:B------:R-:W-:Y:S01]  /*2620*/  ISETP.GT.U32.AND P6, PT, R5, R213, PT ;  /* 0x000000d50500720c */ /* 0x000fe20003fc4070 */
[----:B------:R-:W-:-:S04]  /*2630*/  IMAD.HI.U32 R8, R6, R234, RZ ;  /* 0x000000ea06087227 */ /* 0x000fc800078e00ff */
[----:B------:R-:W-:Y:S02]  /*2640*/  IMAD.MOV R24, RZ, RZ, -R7 ;  /* 0x000000ffff187224 */ /* 0x000fe400078e0a07 */
[----:B------:R-:W-:Y:S02]  /*2650*/  IMAD.MOV R8, RZ, RZ, -R8 ;  /* 0x000000ffff087224 */ /* 0x000fe400078e0a08 */
[C---:B------:R-:W-:Y:S02]  /*2660*/  IMAD R215, R5.reuse, R24, R215 ;  /* 0x0000001805d77224 */ /* 0x040fe400078e02d7 */
[----:B------:R-:W-:Y:S02]  /*2670*/  VIADD R17, R0, 0x5b ;  /* 0x0000005b00117836 */ /* 0x000fe40000000000 */
[----:B------:R-:W-:Y:S02]  /*2680*/  IMAD R234, R5, R8, R234 ;  /* 0x0000000805ea7224 */ /* 0x000fe400078e02ea */
[----:B------:R-:W-:Y:S01]  /*2690*/  @!P4 IMAD.IADD R211, R211, 0x1, -R5 ;  /* 0x00000001d3d3c824 */ /* 0x000fe200078e0a05 */
[----:B------:R-:W-:Y:S01]  /*26a0*/  IABS R230, R17 ;  /* 0x0000001100e67213 */ /* 0x000fe20000000000 */
[----:B------:R-:W-:Y:S01]  /*26b0*/  IMAD.HI.U32 R7, R6, R232, RZ ;  /* 0x000000e806077227 */ /* 0x000fe200078e00ff */
[----:B------:R-:W-:-:S03]  /*26c0*/  ISETP.GT.U32.AND P4, PT, R5, R215, PT ;  /* 0x000000d70500720c */ /* 0x000fc60003f84070 */
[----:B------:R-:W-:Y:S01]  /*26d0*/  @!P5 IMAD.MOV R207, RZ, RZ, -R207 ;  /* 0x000000ffffcfd224 */ /* 0x000fe200078e0acf */
[----:B------:R-:W-:Y:S01]  /*26e0*/  ISETP.GE.AND P5, PT, R11, RZ, PT ;  /* 0x000000ff0b00720c */ /* 0x000fe20003fa6270 */
[----:B------:R-:W-:Y:S01]  /*26f0*/  @!P6 IMAD.IADD R213, R213, 0x1, -R5 ;  /* 0x00000001d5d5e824 */ /* 0x000fe200078e0a05 */
[----:B------:R-:W-:Y:S01]  /*2700*/  ISETP.GT.U32.AND P6, PT, R5, R234, PT ;  /* 0x000000ea0500720c */ /* 0x000fe20003fc4070 */
[----:B------:R-:W-:Y:S02]  /*2710*/  IMAD.MOV R11, RZ, RZ, -R7 ;  /* 0x000000ffff0b7224 */ /* 0x000fe400078e0a07 */
[----:B------:R-:W-:-:S04]  /*2720*/  IMAD.HI.U32 R7, R6, R230, RZ ;  /* 0x000000e606077227 */ /* 0x000fc800078e00ff */
[----:B------:R-:W-:Y:S01]  /*2730*/  @!P2 IMAD.IADD R209, R209, 0x1, -R5 ;  /* 0x00000001d1d1a824 */ /* 0x000fe200078e0a05 */
[----:B------:R-:W-:Y:S01]  /*2740*/  ISETP.GE.AND P2, PT, R13, RZ, PT ;  /* 0x000000ff0d00720c */ /* 0x000fe20003f46270 */
[----:B------:R-:W-:Y:S02]  /*2750*/  IMAD R232, R5, R11, R232 ;  /* 0x0000000b05e87224 */ /* 0x000fe400078e02e8 */
[----:B------:R-:W-:Y:S02]  /*2760*/  IMAD.MOV R13, RZ, RZ, -R7 ;  /* 0x000000ffff0d7224 */ /* 0x000fe400078e0a07 */
[--C-:B------:R-:W-:Y:S01]  /*2770*/  @!P4 IMAD.IADD R215, R215, 0x1, -R5.reuse ;  /* 0x00000001d7d7c824 */ /* 0x100fe200078e0a05 */
[C---:B------:R-:W-:Y:S01]  /*2780*/  ISETP.GT.U32.AND P4, PT, R5.reuse, R232, PT ;  /* 0x000000e80500720c */ /* 0x040fe20003f84070 */
[----:B------:R-:W-:Y:S02]  /*2790*/  IMAD R230, R5, R13, R230 ;  /* 0x0000000d05e67224 */ /* 0x000fe400078e02e6 */
[----:B------:R-:W-:-:S02]  /*27a0*/  @!P6 IMAD.IADD R234, R234, 0x1, -R5 ;  /* 0x00000001eaeae824 */ /* 0x000fc400078e0a05 */
[----:B------:R-:W-:Y:S01]  /*27b0*/  IMAD.HI.U32 R8, R6, R228, RZ ;  /* 0x000000e406087227 */ /* 0x000fe200078e00ff */
[----:B------:R-:W-:-:S03]  /*27c0*/  ISETP.GT.U32.AND P6, PT, R5, R230, PT ;  /* 0x000000e60500720c */ /* 0x000fc60003fc4070 */
[----:B------:R-:W-:-:S04]  /*27d0*/  IMAD.HI.U32 R7, R6, R224, RZ ;  /* 0x000000e006077227 */ /* 0x000fc800078e00ff */
[----:B------:R-:W-:Y:S01]  /*27e0*/  @!P4 IMAD.IADD R232, R232, 0x1, -R5 ;  /* 0x00000001e8e8c824 */ /* 0x000fe200078e0a05 */
[----:B------:R-:W-:Y:S01]  /*27f0*/  ISETP.GT.U32.AND P4, PT, R5, R215, PT ;  /* 0x000000d70500720c */ /* 0x000fe20003f84070 */
[----:B------:R-:W-:-:S04]  /*2800*/  IMAD.HI.U32 R11, R6, R226, RZ ;  /* 0x000000e2060b7227 */ /* 0x000fc800078e00ff */
[----:B------:R-:W-:Y:S01]  /*2810*/  @!P6 IMAD.IADD R230, R230, 0x1, -R5 ;  /* 0x00000001e6e6e824 */ /* 0x000fe200078e0a05 */
[C---:B------:R-:W-:Y:S01]  /*2820*/  ISETP.GT.U32.AND P6, PT, R5.reuse, R232, PT ;  /* 0x000000e80500720c */ /* 0x040fe20003fc4070 */
[----:B------:R-:W-:Y:S02]  /*2830*/  IMAD.MOV R8, RZ, RZ, -R8 ;  /* 0x000000ffff087224 */ /* 0x000fe400078e0a08 */
[----:B------:R-:W-:Y:S02]  /*2840*/  IMAD.MOV R7, RZ, RZ, -R7 ;  /* 0x000000ffff077224 */ /* 0x000fe400078e0a07 */
[----:B------:R-:W-:Y:S01]  /*2850*/  @!P1 IMAD.MOV R209, RZ, RZ, -R209 ;  /* 0x000000ffffd19224 */ /* 0x000fe200078e0ad1 */
[C---:B------:R-:W-:Y:S01]  /*2860*/  ISETP.GT.U32.AND P1, PT, R5.reuse, R234, PT ;  /* 0x000000ea0500720c */ /* 0x040fe20003f24070 */
[----:B------:R-:W-:Y:S01]  /*2870*/  @!P3 IMAD.MOV R211, RZ, RZ, -R211 ;  /* 0x000000ffffd3b224 */ /* 0x000fe200078e0ad3 */
[----:B------:R-:W-:Y:S01]  /*2880*/  ISETP.GT.U32.AND P3, PT, R5, R230, PT ;  /* 0x000000e60500720c */ /* 0x000fe20003f64070 */
[----:B------:R-:W-:-:S02]  /*2890*/  IMAD.MOV R11, RZ, RZ, -R11 ;  /* 0x000000ffff0b7224 */ /* 0x000fc400078e0a0b */
[C---:B------:R-:W-:Y:S02]  /*28a0*/  VIADD R13, R0.reuse, 0x56 ;  /* 0x00000056000d7836 */ /* 0x040fe40000000000 */
[C---:B------:R-:W-:Y:S02]  /*28b0*/  IMAD R228, R5.reuse, R8, R228 ;  /* 0x0000000805e47224 */ /* 0x040fe400078e02e4 */
[C---:B------:R-:W-:Y:S01]  /*28c0*/  IMAD R224, R5.reuse, R7, R224 ;  /* 0x0000000705e07224 */ /* 0x040fe200078e02e0 */
[----:B------:R-:W-:Y:S01]  /*28d0*/  IABS R220, R13 ;  /* 0x0000000d00dc7213 */ /* 0x000fe20000000000 */
[C---:B------:R-:W-:Y:S02]  /*28e0*/  IMAD R226, R5.reuse, R11, R226 ;  /* 0x0000000b05e27224 */ /* 0x040fe400078e02e2 */
[----:B------:R-:W-:Y:S02]  /*28f0*/  VIADD R11, R0, 0x57 ;  /* 0x00000057000b7836 */ /* 0x000fe40000000000 */
[----:B------:R-:W-:Y:S01]  /*2900*/  @!P0 IMAD.MOV R213, RZ, RZ, -R213 ;  /* 0x000000ffffd58224 */ /* 0x000fe200078e0ad5 */
[C---:B------:R-:W-:Y:S01]  /*2910*/  ISETP.GT.U32.AND P0, PT, R5.reuse, R228, PT ;  /* 0x000000e40500720c */ /* 0x040fe20003f04070 */
[----:B------:R-:W-:Y:S01]  /*2920*/  @!P6 IMAD.IADD R232, R232, 0x1, -R5 ;  /* 0x00000001e8e8e824 */ /* 0x000fe200078e0a05 */
[----:B------:R-:W-:Y:S01]  /*2930*/  ISETP.GT.U32.AND P6, PT, R5, R224, PT ;  /* 0x000000e00500720c */ /* 0x000fe20003fc4070 */
[----:B------:R-:W-:Y:S01]  /*2940*/  IMAD.HI.U32 R8, R6, R220, RZ ;  /* 0x000000dc06087227 */ /* 0x000fe200078e00ff */
[----:B------:R-:W-:-:S03]  /*2950*/  IABS R222, R11 ;  /* 0x0000000b00de7213 */ /* 0x000fc60000000000 */
[--C-:B------:R-:W-:Y:S01]  /*2960*/  @!P1 IMAD.IADD R234, R234, 0x1, -R5.reuse ;  /* 0x00000001eaea9824 */ /* 0x100fe200078e0a05 */
[----:B------:R-:W-:Y:S01]  /*2970*/  ISETP.GE.AND P1, PT, R15, RZ, PT ;  /* 0x000000ff0f00720c */ /* 0x000fe20003f26270 */
[----:B------:R-:W-:Y:S01]  /*2980*/  @!P3 IMAD.IADD R230, R230, 0x1, -R5 ;  /* 0x00000001e6e6b824 */ /* 0x000fe200078e0a05 */
[----:B------:R-:W-:Y:S01]  /*2990*/  ISETP.GE.AND P3, PT, R17, RZ, PT ;  /* 0x000000ff1100720c */ /* 0x000fe20003f66270 */
[----:B------:R-:W-:Y:S02]  /*29a0*/  IMAD.MOV R8, RZ, RZ, -R8 ;  /* 0x000000ffff087224 */ /* 0x000fe400078e0a08 */
[----:B------:R-:W-:-:S04]  /*29b0*/  IMAD.HI.U32 R7, R6, R222, RZ ;  /* 0x000000de06077227 */ /* 0x000fc800078e00ff */
[----:B------:R-:W-:Y:S02]  /*29c0*/  IMAD R220, R5, R8, R220 ;  /* 0x0000000805dc7224 */ /* 0x000fe400078e02dc */
[----:B------:R-:W-:Y:S01]  /*29d0*/  @!P4 IMAD.IADD R215, R215, 0x1, -R5 ;  /* 0x00000001d7d7c824 */ /* 0x000fe200078e0a05 */
[----:B------:R-:W-:Y:S01]  /*29e0*/  ISETP.GT.U32.AND P4, PT, R5, R226, PT ;  /* 0x000000e20500720c */ /* 0x000fe20003f84070 */
[----:B------:R-:W-:Y:S02]  /*29f0*/  IMAD.MOV R7, RZ, RZ, -R7 ;  /* 0x000000ffff077224 */ /* 0x000fe400078e0a07 */
[--C-:B------:R-:W-:Y:S01]  /*2a00*/  @!P0 IMAD.IADD R228, R228, 0x1, -R5.reuse ;  /* 0x00000001e4e48824 */ /* 0x100fe200078e0a05 */
[----:B------:R-:W-:Y:S01]  /*2a10*/  ISETP.GE.AND P0, PT, R19, RZ, PT ;  /* 0x000000ff1300720c */ /* 0x000fe20003f06270 */
[----:B------:R-:W-:Y:S02]  /*2a20*/  VIADD R8, R0, 0x55 ;  /* 0x0000005500087836 */ /* 0x000fe40000000000 */
[----:B------:R-:W-:-:S02]  /*2a30*/  @!P6 IMAD.IADD R224, R224, 0x1, -R5 ;  /* 0x00000001e0e0e824 */ /* 0x000fc400078e0a05 */
[C---:B------:R-:W-:Y:S01]  /*2a40*/  IMAD R222, R5.reuse, R7, R222 ;  /* 0x0000000705de7224 */ /* 0x040fe200078e02de */
[----:B------:R-:W-:Y:S01]  /*2a50*/  IABS R218, R8 ;  /* 0x0000000800da7213 */ /* 0x000fe20000000000 */
[----:B------:R-:W-:Y:S01]  /*2a60*/  @!P5 IMAD.MOV R215, RZ, RZ, -R215 ;  /* 0x000000ffffd7d224 */ /* 0x000fe200078e0ad7 */
[C---:B------:R-:W-:Y:S01]  /*2a70*/  ISETP.GT.U32.AND P5, PT, R5.reuse, R228, PT ;  /* 0x000000e40500720c */ /* 0x040fe20003fa4070 */
[----:B------:R-:W-:Y:S01]  /*2a80*/  @!P1 IMAD.MOV R232, RZ, RZ, -R232 ;  /* 0x000000ffffe89224 */ /* 0x000fe200078e0ae8 */
[C---:B------:R-:W-:Y:S01]  /*2a90*/  ISETP.GT.U32.AND P6, PT, R5.reuse, R224, PT ;  /* 0x000000e00500720c */ /* 0x040fe20003fc4070 */
[----:B------:R-:W-:Y:S01]  /*2aa0*/  @!P3 IMAD.MOV R230, RZ, RZ, -R230 ;  /* 0x000000ffffe6b224 */ /* 0x000fe200078e0ae6 */
[----:B------:R-:W-:Y:S01]  /*2ab0*/  ISETP.GT.U32.AND P1, PT, R5, R222, PT ;  /* 0x000000de0500720c */ /* 0x000fe20003f24070 */
[----:B------:R-:W-:Y:S01]  /*2ac0*/  IMAD.HI.U32 R7, R6, R218, RZ ;  /* 0x000000da06077227 */ /* 0x000fe200078e00ff */
[----:B------:R-:W-:-:S03]  /*2ad0*/  ISETP.GE.AND P3, PT, R23, RZ, PT ;  /* 0x000000ff1700720c */ /* 0x000fc60003f66270 */
[----:B------:R-:W-:Y:S02]  /*2ae0*/  IMAD.MOV R7, RZ, RZ, -R7 ;  /* 0x000000ffff077224 */ /* 0x000fe400078e0a07 */
[----:B------:R-:W-:Y:S02]  /*2af0*/  VIADD R15, R0, 0x54 ;  /* 0x00000054000f7836 */ /* 0x000fe40000000000 */
[--C-:B------:R-:W-:Y:S01]  /*2b00*/  @!P5 IMAD.IADD R228, R228, 0x1, -R5.reuse ;  /* 0x00000001e4e4d824 */ /* 0x100fe200078e0a05 */
[C---:B------:R-:W-:Y:S01]  /*2b10*/  ISETP.GT.U32.AND P5, PT, R5.reuse, R220, PT ;  /* 0x000000dc0500720c */ /* 0x040fe20003fa4070 */
[--C-:B------:R-:W-:Y:S01]  /*2b20*/  @!P6 IMAD.IADD R224, R224, 0x1, -R5.reuse ;  /* 0x00000001e0e0e824 */ /* 0x100fe200078e0a05 */
[----:B------:R-:W-:Y:S01]  /*2b30*/  IABS R216, R15 ;  /* 0x0000000f00d87213 */ /* 0x000fe20000000000 */
[----:B------:R-:W-:Y:S01]  /*2b40*/  IMAD R218, R5, R7, R218 ;  /* 0x0000000705da7224 */ /* 0x000fe200078e02da */
[----:B------:R-:W-:Y:S01]  /*2b50*/  ISETP.GE.AND P6, PT, R13, RZ, PT ;  /* 0x000000ff0d00720c */ /* 0x000fe20003fc6270 */
[----:B------:R-:W-:Y:S01]  /*2b60*/  @!P1 IMAD.IADD R222, R222, 0x1, -R5 ;  /* 0x00000001dede9824 */ /* 0x000fe200078e0a05 */
[----:B------:R-:W-:Y:S01]  /*2b70*/  ISETP.GE.AND P1, PT, R8, RZ, PT ;  /* 0x000000ff0800720c */ /* 0x000fe20003f26270 */
[----:B------:R-:W-:Y:S01]  /*2b80*/  @!P3 IMAD.MOV R224, RZ, RZ, -R224 ;  /* 0x000000ffffe0b224 */ /* 0x000fe200078e0ae0 */
[C---:B------:R-:W-:Y:S01]  /*2b90*/  ISETP.GT.U32.AND P3, PT, R5.reuse, R218, PT ;  /* 0x000000da0500720c */ /* 0x040fe20003f64070 */
[----:B------:R-:W-:Y:S01]  /*2ba0*/  @!P0 IMAD.MOV R228, RZ, RZ, -R228 ;  /* 0x000000ffffe48224 */ /* 0x000fe200078e0ae4 */
[----:B------:R-:W-:Y:S01]  /*2bb0*/  ISETP.GT.U32.AND P0, PT, R5, R222, PT ;  /* 0x000000de0500720c */ /* 0x000fe20003f04070 */
[----:B------:R-:W-:-:S02]  /*2bc0*/  VIADD R7, R0, 0x53 ;  /* 0x0000005300077836 */ /* 0x000fc40000000000 */
[--C-:B------:R-:W-:Y:S02]  /*2bd0*/  @!P5 IMAD.IADD R220, R220, 0x1, -R5.reuse ;  /* 0x00000001dcdcd824 */ /* 0x100fe400078e0a05 */
[--C-:B------:R-:W-:Y:S01]  /*2be0*/  @!P4 IMAD.IADD R226, R226, 0x1, -R5.reuse ;  /* 0x00000001e2e2c824 */ /* 0x100fe200078e0a05 */
[----:B------:R-:W-:Y:S01]  /*2bf0*/  IABS R214, R7 ;  /* 0x0000000700d67213 */ /* 0x000fe20000000000 */
[----:B------:R-:W-:Y:S01]  /*2c00*/  IMAD.HI.U32 R8, R6, R216, RZ ;  /* 0x000000d806087227 */ /* 0x000fe200078e00ff */
[----:B------:R-:W-:Y:S02]  /*2c10*/  ISETP.GT.U32.AND P5, PT, R5, R220, PT ;  /* 0x000000dc0500720c */ /* 0x000fe40003fa4070 */
[----:B------:R-:W-:Y:S01]  /*2c20*/  ISETP.GE.AND P4, PT, R21, RZ, PT ;  /* 0x000000ff1500720c */ /* 0x000fe20003f86270 */
[--C-:B------:R-:W-:Y:S02]  /*2c30*/  @!P3 IMAD.IADD R218, R218, 0x1, -R5.reuse ;  /* 0x00000001dadab824 */ /* 0x100fe400078e0a05 */
[----:B------:R-:W-:Y:S01]  /*2c40*/  @!P2 IMAD.MOV R234, RZ, RZ, -R234 ;  /* 0x000000ffffeaa224 */ /* 0x000fe200078e0aea */
[----:B------:R-:W-:Y:S01]  /*2c50*/  ISETP.GT.U32.AND P2, PT, R5, R226, PT ;  /* 0x000000e20500720c */ /* 0x000fe20003f44070 */
[----:B------:R-:W-:Y:S01]  /*2c60*/  @!P0 IMAD.IADD R222, R222, 0x1, -R5 ;  /* 0x00000001dede8824 */ /* 0x000fe200078e0a05 */
[----:B------:R-:W-:Y:S01]  /*2c70*/  ISETP.GE.AND P0, PT, R7, RZ, PT ;  /* 0x000000ff0700720c */ /* 0x000fe20003f06270 */
[----:B------:R-:W-:Y:S01]  /*2c80*/  IMAD.MOV R8, RZ, RZ, -R8 ;  /* 0x000000ffff087224 */ /* 0x000fe200078e0a08 */
[----:B------:R-:W-:Y:S01]  /*2c90*/  ISETP.GT.U32.AND P3, PT, R5, R218, PT ;  /* 0x000000da0500720c */ /* 0x000fe20003f64070 */
[----:B------:R-:W-:-:S04]  /*2ca0*/  IMAD.HI.U32 R7, R6, R214, RZ ;  /* 0x000000d606077227 */ /* 0x000fc800078e00ff */
[C---:B------:R-:W-:Y:S02]  /*2cb0*/  IMAD R216, R5.reuse, R8, R216 ;  /* 0x0000000805d87224 */ /* 0x040fe400078e02d8 */
[----:B------:R-:W-:Y:S02]  /*2cc0*/  VIADD R13, R0, 0x51 ;  /* 0x00000051000d7836 */ /* 0x000fe40000000000 */
[----:B------:R-:W-:Y:S02]  /*2cd0*/  IMAD.MOV R7, RZ, RZ, -R7 ;  /* 0x000000ffff077224 */ /* 0x000fe400078e0a07 */
[--C-:B------:R-:W-:Y:S01]  /*2ce0*/  @!P5 IMAD.IADD R220, R220, 0x1, -R5.reuse ;  /* 0x00000001dcdcd824 */ /* 0x100fe200078e0a05 */
[C---:B------:R-:W-:Y:S01]  /*2cf0*/  ISETP.GT.U32.AND P5, PT, R5.reuse, R216, PT ;  /* 0x000000d80500720c */ /* 0x040fe20003fa4070 */
[----:B------:R-:W-:Y:S01]  /*2d00*/  IMAD R214, R5, R7, R214 ;  /* 0x0000000705d67224 */ /* 0x000fe200078e02d6 */
[----:B------:R-:W-:Y:S01]  /*2d10*/  IABS R210, R13 ;  /* 0x0000000d00d27213 */ /* 0x000fe20000000000 */
[--C-:B------:R-:W-:Y:S01]  /*2d20*/  @!P2 IMAD.IADD R226, R226, 0x1, -R5.reuse ;  /* 0x00000001e2e2a824 */ /* 0x100fe200078e0a05 */
[----:B------:R-:W-:Y:S01]  /*2d30*/  ISETP.GE.AND P2, PT, R11, RZ, PT ;  /* 0x000000ff0b00720c */ /* 0x000fe20003f46270 */
[----:B------:R-:W-:Y:S01]  /*2d40*/  @!P3 IMAD.IADD R218, R218, 0x1, -R5 ;  /* 0x00000001dadab824 */ /* 0x000fe200078e0a05 */
[----:B------:R-:W-:Y:S01]  /*2d50*/  ISETP.GT.U32.AND P3, PT, R5, R214, PT ;  /* 0x000000d60500720c */ /* 0x000fe20003f64070 */
[----:B------:R-:W-:-:S04]  /*2d60*/  IMAD.HI.U32 R11, R6, R210, RZ ;  /* 0x000000d2060b7227 */ /* 0x000fc800078e00ff */
[----:B------:R-:W-:Y:S02]  /*2d70*/  VIADD R8, R0, 0x52 ;  /* 0x0000005200087836 */ /* 0x000fe40000000000 */
[----:B------:R-:W-:Y:S02]  /*2d80*/  IMAD.MOV R11, RZ, RZ, -R11 ;  /* 0x000000ffff0b7224 */ /* 0x000fe400078e0a0b */
[--C-:B------:R-:W-:Y:S01]  /*2d90*/  @!P5 IMAD.IADD R216, R216, 0x1, -R5.reuse ;  /* 0x00000001d8d8d824 */ /* 0x100fe200078e0a05 */
[----:B------:R-:W-:Y:S01]  /*2da0*/  IABS R212, R8 ;  /* 0x0000000800d47213 */ /* 0x000fe20000000000 */
[C---:B------:R-:W-:Y:S02]  /*2db0*/  IMAD R210, R5.reuse, R11, R210 ;  /* 0x0000000b05d27224 */ /* 0x040fe400078e02d2 */
[----:B------:R-:W-:Y:S01]  /*2dc0*/  @!P2 IMAD.MOV R222, RZ, RZ, -R222 ;  /* 0x000000ffffdea224 */ /* 0x000fe200078e0ade */
[----:B------:R-:W-:Y:S01]  /*2dd0*/  ISETP.GE.AND P2, PT, R8, RZ, PT ;  /* 0x000000ff0800720c */ /* 0x000fe20003f46270 */
[----:B------:R-:W-:Y:S01]  /*2de0*/  @!P3 IMAD.IADD R214, R214, 0x1, -R5 ;  /* 0x00000001d6d6b824 */ /* 0x000fe200078e0a05 */
[C---:B------:R-:W-:Y:S01]  /*2df0*/  ISETP.GT.U32.AND P5, PT, R5.reuse, R216, PT ;  /* 0x000000d80500720c */ /* 0x040fe20003fa4070 */
[----:B------:R-:W-:Y:S01]  /*2e00*/  IMAD.HI.U32 R8, R6, R212, RZ ;  /* 0x000000d406087227 */ /* 0x000fe200078e00ff */
[----:B------:R-:W-:-:S03]  /*2e10*/  ISETP.GT.U32.AND P3, PT, R5, R210, PT ;  /* 0x000000d20500720c */ /* 0x000fc60003f64070 */
[----:B------:R-:W-:Y:S01]  /*2e20*/  @!P4 IMAD.MOV R226, RZ, RZ, -R226 ;  /* 0x000000ffffe2c224 */ /* 0x000fe200078e0ae2 */
[----:B------:R-:W-:Y:S01]  /*2e30*/  ISETP.GE.AND P4, PT, R15, RZ, PT ;  /* 0x000000ff0f00720c */ /* 0x000fe20003f86270 */
[----:B------:R-:W-:Y:S02]  /*2e40*/  IMAD.MOV R8, RZ, RZ, -R8 ;  /* 0x000000ffff087224 */ /* 0x000fe400078e0a08 */
[C---:B------:R-:W-:Y:S02]  /*2e50*/  VIADD R15, R0.reuse, 0x4e ;  /* 0x0000004e000f7836 */ /* 0x040fe40000000000 */
[C---:B------:R-:W-:Y:S02]  /*2e60*/  IMAD R212, R5.reuse, R8, R212 ;  /* 0x0000000805d47224 */ /* 0x040fe400078e02d4 */
[----:B------:R-:W-:Y:S01]  /*2e70*/  VIADD R8, R0, 0x50 ;  /* 0x0000005000087836 */ /* 0x000fe20000000000 */
[----:B------:R-:W-:Y:S01]  /*2e80*/  IABS R204, R15 ;  /* 0x0000000f00cc7213 */ /* 0x000fe20000000000 */
[--C-:B------:R-:W-:Y:S01]  /*2e90*/  @!P5 IMAD.IADD R216, R216, 0x1, -R5.reuse ;  /* 0x00000001d8d8d824 */ /* 0x100fe200078e0a05 */
[----:B------:R-:W-:Y:S01]  /*2ea0*/  ISETP.GT.U32.AND P5, PT, R5, R212, PT ;  /* 0x000000d40500720c */ /* 0x000fe20003fa4070 */
[----:B------:R-:W-:Y:S01]  /*2eb0*/  VIADD R17, R0, 0x4d ;  /* 0x0000004d00117836 */ /* 0x000fe20000000000 */
[----:B------:R-:W-:Y:S01]  /*2ec0*/  IABS R208, R8 ;  /* 0x0000000800d07213 */ /* 0x000fe20000000000 */
[----:B------:R-:W-:-:S02]  /*2ed0*/  @!P3 IMAD.IADD R210, R210, 0x1, -R5 ;  /* 0x00000001d2d2b824 */ /* 0x000fc400078e0a05 */
[----:B------:R-:W-:Y:S01]  /*2ee0*/  @!P1 IMAD.MOV R218, RZ, RZ, -R218 ;  /* 0x000000ffffda9224 */ /* 0x000fe200078e0ada */
[----:B------:R-:W-:Y:S01]  /*2ef0*/  IABS R202, R17 ;  /* 0x0000001100ca7213 */ /* 0x000fe20000000000 */
[----:B------:R-:W-:Y:S01]  /*2f00*/  @!P4 IMAD.MOV R216, RZ, RZ, -R216 ;  /* 0x000000ffffd8c224 */ /* 0x000fe200078e0ad8 */
[C---:B------:R-:W-:Y:S01]  /*2f10*/  ISETP.GT.U32.AND P1, PT, R5.reuse, R214, PT ;  /* 0x000000d60500720c */ /* 0x040fe20003f24070 */
[----:B------:R-:W-:Y:S01]  /*2f20*/  IMAD.HI.U32 R7, R6, R208, RZ ;  /* 0x000000d006077227 */ /* 0x000fe200078e00ff */
[----:B------:R-:W-:Y:S02]  /*2f30*/  ISETP.GE.AND P4, PT, R8, RZ, PT ;  /* 0x000000ff0800720c */ /* 0x000fe40003f86270 */
[----:B------:R-:W-:Y:S01]  /*2f40*/  ISETP.GT.U32.AND P3, PT, R5, R210, PT ;  /* 0x000000d20500720c */ /* 0x000fe20003f64070 */
[----:B------:R-:W-:-:S04]  /*2f50*/  IMAD.HI.U32 R8, R6, R204, RZ ;  /* 0x000000cc06087227 */ /* 0x000fc800078e00ff */
[----:B------:R-:W-:Y:S01]  /*2f60*/  @!P6 IMAD.MOV R220, RZ, RZ, -R220 ;  /* 0x000000ffffdce224 */ /* 0x000fe200078e0adc */
[----:B------:R-:W-:Y:S01]  /*2f70*/  ISETP.GE.AND P6, PT, R13, RZ, PT ;  /* 0x000000ff0d00720c */ /* 0x000fe20003fc6270 */
[----:B------:R-:W-:Y:S02]  /*2f80*/  VIADD R13, R0, 0x4f ;  /* 0x0000004f000d7836 */ /* 0x000fe40000000000 */
[----:B------:R-:W-:Y:S02]  /*2f90*/  IMAD.MOV R7, RZ, RZ, -R7 ;  /* 0x000000ffff077224 */ /* 0x000fe400078e0a07 */
[----:B------:R-:W-:Y:S01]  /*2fa0*/  IMAD.HI.U32 R11, R6, R202, RZ ;  /* 0x000000ca060b7227 */ /* 0x000fe200078e00ff */
[----:B------:R-:W-:-:S03]  /*2fb0*/  IABS R206, R13 ;  /* 0x0000000d00ce7213 */ /* 0x000fc60000000000 */
[----:B------:R-:W-:Y:S02]  /*2fc0*/  IMAD.MOV R8, RZ, RZ, -R8 ;  /* 0x000000ffff087224 */ /* 0x000fe400078e0a08 */
[C---:B------:R-:W-:Y:S02]  /*2fd0*/  IMAD R208, R5.reuse, R7, R208 ;  /* 0x0000000705d07224 */ /* 0x040fe400078e02d0 */
[----:B------:R-:W-:Y:S02]  /*2fe0*/  IMAD.MOV R11, RZ, RZ, -R11 ;  /* 0x000000ffff0b7224 */ /* 0x000fe400078e0a0b */
[C---:B------:R-:W-:Y:S02]  /*2ff0*/  IMAD R204, R5.reuse, R8, R204 ;  /* 0x0000000805cc7224 */ /* 0x040fe400078e02cc */
[----:B------:R-:W-:Y:S01]  /*3000*/  @!P1 IMAD.IADD R214, R214, 0x1, -R5 ;  /* 0x00000001d6d69824 */ /* 0x000fe200078e0a05 */
[C---:B------:R-:W-:Y:S01]  /*3010*/  ISETP.GT.U32.AND P1, PT, R5.reuse, R208, PT ;  /* 0x000000d00500720c */ /* 0x040fe20003f24070 */
[----:B------:R-:W-:-:S02]  /*3020*/  IMAD R202, R5, R11, R202 ;  /* 0x0000000b05ca7224 */ /* 0x000fc400078e02ca */
[----:B------:R-:W-:Y:S01]  /*3030*/  @!P3 IMAD.IADD R210, R210, 0x1, -R5 ;  /* 0x00000001d2d2b824 */ /* 0x000fe200078e0a05 */
[----:B------:R-:W-:Y:S01]  /*3040*/  ISETP.GT.U32.AND P3, PT, R5, R204, PT ;  /* 0x000000cc0500720c */ /* 0x000fe20003f64070 */
[----:B------:R-:W-:Y:S02]  /*3050*/  VIADD R8, R0, 0x4c ;  /* 0x0000004c00087836 */ /* 0x000fe40000000000 */
[----:B------:R-:W-:-:S03]  /*3060*/  IMAD.HI.U32 R7, R6, R206, RZ ;  /* 0x000000ce06077227 */ /* 0x000fc600078e00ff */
[----:B------:R-:W-:Y:S01]  /*3070*/  IABS R200, R8 ;  /* 0x0000000800c87213 */ /* 0x000fe20000000000 */
[----:B------:R-:W-:Y:S01]  /*3080*/  @!P6 IMAD.MOV R210, RZ, RZ, -R210 ;  /* 0x000000ffffd2e224 */ /* 0x000fe200078e0ad2 */
[C---:B------:R-:W-:Y:S01]  /*3090*/  ISETP.GT.U32.AND P6, PT, R5.reuse, R202, PT ;  /* 0x000000ca0500720c */ /* 0x040fe20003fc4070 */
[----:B------:R-:W-:Y:S02]  /*30a0*/  IMAD.MOV R7, RZ, RZ, -R7 ;  /* 0x000000ffff077224 */ /* 0x000fe400078e0a07 */
[----:B------:R-:W-:Y:S02]  /*30b0*/  VIADD R11, R0, 0x4b ;  /* 0x0000004b000b7836 */ /* 0x000fe40000000000 */
[----:B------:R-:W-:Y:S02]  /*30c0*/  IMAD R206, R5, R7, R206 ;  /* 0x0000000705ce7224 */ /* 0x000fe400078e02ce */
[----:B------:R-:W-:Y:S01]  /*30d0*/  IMAD.HI.U32 R7, R6, R200, RZ ;  /* 0x000000c806077227 */ /* 0x000fe200078e00ff */
[----:B------:R-:W-:-:S03]  /*30e0*/  IABS R198, R11 ;  /* 0x0000000b00c67213 */ /* 0x000fc60000000000 */
[--C-:B------:R-:W-:Y:S02]  /*30f0*/  @!P5 IMAD.IADD R212, R212, 0x1, -R5.reuse ;  /* 0x00000001d4d4d824 */ /* 0x100fe400078e0a05 */
[--C-:B------:R-:W-:Y:S02]  /*3100*/  @!P1 IMAD.IADD R208, R208, 0x1, -R5.reuse ;  /* 0x00000001d0d09824 */ /* 0x100fe400078e0a05 */
[----:B------:R-:W-:Y:S01]  /*3110*/  @!P3 IMAD.IADD R204, R204, 0x1, -R5 ;  /* 0x00000001ccccb824 */ /* 0x000fe200078e0a05 */
[C---:B------:R-:W-:Y:S01]  /*3120*/  ISETP.GT.U32.AND P5, PT, R5.reuse, R212, PT ;  /* 0x000000d40500720c */ /* 0x040fe20003fa4070 */
[----:B------:R-:W-:Y:S01]  /*3130*/  IMAD.MOV R7, RZ, RZ, -R7 ;  /* 0x000000ffff077224 */ /* 0x000fe200078e0a07 */
[C---:B------:R-:W-:Y:S01]  /*3140*/  ISETP.GT.U32.AND P1, PT, R5.reuse, R208, PT ;  /* 0x000000d00500720c */ /* 0x040fe20003f24070 */
[----:B------:R-:W-:Y:S01]  /*3150*/  @!P6 IMAD.IADD R202, R202, 0x1, -R5 ;  /* 0x00000001cacae824 */ /* 0x000fe200078e0a05 */
[C---:B------:R-:W-:Y:S01]  /*3160*/  ISETP.GT.U32.AND P6, PT, R5.reuse, R204, PT ;  /* 0x000000cc0500720c */ /* 0x040fe20003fc4070 */
[----:B------:R-:W-:-:S02]  /*3170*/  IMAD R200, R5, R7, R200 ;  /* 0x0000000705c87224 */ /* 0x000fc400078e02c8 */
[----:B------:R-:W-:-:S04]  /*3180*/  IMAD.HI.U32 R7, R6, R198, RZ ;  /* 0x000000c606077227 */ /* 0x000fc800078e00ff */
[----:B------:R-:W-:Y:S01]  /*3190*/  @!P0 IMAD.MOV R214, RZ, RZ, -R214 ;  /* 0x000000ffffd68224 */ /* 0x000fe200078e0ad6 */
[----:B------:R-:W-:Y:S01]  /*31a0*/  ISETP.GT.U32.AND P0, PT, R5, R206, PT ;  /* 0x000000ce0500720c */ /* 0x000fe20003f04070 */
[----:B------:R-:W-:Y:S02]  /*31b0*/  IMAD.MOV R7, RZ, RZ, -R7 ;  /* 0x000000ffff077224 */ /* 0x000fe400078e0a07 */
[--C-:B------:R-:W-:Y:S01]  /*31c0*/  @!P5 IMAD.IADD R212, R212, 0x1, -R5.reuse ;  /* 0x00000001d4d4d824 */ /* 0x100fe200078e0a05 */
[----:B------:R-:W-:Y:S01]  /*31d0*/  ISETP.GE.AND P5, PT, R13, RZ, PT ;  /* 0x000000ff0d00720c */ /* 0x000fe20003fa6270 */
[----:B------:R-:W-:Y:S02]  /*31e0*/  IMAD R198, R5, R7, R198 ;  /* 0x0000000705c67224 */ /* 0x000fe400078e02c6 */
[--C-:B------:R-:W-:Y:S01]  /*31f0*/  @!P1 IMAD.IADD R208, R208, 0x1, -R5.reuse ;  /* 0x00000001d0d09824 */ /* 0x100fe200078e0a05 */
[----:B------:R-:W-:Y:S01]  /*3200*/  ISETP.GE.AND P1, PT, R17, RZ, PT ;  /* 0x000000ff1100720c */ /* 0x000fe20003f26270 */
[----:B------:R-:W-:Y:S01]  /*3210*/  @!P6 IMAD.IADD R204, R204, 0x1, -R5 ;  /* 0x00000001cccce824 */ /* 0x000fe200078e0a05 */
[----:B------:R-:W-:Y:S01]  /*3220*/  ISETP.GT.U32.AND P6, PT, R5, R198, PT ;  /* 0x000000c60500720c */ /* 0x000fe20003fc4070 */
[----:B------:R-:W-:-:S02]  /*3230*/  VIADD R13, R0, 0x4a ;  /* 0x0000004a000d7836 */ /* 0x000fc40000000000 */
[----:B------:R-:W-:Y:S01]  /*3240*/  @!P2 IMAD.MOV R212, RZ, RZ, -R212 ;  /* 0x000000ffffd4a224 */ /* 0x000fe200078e0ad4 */
[----:B------:R-:W-:Y:S01]  /*3250*/  ISETP.GE.AND P2, PT, R15, RZ, PT ;  /* 0x000000ff0f00720c */ /* 0x000fe20003f46270 */
[----:B------:R-:W-:Y:S01]  /*3260*/  @!P0 IMAD.IADD R206, R206, 0x1, -R5 ;  /* 0x00000001cece8824 */ /* 0x000fe200078e0a05 */
[----:B------:R-:W-:Y:S01]  /*3270*/  IABS R196, R13 ;  /* 0x0000000d00c47213 */ /* 0x000fe20000000000 */
[----:B------:R-:W-:Y:S01]  /*3280*/  @!P4 IMAD.MOV R208, RZ, RZ, -R208 ;  /* 0x000000ffffd0c224 */ /* 0x000fe200078e0ad0 */
[C---:B------:R-:W-:Y:S01]  /*3290*/  ISETP.GT.U32.AND P4, PT, R5.reuse, R202, PT ;  /* 0x000000ca0500720c */ /* 0x040fe20003f84070 */
[C---:B------:R-:W-:Y:S01]  /*32a0*/  VIADD R15, R0.reuse, 0x49 ;  /* 0x00000049000f7836 */ /* 0x040fe20000000000 */
[----:B------:R-:W-:Y:S01]  /*32b0*/  ISETP.GT.U32.AND P3, PT, R5, R206, PT ;  /* 0x000000ce0500720c */ /* 0x000fe20003f64070 */
[----:B------:R-:W-:Y:S01]  /*32c0*/  VIADD R17, R0, 0x48 ;  /* 0x0000004800117836 */ /* 0x000fe20000000000 */
[----:B------:R-:W-:Y:S01]  /*32d0*/  ISETP.GE.AND P0, PT, R8, RZ, PT ;  /* 0x000000ff0800720c */ /* 0x000fe20003f06270 */
[----:B------:R-:W-:Y:S01]  /*32e0*/  IMAD.HI.U32 R7, R6, R196, RZ ;  /* 0x000000c406077227 */ /* 0x000fe200078e00ff */
[----:B------:R-:W-:-:S02]  /*32f0*/  IABS R194, R15 ;  /* 0x0000000f00c27213 */ /* 0x000fc40000000000 */
[----:B------:R-:W-:Y:S01]  /*3300*/  IABS R192, R17 ;  /* 0x0000001100c07213 */ /* 0x000fe20000000000 */
[----:B------:R-:W-:Y:S02]  /*3310*/  @!P6 IMAD.IADD R198, R198, 0x1, -R5 ;  /* 0x00000001c6c6e824 */ /* 0x000fe400078e0a05 */
[----:B------:R-:W-:-:S03]  /*3320*/  IMAD.HI.U32 R8, R6, R194, RZ ;  /* 0x000000c206087227 */ /* 0x000fc600078e00ff */
[----:B------:R-:W-:Y:S01]  /*3330*/  ISETP.GT.U32.AND P6, PT, R5, R198, PT ;  /* 0x000000c60500720c */ /* 0x000fe20003fc4070 */
[----:B------:R-:W-:Y:S02]  /*3340*/  IMAD.MOV R7, RZ, RZ, -R7 ;  /* 0x000000ffff077224 */ /* 0x000fe400078e0a07 */
[----:B------:R-:W-:Y:S01]  /*3350*/  @!P4 IMAD.IADD R202, R202, 0x1, -R5 ;  /* 0x00000001cacac824 */ /* 0x000fe200078e0a05 */
[----:B------:R-:W-:Y:S01]  /*3360*/  ISETP.GE.AND P4, PT, R11, RZ, PT ;  /* 0x000000ff0b00720c */ /* 0x000fe20003f86270 */
[----:B------:R-:W-:-:S04]  /*3370*/  IMAD.HI.U32 R11, R6, R192, RZ ;  /* 0x000000c0060b7227 */ /* 0x000fc800078e00ff */
[----:B------:R-:W-:Y:S02]  /*3380*/  IMAD.MOV R8, RZ, RZ, -R8 ;  /* 0x000000ffff087224 */ /* 0x000fe400078e0a08 */
[C---:B------:R-:W-:Y:S02]  /*3390*/  IMAD R196, R5.reuse, R7, R196 ;  /* 0x0000000705c47224 */ /* 0x040fe400078e02c4 */
[----:B------:R-:W-:Y:S01]  /*33a0*/  @!P3 IMAD.IADD R206, R206, 0x1, -R5 ;  /* 0x00000001ceceb824 */ /* 0x000fe200078e0a05 */
[C---:B------:R-:W-:Y:S01]  /*33b0*/  ISETP.GT.U32.AND P3, PT, R5.reuse, R200, PT ;  /* 0x000000c80500720c */ /* 0x040fe20003f64070 */
[----:B------:R-:W-:Y:S02]  /*33c0*/  IMAD.MOV R11, RZ, RZ, -R11 ;  /* 0x000000ffff0b7224 */ /* 0x000fe400078e0a0b */
[C---:B------:R-:W-:Y:S02]  /*33d0*/  IMAD R194, R5.reuse, R8, R194 ;  /* 0x0000000805c27224 */ /* 0x040fe400078e02c2 */
[----:B------:R-:W-:Y:S01]  /*33e0*/  @!P2 IMAD.MOV R204, RZ, RZ, -R204 ;  /* 0x000000ffffcca224 */ /* 0x000fe200078e0acc */
[C---:B------:R-:W-:Y:S01]  /*33f0*/  ISETP.GT.U32.AND P2, PT, R5.reuse, R196, PT ;  /* 0x000000c40500720c */ /* 0x040fe20003f44070 */
[----:B------:R-:W-:-:S02]  /*3400*/  IMAD R192, R5, R11, R192 ;  /* 0x0000000b05c07224 */ /* 0x000fc400078e02c0 */
[----:B------:R-:W-:Y:S01]  /*3410*/  @!P1 IMAD.MOV R202, RZ, RZ, -R202 ;  /* 0x000000ffffca9224 */ /* 0x000fe200078e0aca */
[C---:B------:R-:W-:Y:S01]  /*3420*/  ISETP.GT.U32.AND P1, PT, R5.reuse, R194, PT ;  /* 0x000000c20500720c */ /* 0x040fe20003f24070 */
[--C-:B------:R-:W-:Y:S01]  /*3430*/  @!P6 IMAD.IADD R198, R198, 0x1, -R5.reuse ;  /* 0x00000001c6c6e824 */ /* 0x100fe200078e0a05 */
[----:B------:R-:W-:Y:S01]  /*3440*/  ISETP.GT.U32.AND P6, PT, R5, R192, PT ;  /* 0x000000c00500720c */ /* 0x000fe20003fc4070 */
[----:B------:R-:W-:Y:S02]  /*3450*/  VIADD R11, R0, 0x47 ;  /* 0x00000047000b7836 */ /* 0x000fe40000000000 */
[--C-:B------:R-:W-:Y:S01]  /*3460*/  @!P3 IMAD.IADD R200, R200, 0x1, -R5.reuse ;  /* 0x00000001c8c8b824 */ /* 0x100fe200078e0a05 */
[----:B------:R-:W-:Y:S01]  /*3470*/  ISETP.GE.AND P3, PT, R13, RZ, PT ;  /* 0x000000ff0d00720c */ /* 0x000fe20003f66270 */
[----:B------:R-:W-:Y:S01]  /*3480*/  VIADD R13, R0, 0x46 ;  /* 0x00000046000d7836 */ /* 0x000fe20000000000 */
[----:B------:R-:W-:Y:S01]  /*3490*/  IABS R190, R11 ;  /* 0x0000000b00be7213 */ /* 0x000fe20000000000 */
[--C-:B------:R-:W-:Y:S01]  /*34a0*/  @!P2 IMAD.IADD R196, R196, 0x1, -R5.reuse ;  /* 0x00000001c4c4a824 */ /* 0x100fe200078e0a05 */
[----:B------:R-:W-:Y:S01]  /*34b0*/  ISETP.GE.AND P2, PT, R17, RZ, PT ;  /* 0x000000ff1100720c */ /* 0x000fe20003f46270 */
[----:B------:R-:W-:Y:S01]  /*34c0*/  @!P5 IMAD.MOV R206, RZ, RZ, -R206 ;  /* 0x000000ffffced224 */ /* 0x000fe200078e0ace */
[----:B------:R-:W-:Y:S01]  /*34d0*/  IABS R188, R13 ;  /* 0x0000000d00bc7213 */ /* 0x000fe20000000000 */
[----:B------:R-:W-:Y:S01]  /*34e0*/  @!P1 IMAD.IADD R194, R194, 0x1, -R5 ;  /* 0x00000001c2c29824 */ /* 0x000fe200078e0a05 */
[C---:B------:R-:W-:Y:S01]  /*34f0*/  ISETP.GT.U32.AND P1, PT, R5.reuse, R196, PT ;  /* 0x000000c40500720c */ /* 0x040fe20003f24070 */
[----:B------:R-:W-:Y:S01]  /*3500*/  IMAD.HI.U32 R7, R6, R190, RZ ;  /* 0x000000be06077227 */ /* 0x000fe200078e00ff */
[----:B------:R-:W-:-:S03]  /*3510*/  ISETP.GT.U32.AND P5, PT, R5, R200, PT ;  /* 0x000000c80500720c */ /* 0x000fc60003fa4070 */
[----:B------:R-:W-:Y:S01]  /*3520*/  @!P6 IMAD.IADD R192, R192, 0x1, -R5 ;  /* 0x00000001c0c0e824 */ /* 0x000fe200078e0a05 */
[----:B------:R-:W-:Y:S01]  /*3530*/  ISETP.GT.U32.AND P6, PT, R5, R194, PT ;  /* 0x000000c20500720c */ /* 0x000fe20003fc4070 */
[----:B------:R-:W-:Y:S02]  /*3540*/  IMAD.MOV R8, RZ, RZ, -R7 ;  /* 0x000000ffff087224 */ /* 0x000fe400078e0a07 */
[----:B------:R-:W-:-:S04]  /*3550*/  IMAD.HI.U32 R7, R6, R188, RZ ;  /* 0x000000bc06077227 */ /* 0x000fc800078e00ff */
[C---:B------:R-:W-:Y:S02]  /*3560*/  IMAD R190, R5.reuse, R8, R190 ;  /* 0x0000000805be7224 */ /* 0x040fe400078e02be */
[----:B------:R-:W-:Y:S02]  /*3570*/  IMAD.MOV R7, RZ, RZ, -R7 ;  /* 0x000000ffff077224 */ /* 0x000fe400078e0a07 */
[--C-:B------:R-:W-:Y:S01]  /*3580*/  @!P1 IMAD.IADD R196, R196, 0x1, -R5.reuse ;  /* 0x00000001c4c49824 */ /* 0x100fe200078e0a05 */
[C---:B------:R-:W-:Y:S01]  /*3590*/  ISETP.GT.U32.AND P1, PT, R5.reuse, R190, PT ;  /* 0x000000be0500720c */ /* 0x040fe20003f24070 */
[----:B------:R-:W-:Y:S02]  /*35a0*/  IMAD R188, R5, R7, R188 ;  /* 0x0000000705bc7224 */ /* 0x000fe400078e02bc */
[--C-:B------:R-:W-:Y:S01]  /*35b0*/  @!P5 IMAD.IADD R200, R200, 0x1, -R5.reuse ;  /* 0x00000001c8c8d824 */ /* 0x100fe200078e0a05 */
[----:B------:R-:W-:Y:S01]  /*35c0*/  ISETP.GE.AND P5, PT, R15, RZ, PT ;  /* 0x000000ff0f00720c */ /* 0x000fe20003fa6270 */
[----:B------:R-:W-:Y:S01]  /*35d0*/  @!P6 IMAD.IADD R194, R194, 0x1, -R5 ;  /* 0x00000001c2c2e824 */ /* 0x000fe200078e0a05 */
[----:B------:R-:W-:Y:S01]  /*35e0*/  ISETP.GT.U32.AND P6, PT, R5, R188, PT ;  /* 0x000000bc0500720c */ /* 0x000fe20003fc4070 */
[----:B------:R-:W-:-:S02]  /*35f0*/  VIADD R15, R0, 0x45 ;  /* 0x00000045000f7836 */ /* 0x000fc40000000000 */
[----:B------:R-:W-:Y:S02]  /*3600*/  VIADD R17, R0, 0x44 ;  /* 0x0000004400117836 */ /* 0x000fe40000000000 */
[----:B------:R-:W-:Y:S01]  /*3610*/  @!P3 IMAD.MOV R196, RZ, RZ, -R196 ;  /* 0x000000ffffc4b224 */ /* 0x000fe200078e0ac4 */
[----:B------:R-:W-:Y:S01]  /*3620*/  IABS R186, R15 ;  /* 0x0000000f00ba7213 */ /* 0x000fe20000000000 */
[----:B------:R-:W-:Y:S01]  /*3630*/  @!P1 IMAD.IADD R190, R190, 0x1, -R5 ;  /* 0x00000001bebe9824 */ /* 0x000fe200078e0a05 */
[----:B------:R-:W-:Y:S01]  /*3640*/  IABS R184, R17 ;  /* 0x0000001100b87213 */ /* 0x000fe20000000000 */
[----:B------:R-:W-:Y:S01]  /*3650*/  VIADD R19, R0, 0x43 ;  /* 0x0000004300137836 */ /* 0x000fe20000000000 */
[----:B------:R-:W-:Y:S01]  /*3660*/  ISETP.GE.AND P1, PT, R13, RZ, PT ;  /* 0x000000ff0d00720c */ /* 0x000fe20003f26270 */
[----:B------:R-:W-:-:S03]  /*3670*/  IMAD.HI.U32 R7, R6, R186, RZ ;  /* 0x000000ba06077227 */ /* 0x000fc600078e00ff */
[----:B------:R-:W-:Y:S01]  /*3680*/  IABS R182, R19 ;  /* 0x0000001300b67213 */ /* 0x000fe20000000000 */
[----:B------:R-:W-:Y:S01]  /*3690*/  @!P6 IMAD.IADD R188, R188, 0x1, -R5 ;  /* 0x00000001bcbce824 */ /* 0x000fe200078e0a05 */
[----:B------:R-:W-:Y:S01]  /*36a0*/  ISETP.GT.U32.AND P6, PT, R5, R190, PT ;  /* 0x000000be0500720c */ /* 0x000fe20003fc4070 */
[----:B------:R-:W-:Y:S02]  /*36b0*/  IMAD.MOV R8, RZ, RZ, -R7 ;  /* 0x000000ffff087224 */ /* 0x000fe400078e0a07 */
[----:B------:R-:W-:-:S04]  /*36c0*/  IMAD.HI.U32 R7, R6, R184, RZ ;  /* 0x000000b806077227 */ /* 0x000fc800078e00ff */
[C---:B------:R-:W-:Y:S02]  /*36d0*/  IMAD R186, R5.reuse, R8, R186 ;  /* 0x0000000805ba7224 */ /* 0x040fe400078e02ba */
[----:B------:R-:W-:Y:S02]  /*36e0*/  IMAD.MOV R8, RZ, RZ, -R7 ;  /* 0x000000ffff087224 */ /* 0x000fe400078e0a07 */
[----:B------:R-:W-:Y:S01]  /*36f0*/  @!P0 IMAD.MOV R200, RZ, RZ, -R200 ;  /* 0x000000ffffc88224 */ /* 0x000fe200078e0ac8 */
[C---:B------:R-:W-:Y:S01]  /*3700*/  ISETP.GT.U32.AND P3, PT, R5.reuse, R186, PT ;  /* 0x000000ba0500720c */ /* 0x040fe20003f64070 */
[C---:B------:R-:W-:Y:S01]  /*3710*/  IMAD R184, R5.reuse, R8, R184 ;  /* 0x0000000805b87224 */ /* 0x040fe200078e02b8 */
[C---:B------:R-:W-:Y:S01]  /*3720*/  ISETP.GT.U32.AND P0, PT, R5.reuse, R192, PT ;  /* 0x000000c00500720c */ /* 0x040fe20003f04070 */
[----:B------:R-:W-:Y:S02]  /*3730*/  @!P6 IMAD.IADD R190, R190, 0x1, -R5 ;  /* 0x00000001bebee824 */ /* 0x000fe400078e0a05 */
[----:B------:R-:W-:Y:S01]  /*3740*/  @!P4 IMAD.MOV R198, RZ, RZ, -R198 ;  /* 0x000000ffffc6c224 */ /* 0x000fe200078e0ac6 */
[C---:B------:R-:W-:Y:S01]  /*3750*/  ISETP.GT.U32.AND P6, PT, R5.reuse, R184, PT ;  /* 0x000000b80500720c */ /* 0x040fe20003fc4070 */
[----:B------:R-:W-:Y:S01]  /*3760*/  VIADD R8, R0, 0x42 ;  /* 0x0000004200087836 */ /* 0x000fe20000000000 */
[----:B------:R-:W-:Y:S01]  /*3770*/  ISETP.GT.U32.AND P4, PT, R5, R188, PT ;  /* 0x000000bc0500720c */ /* 0x000fe20003f84070 */
[----:B------:R-:W-:-:S03]  /*3780*/  IMAD.HI.U32 R7, R6, R182, RZ ;  /* 0x000000b606077227 */ /* 0x000fc600078e00ff */
[----:B------:R-:W-:Y:S01]  /*3790*/  IABS R180, R8 ;  /* 0x0000000800b47213 */ /* 0x000fe20000000000 */
[----:B------:R-:W-:Y:S01]  /*37a0*/  @!P3 IMAD.IADD R186, R186, 0x1, -R5 ;  /* 0x00000001babab824 */ /* 0x000fe200078e0a05 */
[----:B------:R-:W-:Y:S01]  /*37b0*/  ISETP.GE.AND P3, PT, R8, RZ, PT ;  /* 0x000000ff0800720c */ /* 0x000fe20003f66270 */
[----:B------:R-:W-:Y:S02]  /*37c0*/  IMAD.MOV R7, RZ, RZ, -R7 ;  /* 0x000000ffff077224 */ /* 0x000fe400078e0a07 */
[--C-:B------:R-:W-:Y:S01]  /*37d0*/  @!P0 IMAD.IADD R192, R192, 0x1, -R5.reuse ;  /* 0x00000001c0c08824 */ /* 0x100fe200078e0a05 */
[----:B------:R-:W-:Y:S01]  /*37e0*/  ISETP.GE.AND P0, PT, R11, RZ, PT ;  /* 0x000000ff0b00720c */ /* 0x000fe20003f06270 */
[----:B------:R-:W-:Y:S01]  /*37f0*/  @!P6 IMAD.IADD R184, R184, 0x1, -R5 ;  /* 0x00000001b8b8e824 */ /* 0x000fe200078e0a05 */
[C---:B------:R-:W-:Y:S01]  /*3800*/  ISETP.GT.U32.AND P6, PT, R5.reuse, R186, PT ;  /* 0x000000ba0500720c */ /* 0x040fe20003fc4070 */
[----:B------:R-:W-:Y:S02]  /*3810*/  IMAD R182, R5, R7, R182 ;  /* 0x0000000705b67224 */ /* 0x000fe400078e02b6 */
[----:B------:R-:W-:-:S04]  /*3820*/  IMAD.HI.U32 R7, R6, R180, RZ ;  /* 0x000000b406077227 */ /* 0x000fc800078e00ff */
[----:B------:R-:W-:Y:S01]  /*3830*/  @!P4 IMAD.IADD R188, R188, 0x1, -R5 ;  /* 0x00000001bcbcc824 */ /* 0x000fe200078e0a05 */
[----:B------:R-:W-:Y:S01]  /*3840*/  ISETP.GE.AND P4, PT, R19, RZ, PT ;  /* 0x000000ff1300720c */ /* 0x000fe20003f86270 */
[----:B------:R-:W-:Y:S02]  /*3850*/  IMAD.MOV R7, RZ, RZ, -R7 ;  /* 0x000000ffff077224 */ /* 0x000fe400078e0a07 */
[----:B------:R-:W-:Y:S01]  /*3860*/  @!P1 IMAD.MOV R188, RZ, RZ, -R188 ;  /* 0x000000ffffbc9224 */ /* 0x000fe200078e0abc */
[C---:B------:R-:W-:Y:S01]  /*3870*/  ISETP.GT.U32.AND P1, PT, R5.reuse, R182, PT ;  /* 0x000000b60500720c */ /* 0x040fe20003f24070 */
[C---:B------:R-:W-:Y:S02]  /*3880*/  IMAD R180, R5.reuse, R7, R180 ;  /* 0x0000000705b47224 */ /* 0x040fe400078e02b4 */
[----:B------:R-:W-:Y:S01]  /*3890*/  @!P0 IMAD.MOV R190, RZ, RZ, -R190 ;  /* 0x000000ffffbe8224 */ /* 0x000fe200078e0abe */
[C---:B------:R-:W-:Y:S01]  /*38a0*/  ISETP.GT.U32.AND P0, PT, R5.reuse, R184, PT ;  /* 0x000000b80500720c */ /* 0x040fe20003f04070 */
[----:B------:R-:W-:Y:S01]  /*38b0*/  @!P6 IMAD.IADD R186, R186, 0x1, -R5 ;  /* 0x00000001babae824 */ /* 0x000fe200078e0a05 */
[----:B------:R-:W-:Y:S01]  /*38c0*/  ISETP.GT.U32.AND P6, PT, R5, R180, PT ;  /* 0x000000b40500720c */ /* 0x000fe20003fc4070 */
[----:B------:R-:W-:-:S02]  /*38d0*/  VIADD R11, R0, 0x41 ;  /* 0x00000041000b7836 */ /* 0x000fc40000000000 */
[----:B------:R-:W-:Y:S02]  /*38e0*/  VIADD R13, R0, 0x40 ;  /* 0x00000040000d7836 */ /* 0x000fe40000000000 */
[----:B------:R-:W-:Y:S01]  /*38f0*/  @!P2 IMAD.MOV R192, RZ, RZ, -R192 ;  /* 0x000000ffffc0a224 */ /* 0x000fe200078e0ac0 */
[----:B------:R-:W-:Y:S01]  /*3900*/  IABS R178, R11 ;  /* 0x0000000b00b27213 */ /* 0x000fe20000000000 */
[--C-:B------:R-:W-:Y:S01]  /*3910*/  @!P1 IMAD.IADD R182, R182, 0x1, -R5.reuse ;  /* 0x00000001b6b69824 */ /* 0x100fe200078e0a05 */
[----:B------:R-:W-:Y:S01]  /*3920*/  ISETP.GE.AND P2, PT, R17, RZ, PT ;  /* 0x000000ff1100720c */ /* 0x000fe20003f46270 */
[----:B------:R-:W-:Y:S01]  /*3930*/  @!P5 IMAD.MOV R194, RZ, RZ, -R194 ;  /* 0x000000ffffc2d224 */ /* 0x000fe200078e0ac2 */
[----:B------:R-:W-:Y:S01]  /*3940*/  IABS R176, R13 ;  /* 0x0000000d00b07213 */ /* 0x000fe20000000000 */
[----:B------:R-:W-:Y:S01]  /*3950*/  IMAD.HI.U32 R7, R6, R178, RZ ;  /* 0x000000b206077227 */ /* 0x000fe200078e00ff */
[----:B------:R-:W-:Y:S02]  /*3960*/  ISETP.GE.AND P5, PT, R15, RZ, PT ;  /* 0x000000ff0f00720c */ /* 0x000fe40003fa6270 */
[----:B------:R-:W-:Y:S01]  /*3970*/  ISETP.GE.AND P1, PT, R13, RZ, PT ;  /* 0x000000ff0d00720c */ /* 0x000fe20003f26270 */
[--C-:B------:R-:W-:Y:S01]  /*3980*/  @!P0 IMAD.IADD R184, R184, 0x1, -R5.reuse ;  /* 0x00000001b8b88824 */ /* 0x100fe200078e0a05 */
[----:B------:R-:W-:Y:S01]  /*3990*/  ISETP.GE.AND P0, PT, R11, RZ, PT ;  /* 0x000000ff0b00720c */ /* 0x000fe20003f06270 */
[----:B------:R-:W-:Y:S01]  /*39a0*/  @!P6 IMAD.IADD R180, R180, 0x1, -R5 ;  /* 0x00000001b4b4e824 */ /* 0x000fe200078e0a05 */
[----:B------:R-:W-:Y:S01]  /*39b0*/  ISETP.GT.U32.AND P6, PT, R5, R182, PT ;  /* 0x000000b60500720c */ /* 0x000fe20003fc4070 */
[----:B------:R-:W-:-:S04]  /*39c0*/  IMAD.HI.U32 R8, R6, R176, RZ ;  /* 0x000000b006087227 */ /* 0x000fc800078e00ff */
[----:B------:R-:W-:Y:S02]  /*39d0*/  IMAD.MOV R11, RZ, RZ, -R7 ;  /* 0x000000ffff0b7224 */ /* 0x000fe400078e0a07 */
[----:B------:R-:W-:Y:S02]  /*39e0*/  IMAD.MOV R8, RZ, RZ, -R8 ;  /* 0x000000ffff087224 */ /* 0x000fe400078e0a08 */
[C---:B------:R-:W-:Y:S02]  /*39f0*/  IMAD R178, R5.reuse, R11, R178 ;  /* 0x0000000b05b27224 */ /* 0x040fe400078e02b2 */
[C---:B------:R-:W-:Y:S02]  /*3a00*/  IMAD R176, R5.reuse, R8, R176 ;  /* 0x0000000805b07224 */ /* 0x040fe400078e02b0 */
[----:B------:R-:W-:Y:S01]  /*3a10*/  @!P2 IMAD.MOV R184, RZ, RZ, -R184 ;  /* 0x000000ffffb8a224 */ /* 0x000fe200078e0ab8 */
[----:B------:R-:W-:Y:S01]  /*3a20*/  ISETP.GT.U32.AND P2, PT, R5, R178, PT ;  /* 0x000000b20500720c */ /* 0x000fe20003f44070 */
[----:B------:R-:W-:-:S02]  /*3a30*/  VIADD R15, R0, 0x3f ;  /* 0x0000003f000f7836 */ /* 0x000fc40000000000 */
[--C-:B------:R-:W-:Y:S01]  /*3a40*/  @!P6 IMAD.IADD R182, R182, 0x1, -R5.reuse ;  /* 0x00000001b6b6e824 */ /* 0x100fe200078e0a05 */
[----:B------:R-:W-:Y:S01]  /*3a50*/  ISETP.GT.U32.AND P6, PT, R5, R176, PT ;  /* 0x000000b00500720c */ /* 0x000fe20003fc4070 */
[C---:B------:R-:W-:Y:S01]  /*3a60*/  VIADD R11, R0.reuse, 0x3e ;  /* 0x0000003e000b7836 */ /* 0x040fe20000000000 */
[----:B------:R-:W-:Y:S01]  /*3a70*/  IABS R174, R15 ;  /* 0x0000000f00ae7213 */ /* 0x000fe20000000000 */
[C---:B------:R-:W-:Y:S02]  /*3a80*/  VIADD R13, R0.reuse, 0x3d ;  /* 0x0000003d000d7836 */ /* 0x040fe40000000000 */
[----:B------:R-:W-:Y:S01]  /*3a90*/  VIADD R19, R0, 0x3b ;  /* 0x0000003b00137836 */ /* 0x000fe20000000000 */
[----:B------:R-:W-:Y:S01]  /*3aa0*/  IABS R172, R11 ;  /* 0x0000000b00ac7213 */ /* 0x000fe20000000000 */
[----:B------:R-:W-:Y:S01]  /*3ab0*/  IMAD.HI.U32 R7, R6, R174, RZ ;  /* 0x000000ae06077227 */ /* 0x000fe200078e00ff */
[----:B------:R-:W-:Y:S02]  /*3ac0*/  IABS R170, R13 ;  /* 0x0000000d00aa7213 */ /* 0x000fe40000000000 */
[----:B------:R-:W-:Y:S01]  /*3ad0*/  IABS R166, R19 ;  /* 0x0000001300a67213 */ /* 0x000fe20000000000 */
[----:B------:R-:W-:Y:S01]  /*3ae0*/  @!P2 IMAD.IADD R178, R178, 0x1, -R5 ;  /* 0x00000001b2b2a824 */ /* 0x000fe200078e0a05 */
[----:B------:R-:W-:Y:S01]  /*3af0*/  ISETP.GE.AND P2, PT, R15, RZ, PT ;  /* 0x000000ff0f00720c */ /* 0x000fe20003f46270 */
[----:B------:R-:W-:-:S02]  /*3b00*/  IMAD.MOV R7, RZ, RZ, -R7 ;  /* 0x000000ffff077224 */ /* 0x000fc400078e0a07 */
[----:B------:R-:W-:Y:S01]  /*3b10*/  @!P6 IMAD.IADD R176, R176, 0x1, -R5 ;  /* 0x00000001b0b0e824 */ /* 0x000fe200078e0a05 */
[C---:B------:R-:W-:Y:S01]  /*3b20*/  ISETP.GT.U32.AND P6, PT, R5.reuse, R178, PT ;  /* 0x000000b20500720c */ /* 0x040fe20003fc4070 */
[----:B------:R-:W-:Y:S02]  /*3b30*/  IMAD R174, R5, R7, R174 ;  /* 0x0000000705ae7224 */ /* 0x000fe400078e02ae */
[----:B------:R-:W-:-:S04]  /*3b40*/  IMAD.HI.U32 R7, R6, R172, RZ ;  /* 0x000000ac06077227 */ /* 0x000fc800078e00ff */
[----:B------:R-:W-:Y:S02]  /*3b50*/  IMAD.MOV R7, RZ, RZ, -R7 ;  /* 0x000000ffff077224 */ /* 0x000fe400078e0a07 */
[----:B------:R-:W-:-:S04]  /*3b60*/  IMAD.HI.U32 R8, R6, R170, RZ ;  /* 0x000000aa06087227 */ /* 0x000fc800078e00ff */
[C---:B------:R-:W-:Y:S02]  /*3b70*/  IMAD R172, R5.reuse, R7, R172 ;  /* 0x0000000705ac7224 */ /* 0x040fe400078e02ac */
[----:B------:R-:W-:Y:S01]  /*3b80*/  @!P5 IMAD.MOV R186, RZ, RZ, -R186 ;  /* 0x000000ffffbad224 */ /* 0x000fe200078e0aba */
[C---:B------:R-:W-:Y:S01]  /*3b90*/  ISETP.GT.U32.AND P5, PT, R5.reuse, R180, PT ;  /* 0x000000b40500720c */ /* 0x040fe20003fa4070 */
[----:B------:R-:W-:Y:S01]  /*3ba0*/  @!P4 IMAD.MOV R182, RZ, RZ, -R182 ;  /* 0x000000ffffb6c224 */ /* 0x000fe200078e0ab6 */
[C---:B------:R-:W-:Y:S01]  /*3bb0*/  ISETP.GT.U32.AND P4, PT, R5.reuse, R176, PT ;  /* 0x000000b00500720c */ /* 0x040fe20003f84070 */
[----:B------:R-:W-:Y:S01]  /*3bc0*/  @!P6 IMAD.IADD R178, R178, 0x1, -R5 ;  /* 0x00000001b2b2e824 */ /* 0x000fe200078e0a05 */
[----:B------:R-:W-:Y:S01]  /*3bd0*/  ISETP.GT.U32.AND P6, PT, R5, R172, PT ;  /* 0x000000ac0500720c */ /* 0x000fe20003fc4070 */
[----:B------:R-:W-:Y:S02]  /*3be0*/  IMAD.MOV R8, RZ, RZ, -R8 ;  /* 0x000000ffff087224 */ /* 0x000fe400078e0a08 */
[----:B------:R-:W-:-:S02]  /*3bf0*/  VIADD R17, R0, 0x3c ;  /* 0x0000003c00117836 */ /* 0x000fc40000000000 */
[----:B------:R-:W-:Y:S02]  /*3c00*/  IMAD R170, R5, R8, R170 ;  /* 0x0000000805aa7224 */ /* 0x000fe400078e02aa */
[----:B------:R-:W-:Y:S01]  /*3c10*/  IMAD.HI.U32 R8, R6, R166, RZ ;  /* 0x000000a606087227 */ /* 0x000fe200078e00ff */
[----:B------:R-:W-:-:S03]  /*3c20*/  IABS R168, R17 ;  /* 0x0000001100a87213 */ /* 0x000fc60000000000 */
[----:B------:R-:W-:Y:S02]  /*3c30*/  IMAD.MOV R8, RZ, RZ, -R8 ;  /* 0x000000ffff087224 */ /* 0x000fe400078e0a08 */
[--C-:B------:R-:W-:Y:S01]  /*3c40*/  @!P5 IMAD.IADD R180, R180, 0x1, -R5.reuse ;  /* 0x00000001b4b4d824 */ /* 0x100fe200078e0a05 */
[C---:B------:R-:W-:Y:S01]  /*3c50*/  ISETP.GT.U32.AND P5, PT, R5.reuse, R174, PT ;  /* 0x000000ae0500720c */ /* 0x040fe20003fa4070 */
[--C-:B------:R-:W-:Y:S01]  /*3c60*/  @!P4 IMAD.IADD R176, R176, 0x1, -R5.reuse ;  /* 0x00000001b0b0c824 */ /* 0x100fe200078e0a05 */
[C---:B------:R-:W-:Y:S01]  /*3c70*/  ISETP.GT.U32.AND P4, PT, R5.reuse, R170, PT ;  /* 0x000000aa0500720c */ /* 0x040fe20003f84070 */
[----:B------:R-:W-:Y:S02]  /*3c80*/  IMAD R166, R5, R8, R166 ;  /* 0x0000000805a67224 */ /* 0x000fe400078e02a6 */
[----:B------:R-:W-:Y:S02]  /*3c90*/  @!P6 IMAD.IADD R172, R172, 0x1, -R5 ;  /* 0x00000001acace824 */ /* 0x000fe400078e0a05 */
[----:B------:R-:W-:Y:S01]  /*3ca0*/  @!P3 IMAD.MOV R180, RZ, RZ, -R180 ;  /* 0x000000ffffb4b224 */ /* 0x000fe200078e0ab4 */
[----:B------:R-:W-:Y:S01]  /*3cb0*/  ISETP.GE.AND P3, PT, R11, RZ, PT ;  /* 0x000000ff0b00720c */ /* 0x000fe20003f66270 */
[----:B------:R-:W-:Y:S01]  /*3cc0*/  @!P0 IMAD.MOV R178, RZ, RZ, -R178 ;  /* 0x000000ffffb28224 */ /* 0x000fe200078e0ab2 */
[C---:B------:R-:W-:Y:S01]  /*3cd0*/  ISETP.GT.U32.AND P0, PT, R5.reuse, R172, PT ;  /* 0x000000ac0500720c */ /* 0x040fe20003f04070 */
[----:B------:R-:W-:Y:S01]  /*3ce0*/  @!P1 IMAD.MOV R176, RZ, RZ, -R176 ;  /* 0x000000ffffb09224 */ /* 0x000fe200078e0ab0 */
[----:B------:R-:W-:Y:S01]  /*3cf0*/  ISETP.GT.U32.AND P1, PT, R5, R166, PT ;  /* 0x000000a60500720c */ /* 0x000fe20003f24070 */
[----:B------:R-:W-:-:S02]  /*3d00*/  VIADD R11, R0, 0x3a ;  /* 0x0000003a000b7836 */ /* 0x000fc40000000000 */
[----:B------:R-:W-:-:S03]  /*3d10*/  IMAD.HI.U32 R7, R6, R168, RZ ;  /* 0x000000a806077227 */ /* 0x000fc600078e00ff */
[----:B------:R-:W-:Y:S01]  /*3d20*/  IABS R164, R11 ;  /* 0x0000000b00a47213 */ /* 0x000fe20000000000 */
[----:B------:R-:W-:Y:S02]  /*3d30*/  IMAD.MOV R7, RZ, RZ, -R7 ;  /* 0x000000ffff077224 */ /* 0x000fe400078e0a07 */
[----:B------:R-:W-:Y:S02]  /*3d40*/  VIADD R8, R0, 0x39 ;  /* 0x0000003900087836 */ /* 0x000fe40000000000 */
[C---:B------:R-:W-:Y:S02]  /*3d50*/  IMAD R168, R5.reuse, R7, R168 ;  /* 0x0000000705a87224 */ /* 0x040fe400078e02a8 */
[----:B------:R-:W-:Y:S01]  /*3d60*/  @!P4 IMAD.IADD R170, R170, 0x1, -R5 ;  /* 0x00000001aaaac824 */ /* 0x000fe200078e0a05 */
[----:B------:R-:W-:Y:S01]  /*3d70*/  IABS R162, R8 ;  /* 0x0000000800a27213 */ /* 0x000fe20000000000 */
[----:B------:R-:W-:Y:S01]  /*3d80*/  IMAD.HI.U32 R7, R6, R164, RZ ;  /* 0x000000a406077227 */ /* 0x000fe200078e00ff */
[----:B------:R-:W-:-:S02]  /*3d90*/  ISETP.GT.U32.AND P6, PT, R5, R168, PT ;  /* 0x000000a80500720c */ /* 0x000fc40003fc4070 */
[----:B------:R-:W-:Y:S01]  /*3da0*/  ISETP.GT.U32.AND P4, PT, R5, R170, PT ;  /* 0x000000aa0500720c */ /* 0x000fe20003f84070 */
[--C-:B------:R-:W-:Y:S02]  /*3db0*/  @!P5 IMAD.IADD R174, R174, 0x1, -R5.reuse ;  /* 0x00000001aeaed824 */ /* 0x100fe400078e0a05 */
[--C-:B------:R-:W-:Y:S01]  /*3dc0*/  @!P0 IMAD.IADD R172, R172, 0x1, -R5.reuse ;  /* 0x00000001acac8824 */ /* 0x100fe200078e0a05 */
[----:B------:R-:W-:Y:S01]  /*3dd0*/  ISETP.GE.AND P0, PT, R19, RZ, PT ;  /* 0x000000ff1300720c */ /* 0x000fe20003f06270 */
[----:B------:R-:W-:Y:S01]  /*3de0*/  @!P1 IMAD.IADD R166, R166, 0x1, -R5 ;  /* 0x00000001a6a69824 */ /* 0x000fe200078e0a05 */
[----:B------:R-:W-:Y:S01]  /*3df0*/  ISETP.GT.U32.AND P5, PT, R5, R174, PT ;  /* 0x000000ae0500720c */ /* 0x000fe20003fa4070 */
[----:B------:R-:W-:Y:S01]  /*3e00*/  IMAD.MOV R7, RZ, RZ, -R7 ;  /* 0x000000ffff077224 */ /* 0x000fe200078e0a07 */
[----:B------:R-:W-:Y:S01]  /*3e10*/  ISETP.GE.AND P1, PT, R11, RZ, PT ;  /* 0x000000ff0b00720c */ /* 0x000fe20003f26270 */
[----:B------:R-:W-:Y:S01]  /*3e20*/  @!P3 IMAD.MOV R172, RZ, RZ, -R172 ;  /* 0x000000ffffacb224 */ /* 0x000fe200078e0aac */
[C---:B------:R-:W-:Y:S01]  /*3e30*/  ISETP.GT.U32.AND P3, PT, R5.reuse, R166, PT ;  /* 0x000000a60500720c */ /* 0x040fe20003f64070 */
[----:B------:R-:W-:-:S02]  /*3e40*/  IMAD R164, R5, R7, R164 ;  /* 0x0000000705a47224 */ /* 0x000fc400078e02a4 */
[----:B------:R-:W-:-:S04]  /*3e50*/  IMAD.HI.U32 R7, R6, R162, RZ ;  /* 0x000000a206077227 */ /* 0x000fc800078e00ff */
[----:B------:R-:W-:Y:S02]  /*3e60*/  IMAD.MOV R7, RZ, RZ, -R7 ;  /* 0x000000ffff077224 */ /* 0x000fe400078e0a07 */
[--C-:B------:R-:W-:Y:S01]  /*3e70*/  @!P4 IMAD.IADD R170, R170, 0x1, -R5.reuse ;  /* 0x00000001aaaac824 */ /* 0x100fe200078e0a05 */
[C---:B------:R-:W-:Y:S01]  /*3e80*/  ISETP.GT.U32.AND P4, PT, R5.reuse, R164, PT ;  /* 0x000000a40500720c */ /* 0x040fe20003f84070 */
[----:B------:R-:W-:Y:S02]  /*3e90*/  IMAD R162, R5, R7, R162 ;  /* 0x0000000705a27224 */ /* 0x000fe400078e02a2 */
[--C-:B------:R-:W-:Y:S01]  /*3ea0*/  @!P5 IMAD.IADD R174, R174, 0x1, -R5.reuse ;  /* 0x00000001aeaed824 */ /* 0x100fe200078e0a05 */
[----:B------:R-:W-:Y:S01]  /*3eb0*/  ISETP.GE.AND P5, PT, R13, RZ, PT ;  /* 0x000000ff0d00720c */ /* 0x000fe20003fa6270 */
[--C-:B------:R-:W-:Y:S01]  /*3ec0*/  @!P6 IMAD.IADD R168, R168, 0x1, -R5.reuse ;  /* 0x00000001a8a8e824 */ /* 0x100fe200078e0a05 */
[----:B------:R-:W-:Y:S01]  /*3ed0*/  ISETP.GE.AND P6, PT, R17, RZ, PT ;  /* 0x000000ff1100720c */ /* 0x000fe20003fc6270 */
[----:B------:R-:W-:Y:S01]  /*3ee0*/  @!P3 IMAD.IADD R166, R166, 0x1, -R5 ;  /* 0x00000001a6a6b824 */ /* 0x000fe200078e0a05 */
[C---:B------:R-:W-:Y:S01]  /*3ef0*/  ISETP.GT.U32.AND P3, PT, R5.reuse, R162, PT ;  /* 0x000000a20500720c */ /* 0x040fe20003f64070 */
[----:B------:R-:W-:Y:S01]  /*3f00*/  @!P2 IMAD.MOV R174, RZ, RZ, -R174 ;  /* 0x000000ffffaea224 */ /* 0x000fe200078e0aae */
[----:B------:R-:W-:Y:S01]  /*3f10*/  ISETP.GT.U32.AND P2, PT, R5, R168, PT ;  /* 0x000000a80500720c */ /* 0x000fe20003f44070 */
[----:B------:R-:W-:-:S02]  /*3f20*/  VIADD R7, R0, 0x38 ;  /* 0x0000003800077836 */ /* 0x000fc40000000000 */
[--C-:B------:R-:W-:Y:S02]  /*3f30*/  @!P4 IMAD.IADD R164, R164, 0x1, -R5.reuse ;  /* 0x00000001a4a4c824 */ /* 0x100fe400078e0a05 */
[----:B------:R-:W-:Y:S01]  /*3f40*/  VIADD R11, R0, 0x36 ;  /* 0x00000036000b7836 */ /* 0x000fe20000000000 */
[----:B------:R-:W-:Y:S01]  /*3f50*/  IABS R160, R7 ;  /* 0x0000000700a07213 */ /* 0x000fe20000000000 */
[----:B------:R-:W-:Y:S01]  /*3f60*/  @!P5 IMAD.MOV R170, RZ, RZ, -R170 ;  /* 0x000000ffffaad224 */ /* 0x000fe200078e0aaa */
[----:B------:R-:W-:Y:S01]  /*3f70*/  ISETP.GT.U32.AND P4, PT, R5, R164, PT ;  /* 0x000000a40500720c */ /* 0x000fe20003f84070 */
[----:B------:R-:W-:Y:S01]  /*3f80*/  @!P0 IMAD.MOV R166, RZ, RZ, -R166 ;  /* 0x000000ffffa68224 */ /* 0x000fe200078e0aa6 */
[----:B------:R-:W-:Y:S01]  /*3f90*/  ISETP.GE.AND P5, PT, R7, RZ, PT ;  /* 0x000000ff0700720c */ /* 0x000fe20003fa6270 */
[--C-:B------:R-:W-:Y:S01]  /*3fa0*/  @!P3 IMAD.IADD R162, R162, 0x1, -R5.reuse ;  /* 0x00000001a2a2b824 */ /* 0x100fe200078e0a05 */
[----:B------:R-:W-:Y:S01]  /*3fb0*/  IABS R156, R11 ;  /* 0x0000000b009c7213 */ /* 0x000fe20000000000 */
[----:B------:R-:W-:Y:S01]  /*3fc0*/  @!P2 IMAD.IADD R168, R168, 0x1, -R5 ;  /* 0x00000001a8a8a824 */ /* 0x000fe200078e0a05 */
[----:B------:R-:W-:Y:S01]  /*3fd0*/  ISETP.GE.AND P2, PT, R8, RZ, PT ;  /* 0x000000ff0800720c */ /* 0x000fe20003f46270 */
[----:B------:R-:W-:Y:S01]  /*3fe0*/  VIADD R8, R0, 0x37 ;  /* 0x0000003700087836 */ /* 0x000fe20000000000 */
[----:B------:R-:W-:Y:S01]  /*3ff0*/  ISETP.GT.U32.AND P3, PT, R5, R162, PT ;  /* 0x000000a20500720c */ /* 0x000fe20003f64070 */
[----:B------:R-:W-:Y:S01]  /*4000*/  IMAD.HI.U32 R7, R6, R160, RZ ;  /* 0x000000a006077227 */ /* 0x000fe200078e00ff */
[----:B------:R-:W-:-:S02]  /*4010*/  ISETP.GE.AND P0, PT, R11, RZ, PT ;  /* 0x000000ff0b00720c */ /* 0x000fc40003f06270 */
[----:B------:R-:W-:Y:S01]  /*4020*/  IABS R158, R8 ;  /* 0x00000008009e7213 */ /* 0x000fe20000000000 */
[----:B------:R-:W-:Y:S01]  /*4030*/  @!P6 IMAD.MOV R168, RZ, RZ, -R168 ;  /* 0x000000ffffa8e224 */ /* 0x000fe200078e0aa8 */
[----:B------:R-:W-:Y:S01]  /*4040*/  ISETP.GE.AND P6, PT, R8, RZ, PT ;  /* 0x000000ff0800720c */ /* 0x000fe20003fc6270 */
[----:B------:R-:W-:Y:S02]  /*4050*/  IMAD.MOV R11, RZ, RZ, -R7 ;  /* 0x000000ffff0b7224 */ /* 0x000fe400078e0a07 */
[----:B------:R-:W-:-:S04]  /*4060*/  IMAD.HI.U32 R8, R6, R156, RZ ;  /* 0x0000009c06087227 */ /* 0x000fc800078e00ff */
[--C-:B------:R-:W-:Y:S02]  /*4070*/  @!P4 IMAD.IADD R164, R164, 0x1, -R5.reuse ;  /* 0x00000001a4a4c824 */ /* 0x100fe400078e0a05 */
[C---:B------:R-:W-:Y:S02]  /*4080*/  IMAD R160, R5.reuse, R11, R160 ;  /* 0x0000000b05a07224 */ /* 0x040fe400078e02a0 */
[----:B------:R-:W-:Y:S02]  /*4090*/  IMAD.MOV R8, RZ, RZ, -R8 ;  /* 0x000000ffff087224 */ /* 0x000fe400078e0a08 */
[----:B------:R-:W-:Y:S01]  /*40a0*/  @!P1 IMAD.MOV R164, RZ, RZ, -R164 ;  /* 0x000000ffffa49224 */ /* 0x000fe200078e0aa4 */
[C---:B------:R-:W-:Y:S01]  /*40b0*/  ISETP.GT.U32.AND P1, PT, R5.reuse, R160, PT ;  /* 0x000000a00500720c */ /* 0x040fe20003f24070 */
[----:B------:R-:W-:Y:S02]  /*40c0*/  @!P3 IMAD.IADD R162, R162, 0x1, -R5 ;  /* 0x00000001a2a2b824 */ /* 0x000fe400078e0a05 */
[----:B------:R-:W-:-:S02]  /*40d0*/  IMAD R156, R5, R8, R156 ;  /* 0x00000008059c7224 */ /* 0x000fc400078e029c */
[----:B------:R-:W-:Y:S02]  /*40e0*/  @!P2 IMAD.MOV R162, RZ, RZ, -R162 ;  /* 0x000000ffffa2a224 */ /* 0x000fe400078e0aa2 */
[----:B------:R-:W-:Y:S01]  /*40f0*/  IMAD.HI.U32 R7, R6, R158, RZ ;  /* 0x0000009e06077227 */ /* 0x000fe200078e00ff */
[----:B------:R-:W-:-:S03]  /*4100*/  ISETP.GT.U32.AND P2, PT, R5, R156, PT ;  /* 0x0000009c0500720c */ /* 0x000fc60003f44070 */
[----:B------:R-:W-:Y:S02]  /*4110*/  VIADD R13, R0, 0x35 ;  /* 0x00000035000d7836 */ /* 0x000fe40000000000 */
[----:B------:R-:W-:Y:S02]  /*4120*/  IMAD.MOV R11, RZ, RZ, -R7 ;  /* 0x000000ffff0b7224 */ /* 0x000fe400078e0a07 */
[--C-:B------:R-:W-:Y:S01]  /*4130*/  @!P1 IMAD.IADD R160, R160, 0x1, -R5.reuse ;  /* 0x00000001a0a09824 */ /* 0x100fe200078e0a05 */
[----:B------:R-:W-:Y:S01]  /*4140*/  ISETP.GE.AND P4, PT, R13, RZ, PT ;  /* 0x000000ff0d00720c */ /* 0x000fe20003f86270 */
[C---:B------:R-:W-:Y:S01]  /*4150*/  IMAD R158, R5.reuse, R11, R158 ;  /* 0x0000000b059e7224 */ /* 0x040fe200078e029e */
[----:B------:R-:W-:Y:S01]  /*4160*/  IABS R154, R13 ;  /* 0x0000000d009a7213 */ /* 0x000fe20000000000 */
[----:B------:R-:W-:Y:S01]  /*4170*/  VIADD R13, R0, 0x33 ;  /* 0x00000033000d7836 */ /* 0x000fe20000000000 */
[C---:B------:R-:W-:Y:S01]  /*4180*/  ISETP.GT.U32.AND P1, PT, R5.reuse, R160, PT ;  /* 0x000000a00500720c */ /* 0x040fe20003f24070 */
[----:B------:R-:W-:Y:S01]  /*4190*/  @!P2 IMAD.IADD R156, R156, 0x1, -R5 ;  /* 0x000000019c9ca824 */ /* 0x000fe200078e0a05 */
[----:B------:R-:W-:Y:S01]  /*41a0*/  ISETP.GT.U32.AND P3, PT, R5, R158, PT ;  /* 0x0000009e0500720c */ /* 0x000fe20003f64070 */
[----:B------:R-:W-:Y:S01]  /*41b0*/  IMAD.HI.U32 R7, R6, R154, RZ ;  /* 0x0000009a06077227 */ /* 0x000fe200078e00ff */
[----:B------:R-:W-:-:S02]  /*41c0*/  IABS R150, R13 ;  /* 0x0000000d00967213 */ /* 0x000fc40000000000 */
[----:B------:R-:W-:Y:S01]  /*41d0*/  ISETP.GT.U32.AND P2, PT, R5, R156, PT ;  /* 0x0000009c0500720c */ /* 0x000fe20003f44070 */
[----:B------:R-:W-:Y:S02]  /*41e0*/  IMAD.MOV R7, RZ, RZ, -R7 ;  /* 0x000000ffff077224 */ /* 0x000fe400078e0a07 */
[----:B------:R-:W-:-:S04]  /*41f0*/  IMAD.HI.U32 R8, R6, R150, RZ ;  /* 0x0000009606087227 */ /* 0x000fc800078e00ff */
[----:B------:R-:W-:Y:S02]  /*4200*/  VIADD R11, R0, 0x34 ;  /* 0x00000034000b7836 */ /* 0x000fe40000000000 */
[C---:B------:R-:W-:Y:S02]  /*4210*/  IMAD R154, R5.reuse, R7, R154 ;  /* 0x00000007059a7224 */ /* 0x040fe400078e029a */
[----:B------:R-:W-:Y:S01]  /*4220*/  IMAD.MOV R8, RZ, RZ, -R8 ;  /* 0x000000ffff087224 */ /* 0x000fe200078e0a08 */
[----:B------:R-:W-:Y:S01]  /*4230*/  IABS R152, R11 ;  /* 0x0000000b00987213 */ /* 0x000fe20000000000 */
[--C-:B------:R-:W-:Y:S02]  /*4240*/  @!P3 IMAD.IADD R158, R158, 0x1, -R5.reuse ;  /* 0x000000019e9eb824 */ /* 0x100fe400078e0a05 */
[--C-:B------:R-:W-:Y:S01]  /*4250*/  @!P1 IMAD.IADD R160, R160, 0x1, -R5.reuse ;  /* 0x00000001a0a09824 */ /* 0x100fe200078e0a05 */
[C---:B------:R-:W-:Y:S01]  /*4260*/  ISETP.GT.U32.AND P1, PT, R5.reuse, R154, PT ;  /* 0x0000009a0500720c */ /* 0x040fe20003f24070 */
[C---:B------:R-:W-:Y:S01]  /*4270*/  IMAD R150, R5.reuse, R8, R150 ;  /* 0x0000000805967224 */ /* 0x040fe200078e0296 */
[----:B------:R-:W-:Y:S01]  /*4280*/  ISETP.GT.U32.AND P3, PT, R5, R158, PT ;  /* 0x0000009e0500720c */ /* 0x000fe20003f64070 */
[----:B------:R-:W-:-:S02]  /*4290*/  @!P2 IMAD.IADD R156, R156, 0x1, -R5 ;  /* 0x000000019c9ca824 */ /* 0x000fc400078e0a05 */
[----:B------:R-:W-:Y:S01]  /*42a0*/  VIADD R15, R0, 0x32 ;  /* 0x00000032000f7836 */ /* 0x000fe20000000000 */
[----:B------:R-:W-:Y:S01]  /*42b0*/  ISETP.GT.U32.AND P2, PT, R5, R150, PT ;  /* 0x000000960500720c */ /* 0x000fe20003f44070 */
[----:B------:R-:W-:-:S03]  /*42c0*/  IMAD.HI.U32 R7, R6, R152, RZ ;  /* 0x0000009806077227 */ /* 0x000fc600078e00ff */
[----:B------:R-:W-:Y:S01]  /*42d0*/  IABS R148, R15 ;  /* 0x0000000f00947213 */ /* 0x000fe20000000000 */
[----:B------:R-:W-:Y:S02]  /*42e0*/  IMAD.MOV R7, RZ, RZ, -R7 ;  /* 0x000000ffff077224 */ /* 0x000fe400078e0a07 */
[C---:B------:R-:W-:Y:S02]  /*42f0*/  VIADD R17, R0.reuse, 0x31 ;  /* 0x0000003100117836 */ /* 0x040fe40000000000 */
[----:B------:R-:W-:Y:S02]  /*4300*/  IMAD R152, R5, R7, R152 ;  /* 0x0000000705987224 */ /* 0x000fe400078e0298 */
[----:B------:R-:W-:Y:S01]  /*4310*/  VIADD R19, R0, 0x30 ;  /* 0x0000003000137836 */ /* 0x000fe20000000000 */
[----:B------:R-:W-:Y:S01]  /*4320*/  IABS R116, R17 ;  /* 0x0000001100747213 */ /* 0x000fe20000000000 */
[----:B------:R-:W-:Y:S01]  /*4330*/  @!P1 IMAD.IADD R154, R154, 0x1, -R5 ;  /* 0x000000019a9a9824 */ /* 0x000fe200078e0a05 */
[----:B------:R-:W-:Y:S01]  /*4340*/  ISETP.GE.AND P1, PT, R11, RZ, PT ;  /* 0x000000ff0b00720c */ /* 0x000fe20003f26270 */
[----:B------:R-:W-:Y:S01]  /*4350*/  IMAD.HI.U32 R7, R6, R148, RZ ;  /* 0x0000009406077227 */ /* 0x000fe200078e00ff */
[----:B------:R-:W-:-:S03]  /*4360*/  IABS R114, R19 ;  /* 0x0000001300727213 */ /* 0x000fc60000000000 */
[--C-:B------:R-:W-:Y:S01]  /*4370*/  @!P3 IMAD.IADD R158, R158, 0x1, -R5.reuse ;  /* 0x000000019e9eb824 */ /* 0x100fe200078e0a05 */
[C---:B------:R-:W-:Y:S01]  /*4380*/  ISETP.GT.U32.AND P3, PT, R5.reuse, R152, PT ;  /* 0x000000980500720c */ /* 0x040fe20003f64070 */
[----:B------:R-:W-:Y:S01]  /*4390*/  @!P5 IMAD.MOV R160, RZ, RZ, -R160 ;  /* 0x000000ffffa0d224 */ /* 0x000fe200078e0aa0 */
[C---:B------:R-:W-:Y:S01]  /*43a0*/  ISETP.GT.U32.AND P5, PT, R5.reuse, R154, PT ;  /* 0x0000009a0500720c */ /* 0x040fe20003fa4070 */
[----:B------:R-:W-:Y:S02]  /*43b0*/  @!P2 IMAD.IADD R150, R150, 0x1, -R5 ;  /* 0x000000019696a824 */ /* 0x000fe400078e0a05 */
[----:B------:R-:W-:Y:S02]  /*43c0*/  IMAD.MOV R7, RZ, RZ, -R7 ;  /* 0x000000ffff077224 */ /* 0x000fe400078e0a07 */
[----:B------:R-:W-:Y:S01]  /*43d0*/  @!P6 IMAD.MOV R158, RZ, RZ, -R158 ;  /* 0x000000ffff9ee224 */ /* 0x000fe200078e0a9e */
[C---:B------:R-:W-:Y:S01]  /*43e0*/  ISETP.GT.U32.AND P6, PT, R5.reuse, R150, PT ;  /* 0x000000960500720c */ /* 0x040fe20003fc4070 */
[----:B------:R-:W-:-:S02]  /*43f0*/  IMAD R148, R5, R7, R148 ;  /* 0x0000000705947224 */ /* 0x000fc400078e0294 */
[----:B------:R-:W-:-:S04]  /*4400*/  IMAD.HI.U32 R8, R6, R116, RZ ;  /* 0x0000007406087227 */ /* 0x000fc800078e00ff */
[----:B------:R-:W-:-:S04]  /*4410*/  IMAD.HI.U32 R7, R6, R114, RZ ;  /* 0x0000007206077227 */ /* 0x000fc800078e00ff */
[----:B------:R-:W-:Y:S02]  /*4420*/  IMAD.MOV R8, RZ, RZ, -R8 ;  /* 0x000000ffff087224 */ /* 0x000fe400078e0a08 */
[----:B------:R-:W-:Y:S02]  /*4430*/  IMAD.MOV R7, RZ, RZ, -R7 ;  /* 0x000000ffff077224 */ /* 0x000fe400078e0a07 */
[--C-:B------:R-:W-:Y:S01]  /*4440*/  @!P3 IMAD.IADD R152, R152, 0x1, -R5.reuse ;  /* 0x000000019898b824 */ /* 0x100fe200078e0a05 */
[----:B------:R-:W-:Y:S01]  /*4450*/  ISETP.GE.AND P3, PT, R13, RZ, PT ;  /* 0x000000ff0d00720c */ /* 0x000fe20003f66270 */
[C---:B------:R-:W-:Y:S02]  /*4460*/  IMAD R116, R5.reuse, R8, R116 ;  /* 0x0000000805747224 */ /* 0x040fe400078e0274 */
[--C-:B------:R-:W-:Y:S01]  /*4470*/  @!P5 IMAD.IADD R154, R154, 0x1, -R5.reuse ;  /* 0x000000019a9ad824 */ /* 0x100fe200078e0a05 */
[C---:B------:R-:W-:Y:S01]  /*4480*/  ISETP.GT.U32.AND P5, PT, R5.reuse, R148, PT ;  /* 0x000000940500720c */ /* 0x040fe20003fa4070 */
[C---:B------:R-:W-:Y:S01]  /*4490*/  IMAD R114, R5.reuse, R7, R114 ;  /* 0x0000000705727224 */ /* 0x040fe200078e0272 */
[C---:B------:R-:W-:Y:S01]  /*44a0*/  ISETP.GT.U32.AND P2, PT, R5.reuse, R152, PT ;  /* 0x000000980500720c */ /* 0x040fe20003f44070 */
        /* <DEDUP_REMOVED lines=9> */
[----:B------:R-:W-:Y:S01]  /*4540*/  IABS R112, R13 ;  /* 0x0000000d00707213 */ /* 0x000fe20000000000 */
[--C-:B------:R-:W-:Y:S01]  /*4550*/  @!P2 IMAD.IADD R152, R152, 0x1, -R5.reuse ;  /* 0x000000019898a824 */ /* 0x100fe200078e0a05 */
[----:B------:R-:W-:Y:S01]  /*4560*/  ISETP.GE.AND P0, PT, R15, RZ, PT ;  /* 0x000000ff0f00720c */ /* 0x000fe20003f06270 */
[--C-:B------:R-:W-:Y:S01]  /*4570*/  @!P4 IMAD.IADD R116, R116, 0x1, -R5.reuse ;  /* 0x000000017474c824 */ /* 0x100fe200078e0a05 */
[----:B------:R-:W-:Y:S01]  /*4580*/  ISETP.GT.U32.AND P4, PT, R5, R148, PT ;  /* 0x000000940500720c */ /* 0x000fe20003f84070 */
[----:B------:R-:W-:Y:S01]  /*4590*/  @!P6 IMAD.IADD R114, R114, 0x1, -R5 ;  /* 0x000000017272e824 */ /* 0x000fe200078e0a05 */
[----:B------:R-:W-:Y:S01]  /*45a0*/  ISETP.GE.AND P2, PT, R17, RZ, PT ;  /* 0x000000ff1100720c */ /* 0x000fe20003f46270 */
[----:B------:R-:W-:Y:S01]  /*45b0*/  IMAD.HI.U32 R7, R6, R40, RZ ;  /* 0x0000002806077227 */ /* 0x000fe200078e00ff */
[----:B------:R-:W-:-:S02]  /*45c0*/  ISETP.GT.U32.AND P6, PT, R5, R116, PT ;  /* 0x000000740500720c */ /* 0x000fc40003fc4070 */
[----:B------:R-:W-:Y:S01]  /*45d0*/  ISETP.GE.AND P5, PT, R19, RZ, PT ;  /* 0x000000ff1300720c */ /* 0x000fe20003fa6270 */
[----:B------:R-:W-:Y:S01]  /*45e0*/  @!P1 IMAD.MOV R152, RZ, RZ, -R152 ;  /* 0x000000ffff989224 */ /* 0x000fe200078e0a98 */
[----:B------:R-:W-:Y:S01]  /*45f0*/  ISETP.GT.U32.AND P1, PT, R5, R114, PT ;  /* 0x000000720500720c */ /* 0x000fe20003f24070 */
[----:B------:R-:W-:Y:S02]  /*4600*/  IMAD.MOV R8, RZ, RZ, -R7 ;  /* 0x000000ffff087224 */ /* 0x000fe400078e0a07 */
[----:B------:R-:W-:-:S04]  /*4610*/  IMAD.HI.U32 R7, R6, R112, RZ ;  /* 0x0000007006077227 */ /* 0x000fc800078e00ff */
[C---:B------:R-:W-:Y:S02]  /*4620*/  IMAD R40, R5.reuse, R8, R40 ;  /* 0x0000000805287224 */ /* 0x040fe400078e0228 */
[----:B------:R-:W-:Y:S02]  /*4630*/  IMAD.MOV R7, RZ, RZ, -R7 ;  /* 0x000000ffff077224 */ /* 0x000fe400078e0a07 */
[----:B------:R-:W-:Y:S02]  /*4640*/  VIADD R15, R0, 0x2d ;  /* 0x0000002d000f7836 */ /* 0x000fe40000000000 */
[----:B------:R-:W-:Y:S01]  /*4650*/  @!P4 IMAD.IADD R148, R148, 0x1, -R5 ;  /* 0x000000019494c824 */ /* 0x000fe200078e0a05 */
[C---:B------:R-:W-:Y:S01]  /*4660*/  ISETP.GT.U32.AND P4, PT, R5.reuse, R40, PT ;  /* 0x000000280500720c */ /* 0x040fe20003f84070 */
[----:B------:R-:W-:Y:S01]  /*4670*/  IMAD R112, R5, R7, R112 ;  /* 0x0000000705707224 */ /* 0x000fe200078e0270 */
[----:B------:R-:W-:Y:S01]  /*4680*/  IABS R110, R15 ;  /* 0x0000000f006e7213 */ /* 0x000fe20000000000 */
[----:B------:R-:W-:-:S02]  /*4690*/  VIADD R17, R0, 0x2c ;  /* 0x0000002c00117836 */ /* 0x000fc40000000000 */
[----:B------:R-:W-:Y:S01]  /*46a0*/  @!P1 IMAD.IADD R114, R114, 0x1, -R5 ;  /* 0x0000000172729824 */ /* 0x000fe200078e0a05 */
[----:B------:R-:W-:Y:S01]  /*46b0*/  ISETP.GT.U32.AND P1, PT, R5, R112, PT ;  /* 0x000000700500720c */ /* 0x000fe20003f24070 */
[----:B------:R-:W-:Y:S01]  /*46c0*/  IMAD.HI.U32 R7, R6, R110, RZ ;  /* 0x0000006e06077227 */ /* 0x000fe200078e00ff */
[----:B------:R-:W-:-:S03]  /*46d0*/  IABS R36, R17 ;  /* 0x0000001100247213 */ /* 0x000fc60000000000 */
[----:B------:R-:W-:Y:S01]  /*46e0*/  @!P6 IMAD.IADD R116, R116, 0x1, -R5 ;  /* 0x000000017474e824 */ /* 0x000fe200078e0a05 */
[----:B------:R-:W-:Y:S01]  /*46f0*/  ISETP.GE.AND P6, PT, R11, RZ, PT ;  /* 0x000000ff0b00720c */ /* 0x000fe20003fc6270 */
[----:B------:R-:W-:-:S04]  /*4700*/  IMAD.HI.U32 R8, R6, R36, RZ ;  /* 0x0000002406087227 */ /* 0x000fc800078e00ff */
[----:B------:R-:W-:Y:S02]  /*4710*/  VIADD R11, R0, 0x2b ;  /* 0x0000002b000b7836 */ /* 0x000fe40000000000 */
[----:B------:R-:W-:Y:S02]  /*4720*/  IMAD.MOV R7, RZ, RZ, -R7 ;  /* 0x000000ffff077224 */ /* 0x000fe400078e0a07 */
[----:B------:R-:W-:Y:S01]  /*4730*/  @!P4 IMAD.IADD R40, R40, 0x1, -R5 ;  /* 0x000000012828c824 */ /* 0x000fe200078e0a05 */
[----:B------:R-:W-:Y:S01]  /*4740*/  ISETP.GE.AND P4, PT, R13, RZ, PT ;  /* 0x000000ff0d00720c */ /* 0x000fe20003f86270 */
[----:B------:R-:W-:Y:S01]  /*4750*/  IMAD.MOV R8, RZ, RZ, -R8 ;  /* 0x000000ffff087224 */ /* 0x000fe200078e0a08 */
[----:B------:R-:W-:Y:S01]  /*4760*/  IABS R38, R11 ;  /* 0x0000000b00267213 */ /* 0x000fe20000000000 */
[----:B------:R-:W-:Y:S02]  /*4770*/  VIADD R13, R0, 0x2a ;  /* 0x0000002a000d7836 */ /* 0x000fe40000000000 */
[----:B------:R-:W-:-:S02]  /*4780*/  IMAD R110, R5, R7, R110 ;  /* 0x00000007056e7224 */ /* 0x000fc400078e026e */
[----:B------:R-:W-:Y:S01]  /*4790*/  @!P1 IMAD.IADD R112, R112, 0x1, -R5 ;  /* 0x0000000170709824 */ /* 0x000fe200078e0a05 */
[C---:B------:R-:W-:Y:S01]  /*47a0*/  ISETP.GT.U32.AND P1, PT, R5.reuse, R40, PT ;  /* 0x000000280500720c */ /* 0x040fe20003f24070 */
[C---:B------:R-:W-:Y:S01]  /*47b0*/  IMAD R36, R5.reuse, R8, R36 ;  /* 0x0000000805247224 */ /* 0x040fe200078e0224 */
[----:B------:R-:W-:Y:S01]  /*47c0*/  IABS R108, R13 ;  /* 0x0000000d006c7213 */ /* 0x000fe20000000000 */
[----:B------:R-:W-:Y:S01]  /*47d0*/  @!P3 IMAD.MOV R150, RZ, RZ, -R150 ;  /* 0x000000ffff96b224 */ /* 0x000fe200078e0a96 */
[C---:B------:R-:W-:Y:S01]  /*47e0*/  ISETP.GT.U32.AND P3, PT, R5.reuse, R110, PT ;  /* 0x0000006e0500720c */ /* 0x040fe20003f64070 */
[----:B------:R-:W-:Y:S01]  /*47f0*/  @!P0 IMAD.MOV R148, RZ, RZ, -R148 ;  /* 0x000000ffff948224 */ /* 0x000fe200078e0a94 */
[----:B------:R-:W-:Y:S01]  /*4800*/  ISETP.GT.U32.AND P0, PT, R5, R112, PT ;  /* 0x000000700500720c */ /* 0x000fe20003f04070 */
[----:B------:R-:W-:-:S04]  /*4810*/  IMAD.HI.U32 R7, R6, R38, RZ ;  /* 0x0000002606077227 */ /* 0x000fc800078e00ff */
[----:B------:R-:W-:Y:S01]  /*4820*/  @!P2 IMAD.MOV R116, RZ, RZ, -R116 ;  /* 0x000000ffff74a224 */ /* 0x000fe200078e0a74 */
[----:B------:R-:W-:Y:S01]  /*4830*/  ISETP.GT.U32.AND P2, PT, R5, R36, PT ;  /* 0x000000240500720c */ /* 0x000fe20003f44070 */
[----:B------:R-:W-:-:S04]  /*4840*/  IMAD.HI.U32 R8, R6, R108, RZ ;  /* 0x0000006c06087227 */ /* 0x000fc800078e00ff */
[----:B------:R-:W-:Y:S02]  /*4850*/  IMAD.MOV R7, RZ, RZ, -R7 ;  /* 0x000000ffff077224 */ /* 0x000fe400078e0a07 */
[--C-:B------:R-:W-:Y:S01]  /*4860*/  @!P1 IMAD.IADD R40, R40, 0x1, -R5.reuse ;  /* 0x0000000128289824 */ /* 0x100fe200078e0a05 */
[----:B------:R-:W-:Y:S01]  /*4870*/  ISETP.GE.AND P1, PT, R17, RZ, PT ;  /* 0x000000ff1100720c */ /* 0x000fe20003f26270 */
[----:B------:R-:W-:Y:S02]  /*4880*/  IMAD.MOV R8, RZ, RZ, -R8 ;  /* 0x000000ffff087224 */ /* 0x000fe400078e0a08 */
[----:B------:R-:W-:Y:S02]  /*4890*/  IMAD R38, R5, R7, R38 ;  /* 0x0000000705267224 */ /* 0x000fe400078e0226 */
[--C-:B------:R-:W-:Y:S01]  /*48a0*/  @!P0 IMAD.IADD R112, R112, 0x1, -R5.reuse ;  /* 0x0000000170708824 */ /* 0x100fe200078e0a05 */
[----:B------:R-:W-:Y:S01]  /*48b0*/  ISETP.GE.AND P0, PT, R11, RZ, PT ;  /* 0x000000ff0b00720c */ /* 0x000fe20003f06270 */
[----:B------:R-:W-:-:S02]  /*48c0*/  @!P3 IMAD.IADD R110, R110, 0x1, -R5 ;  /* 0x000000016e6eb824 */ /* 0x000fc400078e0a05 */
[C---:B------:R-:W-:Y:S02]  /*48d0*/  IMAD R108, R5.reuse, R8, R108 ;  /* 0x00000008056c7224 */ /* 0x040fe400078e026c */
[----:B------:R-:W-:Y:S01]  /*48e0*/  @!P6 IMAD.MOV R40, RZ, RZ, -R40 ;  /* 0x000000ffff28e224 */ /* 0x000fe200078e0a28 */
[C---:B------:R-:W-:Y:S01]  /*48f0*/  ISETP.GT.U32.AND P6, PT, R5.reuse, R38, PT ;  /* 0x000000260500720c */ /* 0x040fe20003fc4070 */
[----:B------:R-:W-:Y:S01]  /*4900*/  @!P2 IMAD.IADD R36, R36, 0x1, -R5 ;  /* 0x000000012424a824 */ /* 0x000fe200078e0a05 */
[C---:B------:R-:W-:Y:S01]  /*4910*/  ISETP.GT.U32.AND P3, PT, R5.reuse, R110, PT ;  /* 0x0000006e0500720c */ /* 0x040fe20003f64070 */
[----:B------:R-:W-:Y:S01]  /*4920*/  @!P4 IMAD.MOV R112, RZ, RZ, -R112 ;  /* 0x000000ffff70c224 */ /* 0x000fe200078e0a70 */
[----:B------:R-:W-:Y:S01]  /*4930*/  ISETP.GT.U32.AND P4, PT, R5, R108, PT ;  /* 0x0000006c0500720c */ /* 0x000fe20003f84070 */
[----:B------:R-:W-:Y:S01]  /*4940*/  @!P5 IMAD.MOV R114, RZ, RZ, -R114 ;  /* 0x000000ffff72d224 */ /* 0x000fe200078e0a72 */
[----:B------:R-:W-:Y:S01]  /*4950*/  ISETP.GE.AND P5, PT, R15, RZ, PT ;  /* 0x000000ff0f00720c */ /* 0x000fe20003fa6270 */
[C---:B------:R-:W-:Y:S01]  /*4960*/  VIADD R8, R0.reuse, 0x29 ;  /* 0x0000002900087836 */ /* 0x040fe20000000000 */
[----:B------:R-:W-:Y:S01]  /*4970*/  ISETP.GT.U32.AND P2, PT, R5, R36, PT ;  /* 0x000000240500720c */ /* 0x000fe20003f44070 */
[----:B------:R-:W-:-:S02]  /*4980*/  VIADD R11, R0, 0x28 ;  /* 0x00000028000b7836 */ /* 0x000fc40000000000 */
[----:B------:R-:W-:Y:S01]  /*4990*/  VIADD R17, R0, 0x24 ;  /* 0x0000002400117836 */ /* 0x000fe20000000000 */
[----:B------:R-:W-:Y:S01]  /*49a0*/  IABS R44, R8 ;  /* 0x00000008002c7213 */ /* 0x000fe20000000000 */
[--C-:B------:R-:W-:Y:S01]  /*49b0*/  @!P6 IMAD.IADD R38, R38, 0x1, -R5.reuse ;  /* 0x000000012626e824 */ /* 0x100fe200078e0a05 */
[----:B------:R-:W-:Y:S01]  /*49c0*/  IABS R46, R11 ;  /* 0x0000000b002e7213 */ /* 0x000fe20000000000 */
[--C-:B------:R-:W-:Y:S01]  /*49d0*/  @!P3 IMAD.IADD R110, R110, 0x1, -R5.reuse ;  /* 0x000000016e6eb824 */ /* 0x100fe200078e0a05 */
[----:B------:R-:W-:Y:S01]  /*49e0*/  ISETP.GE.AND P3, PT, R13, RZ, PT ;  /* 0x000000ff0d00720c */ /* 0x000fe20003f66270 */
[--C-:B------:R-:W-:Y:S01]  /*49f0*/  @!P4 IMAD.IADD R108, R108, 0x1, -R5.reuse ;  /* 0x000000016c6cc824 */ /* 0x100fe200078e0a05 */
[----:B------:R-:W-:Y:S01]  /*4a00*/  ISETP.GT.U32.AND P6, PT, R5, R38, PT ;  /* 0x000000260500720c */ /* 0x000fe20003fc4070 */
[----:B------:R-:W-:Y:S01]  /*4a10*/  IMAD.HI.U32 R7, R6, R44, RZ ;  /* 0x0000002c06077227 */ /* 0x000fe200078e00ff */
[----:B------:R-:W-:Y:S02]  /*4a20*/  ISETP.GE.AND P4, PT, R11, RZ, PT ;  /* 0x000000ff0b00720c */ /* 0x000fe40003f86270 */
[----:B------:R-:W-:Y:S01]  /*4a30*/  IABS R54, R17 ;  /* 0x0000001100367213 */ /* 0x000fe20000000000 */
[----:B------:R-:W-:Y:S01]  /*4a40*/  @!P2 IMAD.IADD R36, R36, 0x1, -R5 ;  /* 0x000000012424a824 */ /* 0x000fe200078e0a05 */
[----:B------:R-:W-:Y:S01]  /*4a50*/  ISETP.GE.AND P2, PT, R8, RZ, PT ;  /* 0x000000ff0800720c */ /* 0x000fe20003f46270 */
[----:B------:R-:W-:Y:S01]  /*4a60*/  @!P5 IMAD.MOV R110, RZ, RZ, -R110 ;  /* 0x000000ffff6ed224 */ /* 0x000fe200078e0a6e */
        /* <DEDUP_REMOVED lines=10> */
[----:B------:R-:W-:Y:S01]  /*4b10*/  ISETP.GT.U32.AND P5, PT, R5, R46, PT ;  /* 0x0000002e0500720c */ /* 0x000fe20003fa4070 */
[C---:B------:R-:W-:Y:S01]  /*4b20*/  VIADD R11, R0.reuse, 0x26 ;  /* 0x00000026000b7836 */ /* 0x040fe20000000000 */
[----:B------:R-:W-:Y:S01]  /*4b30*/  IABS R48, R13 ;  /* 0x0000000d00307213 */ /* 0x000fe20000000000 */
[----:B------:R-:W-:Y:S02]  /*4b40*/  @!P0 IMAD.MOV R38, RZ, RZ, -R38 ;  /* 0x000000ffff268224 */ /* 0x000fe400078e0a26 */
[----:B------:R-:W-:Y:S01]  /*4b50*/  VIADD R15, R0, 0x25 ;  /* 0x00000025000f7836 */ /* 0x000fe20000000000 */
[----:B------:R-:W-:Y:S01]  /*4b60*/  IABS R50, R11 ;  /* 0x0000000b00327213 */ /* 0x000fe20000000000 */
[----:B------:R-:W-:-:S03]  /*4b70*/  IMAD.HI.U32 R7, R6, R48, RZ ;  /* 0x0000003006077227 */ /* 0x000fc600078e00ff */
[----:B------:R-:W-:Y:S01]  /*4b80*/  IABS R52, R15 ;  /* 0x0000000f00347213 */ /* 0x000fe20000000000 */
[----:B------:R-:W-:Y:S02]  /*4b90*/  @!P6 IMAD.IADD R44, R44, 0x1, -R5 ;  /* 0x000000012c2ce824 */ /* 0x000fe400078e0a05 */
[----:B------:R-:W-:Y:S02]  /*4ba0*/  IMAD.MOV R7, RZ, RZ, -R7 ;  /* 0x000000ffff077224 */ /* 0x000fe400078e0a07 */
[----:B------:R-:W-:Y:S01]  /*4bb0*/  @!P5 IMAD.IADD R46, R46, 0x1, -R5 ;  /* 0x000000012e2ed824 */ /* 0x000fe200078e0a05 */
[C---:B------:R-:W-:Y:S01]  /*4bc0*/  ISETP.GT.U32.AND P5, PT, R5.reuse, R44, PT ;  /* 0x0000002c0500720c */ /* 0x040fe20003fa4070 */
[C---:B------:R-:W-:Y:S02]  /*4bd0*/  IMAD R48, R5.reuse, R7, R48 ;  /* 0x0000000705307224 */ /* 0x040fe400078e0230 */
[----:B------:R-:W-:Y:S01]  /*4be0*/  IMAD.HI.U32 R7, R6, R50, RZ ;  /* 0x0000003206077227 */ /* 0x000fe200078e00ff */
[----:B------:R-:W-:-:S02]  /*4bf0*/  ISETP.GT.U32.AND P0, PT, R5, R46, PT ;  /* 0x0000002e0500720c */ /* 0x000fc40003f04070 */
[C---:B------:R-:W-:Y:S01]  /*4c00*/  ISETP.GT.U32.AND P6, PT, R5.reuse, R48, PT ;  /* 0x000000300500720c */ /* 0x040fe20003fc4070 */
[----:B------:R-:W-:Y:S02]  /*4c10*/  IMAD.MOV R7, RZ, RZ, -R7 ;  /* 0x000000ffff077224 */ /* 0x000fe400078e0a07 */
[----:B------:R-:W-:Y:S02]  /*4c20*/  VIADD R19, R0, 0x23 ;  /* 0x0000002300137836 */ /* 0x000fe40000000000 */
[C---:B------:R-:W-:Y:S02]  /*4c30*/  IMAD R50, R5.reuse, R7, R50 ;  /* 0x0000000705327224 */ /* 0x040fe400078e0232 */
[----:B------:R-:W-:Y:S01]  /*4c40*/  @!P5 IMAD.IADD R44, R44, 0x1, -R5 ;  /* 0x000000012c2cd824 */ /* 0x000fe200078e0a05 */
[----:B------:R-:W-:Y:S01]  /*4c50*/  IABS R56, R19 ;  /* 0x0000001300387213 */ /* 0x000fe20000000000 */
[----:B------:R-:W-:Y:S01]  /*4c60*/  IMAD.HI.U32 R7, R6, R54, RZ ;  /* 0x0000003606077227 */ /* 0x000fe200078e00ff */
[----:B------:R-:W-:-:S03]  /*4c70*/  ISETP.GT.U32.AND P5, PT, R5, R50, PT ;  /* 0x000000320500720c */ /* 0x000fc60003fa4070 */
[----:B------:R-:W-:-:S04]  /*4c80*/  IMAD.HI.U32 R8, R6, R52, RZ ;  /* 0x0000003406087227 */ /* 0x000fc800078e00ff */
[----:B------:R-:W-:Y:S02]  /*4c90*/  IMAD.MOV R7, RZ, RZ, -R7 ;  /* 0x000000ffff077224 */ /* 0x000fe400078e0a07 */
[--C-:B------:R-:W-:Y:S01]  /*4ca0*/  @!P0 IMAD.IADD R46, R46, 0x1, -R5.reuse ;  /* 0x000000012e2e8824 */ /* 0x100fe200078e0a05 */
[----:B------:R-:W-:Y:S01]  /*4cb0*/  ISETP.GE.AND P0, PT, R15, RZ, PT ;  /* 0x000000ff0f00720c */ /* 0x000fe20003f06270 */
[----:B------:R-:W-:Y:S02]  /*4cc0*/  IMAD.MOV R8, RZ, RZ, -R8 ;  /* 0x000000ffff087224 */ /* 0x000fe400078e0a08 */
[--C-:B------:R-:W-:Y:S02]  /*4cd0*/  @!P5 IMAD.IADD R50, R50, 0x1, -R5.reuse ;  /* 0x000000013232d824 */ /* 0x100fe400078e0a05 */
[----:B------:R-:W-:Y:S02]  /*4ce0*/  IMAD R54, R5, R7, R54 ;  /* 0x0000000705367224 */ /* 0x000fe400078e0236 */
[----:B------:R-:W-:-:S02]  /*4cf0*/  @!P6 IMAD.IADD R48, R48, 0x1, -R5 ;  /* 0x000000013030e824 */ /* 0x000fc400078e0a05 */
[----:B------:R-:W-:Y:S01]  /*4d00*/  @!P4 IMAD.MOV R46, RZ, RZ, -R46 ;  /* 0x000000ffff2ec224 */ /* 0x000fe200078e0a2e */
[C---:B------:R-:W-:Y:S01]  /*4d10*/  ISETP.GT.U32.AND P4, PT, R5.reuse, R50, PT ;  /* 0x000000320500720c */ /* 0x040fe20003f84070 */
[C---:B------:R-:W-:Y:S01]  /*4d20*/  IMAD R52, R5.reuse, R8, R52 ;  /* 0x0000000805347224 */ /* 0x040fe200078e0234 */
[C---:B------:R-:W-:Y:S01]  /*4d30*/  ISETP.GT.U32.AND P5, PT, R5.reuse, R54, PT ;  /* 0x000000360500720c */ /* 0x040fe20003fa4070 */
[----:B------:R-:W-:Y:S01]  /*4d40*/  IMAD.HI.U32 R8, R6, R56, RZ ;  /* 0x0000003806087227 */ /* 0x000fe200078e00ff */
[----:B------:R-:W-:-:S03]  /*4d50*/  ISETP.GT.U32.AND P6, PT, R5, R48, PT ;  /* 0x000000300500720c */ /* 0x000fc60003fc4070 */
[----:B------:R-:W-:Y:S02]  /*4d60*/  IMAD.MOV R8, RZ, RZ, -R8 ;  /* 0x000000ffff087224 */ /* 0x000fe400078e0a08 */
[----:B------:R-:W-:Y:S01]  /*4d70*/  @!P2 IMAD.MOV R44, RZ, RZ, -R44 ;  /* 0x000000ffff2ca224 */ /* 0x000fe200078e0a2c */
[----:B------:R-:W-:Y:S01]  /*4d80*/  ISETP.GT.U32.AND P2, PT, R5, R52, PT ;  /* 0x000000340500720c */ /* 0x000fe20003f44070 */
[----:B------:R-:W-:Y:S01]  /*4d90*/  @!P1 IMAD.MOV R36, RZ, RZ, -R36 ;  /* 0x000000ffff249224 */ /* 0x000fe200078e0a24 */
[----:B------:R-:W-:Y:S01]  /*4da0*/  ISETP.GE.AND P1, PT, R13, RZ, PT ;  /* 0x000000ff0d00720c */ /* 0x000fe20003f26270 */
[C---:B------:R-:W-:Y:S02]  /*4db0*/  IMAD R56, R5.reuse, R8, R56 ;  /* 0x0000000805387224 */ /* 0x040fe400078e0238 */
[----:B------:R-:W-:Y:S02]  /*4dc0*/  VIADD R13, R0, 0x22 ;  /* 0x00000022000d7836 */ /* 0x000fe40000000000 */
[--C-:B------:R-:W-:Y:S01]  /*4dd0*/  @!P4 IMAD.IADD R50, R50, 0x1, -R5.reuse ;  /* 0x000000013232c824 */ /* 0x100fe200078e0a05 */
[----:B------:R-:W-:Y:S01]  /*4de0*/  ISETP.GT.U32.AND P4, PT, R5, R56, PT ;  /* 0x000000380500720c */ /* 0x000fe20003f84070 */
[--C-:B------:R-:W-:Y:S01]  /*4df0*/  @!P5 IMAD.IADD R54, R54, 0x1, -R5.reuse ;  /* 0x000000013636d824 */ /* 0x100fe200078e0a05 */
[----:B------:R-:W-:Y:S01]  /*4e00*/  IABS R58, R13 ;  /* 0x0000000d003a7213 */ /* 0x000fe20000000000 */
[--C-:B------:R-:W-:Y:S01]  /*4e10*/  @!P6 IMAD.IADD R48, R48, 0x1, -R5.reuse ;  /* 0x000000013030e824 */ /* 0x100fe200078e0a05 */
[----:B------:R-:W-:Y:S01]  /*4e20*/  ISETP.GE.AND P6, PT, R17, RZ, PT ;  /* 0x000000ff1100720c */ /* 0x000fe20003fc6270 */
[----:B------:R-:W-:Y:S01]  /*4e30*/  VIADD R17, R0, 0x20 ;  /* 0x0000002000117836 */ /* 0x000fe20000000000 */
[----:B------:R-:W-:Y:S01]  /*4e40*/  ISETP.GT.U32.AND P5, PT, R5, R54, PT ;  /* 0x000000360500720c */ /* 0x000fe20003fa4070 */
[----:B------:R-:W-:-:S02]  /*4e50*/  @!P2 IMAD.IADD R52, R52, 0x1, -R5 ;  /* 0x000000013434a824 */ /* 0x000fc400078e0a05 */
[----:B------:R-:W-:Y:S01]  /*4e60*/  IMAD.HI.U32 R7, R6, R58, RZ ;  /* 0x0000003a06077227 */ /* 0x000fe200078e00ff */
[----:B------:R-:W-:Y:S02]  /*4e70*/  IABS R62, R17 ;  /* 0x00000011003e7213 */ /* 0x000fe40000000000 */
[C---:B------:R-:W-:Y:S01]  /*4e80*/  ISETP.GT.U32.AND P2, PT, R5.reuse, R52, PT ;  /* 0x000000340500720c */ /* 0x040fe20003f44070 */
[----:B------:R-:W-:Y:S02]  /*4e90*/  VIADD R21, R0, 0x1f ;  /* 0x0000001f00157836 */ /* 0x000fe40000000000 */
[----:B------:R-:W-:Y:S02]  /*4ea0*/  IMAD.MOV R7, RZ, RZ, -R7 ;  /* 0x000000ffff077224 */ /* 0x000fe400078e0a07 */
[----:B------:R-:W-:Y:S01]  /*4eb0*/  @!P4 IMAD.IADD R56, R56, 0x1, -R5 ;  /* 0x000000013838c824 */ /* 0x000fe200078e0a05 */
[----:B------:R-:W-:Y:S01]  /*4ec0*/  IABS R64, R21 ;  /* 0x0000001500407213 */ /* 0x000fe20000000000 */
[----:B------:R-:W-:Y:S01]  /*4ed0*/  IMAD R58, R5, R7, R58 ;  /* 0x00000007053a7224 */ /* 0x000fe200078e023a */
[----:B------:R-:W-:Y:S01]  /*4ee0*/  ISETP.GE.AND P4, PT, R13, RZ, PT ;  /* 0x000000ff0d00720c */ /* 0x000fe20003f86270 */
[----:B------:R-:W-:-:S04]  /*4ef0*/  IMAD.HI.U32 R8, R6, R62, RZ ;  /* 0x0000003e06087227 */ /* 0x000fc800078e00ff */
[----:B------:R-:W-:Y:S01]  /*4f00*/  @!P3 IMAD.MOV R108, RZ, RZ, -R108 ;  /* 0x000000ffff6cb224 */ /* 0x000fe200078e0a6c */
[----:B------:R-:W-:Y:S01]  /*4f10*/  ISETP.GE.AND P3, PT, R11, RZ, PT ;  /* 0x000000ff0b00720c */ /* 0x000fe20003f66270 */
[----:B------:R-:W-:Y:S01]  /*4f20*/  @!P1 IMAD.MOV R48, RZ, RZ, -R48 ;  /* 0x000000ffff309224 */ /* 0x000fe200078e0a30 */
[----:B------:R-:W-:Y:S01]  /*4f30*/  ISETP.GT.U32.AND P1, PT, R5, R56, PT ;  /* 0x000000380500720c */ /* 0x000fe20003f24070 */
[----:B------:R-:W-:-:S04]  /*4f40*/  IMAD.HI.U32 R11, R6, R64, RZ ;  /* 0x00000040060b7227 */ /* 0x000fc800078e00ff */
[--C-:B------:R-:W-:Y:S01]  /*4f50*/  @!P5 IMAD.IADD R54, R54, 0x1, -R5.reuse ;  /* 0x000000013636d824 */ /* 0x100fe200078e0a05 */
[----:B------:R-:W-:Y:S01]  /*4f60*/  ISETP.GT.U32.AND P5, PT, R5, R58, PT ;  /* 0x0000003a0500720c */ /* 0x000fe20003fa4070 */
[----:B------:R-:W-:Y:S02]  /*4f70*/  IMAD.MOV R8, RZ, RZ, -R8 ;  /* 0x000000ffff087224 */ /* 0x000fe400078e0a08 */
[----:B------:R-:W-:Y:S02]  /*4f80*/  VIADD R15, R0, 0x21 ;  /* 0x00000021000f7836 */ /* 0x000fe40000000000 */
[----:B------:R-:W-:Y:S01]  /*4f90*/  @!P2 IMAD.IADD R52, R52, 0x1, -R5 ;  /* 0x000000013434a824 */ /* 0x000fe200078e0a05 */
[----:B------:R-:W-:Y:S01]  /*4fa0*/  ISETP.GE.AND P2, PT, R19, RZ, PT ;  /* 0x000000ff1300720c */ /* 0x000fe20003f46270 */
[----:B------:R-:W-:Y:S01]  /*4fb0*/  IMAD.MOV R11, RZ, RZ, -R11 ;  /* 0x000000ffff0b7224 */ /* 0x000fe200078e0a0b */
[----:B------:R-:W-:Y:S01]  /*4fc0*/  IABS R60, R15 ;  /* 0x0000000f003c7213 */ /* 0x000fe20000000000 */
[----:B------:R-:W-:-:S02]  /*4fd0*/  IMAD R62, R5, R8, R62 ;  /* 0x00000008053e7224 */ /* 0x000fc400078e023e */
[C---:B------:R-:W-:Y:S02]  /*4fe0*/  IMAD R64, R5.reuse, R11, R64 ;  /* 0x0000000b05407224 */ /* 0x040fe400078e0240 */
[----:B------:R-:W-:Y:S01]  /*4ff0*/  @!P0 IMAD.MOV R52, RZ, RZ, -R52 ;  /* 0x000000ffff348224 */ /* 0x000fe200078e0a34 */
[C---:B------:R-:W-:Y:S01]  /*5000*/  ISETP.GT.U32.AND P0, PT, R5.reuse, R62, PT ;  /* 0x0000003e0500720c */ /* 0x040fe20003f04070 */
[----:B------:R-:W-:Y:S01]  /*5010*/  @!P1 IMAD.IADD R56, R56, 0x1, -R5 ;  /* 0x0000000138389824 */ /* 0x000fe200078e0a05 */
[----:B------:R-:W-:Y:S01]  /*5020*/  ISETP.GT.U32.AND P1, PT, R5, R64, PT ;  /* 0x000000400500720c */ /* 0x000fe20003f24070 */
[----:B------:R-:W-:Y:S02]  /*5030*/  VIADD R13, R0, 0x1e ;  /* 0x0000001e000d7836 */ /* 0x000fe40000000000 */
[----:B------:R-:W-:-:S03]  /*5040*/  IMAD.HI.U32 R7, R6, R60, RZ ;  /* 0x0000003c06077227 */ /* 0x000fc600078e00ff */
[----:B------:R-:W-:Y:S01]  /*5050*/  IABS R66, R13 ;  /* 0x0000000d00427213 */ /* 0x000fe20000000000 */
[----:B------:R-:W-:Y:S02]  /*5060*/  @!P5 IMAD.IADD R58, R58, 0x1, -R5 ;  /* 0x000000013a3ad824 */ /* 0x000fe400078e0a05 */
[----:B------:R-:W-:Y:S02]  /*5070*/  IMAD.MOV R7, RZ, RZ, -R7 ;  /* 0x000000ffff077224 */ /* 0x000fe400078e0a07 */
[----:B------:R-:W-:Y:S02]  /*5080*/  VIADD R11, R0, 0x1d ;  /* 0x0000001d000b7836 */ /* 0x000fe40000000000 */
[----:B------:R-:W-:Y:S01]  /*5090*/  @!P3 IMAD.MOV R50, RZ, RZ, -R50 ;  /* 0x000000ffff32b224 */ /* 0x000fe200078e0a32 */
[C---:B------:R-:W-:Y:S01]  /*50a0*/  ISETP.GT.U32.AND P3, PT, R5.reuse, R58, PT ;  /* 0x0000003a0500720c */ /* 0x040fe20003f64070 */
[----:B------:R-:W-:Y:S01]  /*50b0*/  IMAD R60, R5, R7, R60 ;  /* 0x00000007053c7224 */ /* 0x000fe200078e023c */
[----:B------:R-:W-:Y:S01]  /*50c0*/  IABS R68, R11 ;  /* 0x0000000b00447213 */ /* 0x000fe20000000000 */
[----:B------:R-:W-:-:S02]  /*50d0*/  @!P0 IMAD.IADD R62, R62, 0x1, -R5 ;  /* 0x000000013e3e8824 */ /* 0x000fc400078e0a05 */
[----:B------:R-:W-:Y:S01]  /*50e0*/  IMAD.HI.U32 R7, R6, R66, RZ ;  /* 0x0000004206077227 */ /* 0x000fe200078e00ff */
[----:B------:R-:W-:-:S03]  /*50f0*/  ISETP.GT.U32.AND P5, PT, R5, R60, PT ;  /* 0x0000003c0500720c */ /* 0x000fc60003fa4070 */
[----:B------:R-:W-:Y:S01]  /*5100*/  @!P1 IMAD.IADD R64, R64, 0x1, -R5 ;  /* 0x0000000140409824 */ /* 0x000fe200078e0a05 */
[----:B------:R-:W-:Y:S01]  /*5110*/  ISETP.GT.U32.AND P1, PT, R5, R62, PT ;  /* 0x0000003e0500720c */ /* 0x000fe20003f24070 */
[----:B------:R-:W-:Y:S02]  /*5120*/  IMAD.MOV R8, RZ, RZ, -R7 ;  /* 0x000000ffff087224 */ /* 0x000fe400078e0a07 */
[----:B------:R-:W-:-:S04]  /*5130*/  IMAD.HI.U32 R7, R6, R68, RZ ;  /* 0x0000004406077227 */ /* 0x000fc800078e00ff */
[----:B------:R-:W-:Y:S01]  /*5140*/  @!P3 IMAD.IADD R58, R58, 0x1, -R5 ;  /* 0x000000013a3ab824 */ /* 0x000fe200078e0a05 */
[----:B------:R-:W-:Y:S01]  /*5150*/  ISETP.GE.AND P3, PT, R17, RZ, PT ;  /* 0x000000ff1100720c */ /* 0x000fe20003f66270 */
[C---:B------:R-:W-:Y:S02]  /*5160*/  IMAD R66, R5.reuse, R8, R66 ;  /* 0x0000000805427224 */ /* 0x040fe400078e0242 */
[----:B------:R-:W-:Y:S02]  /*5170*/  IMAD.MOV R7, RZ, RZ, -R7 ;  /* 0x000000ffff077224 */ /* 0x000fe400078e0a07 */
[----:B------:R-:W-:Y:S01]  /*5180*/  @!P4 IMAD.MOV R58, RZ, RZ, -R58 ;  /* 0x000000ffff3ac224 */ /* 0x000fe200078e0a3a */
[C---:B------:R-:W-:Y:S01]  /*5190*/  ISETP.GT.U32.AND P4, PT, R5.reuse, R66, PT ;  /* 0x000000420500720c */ /* 0x040fe20003f84070 */
[----:B------:R-:W-:Y:S02]  /*51a0*/  IMAD R68, R5, R7, R68 ;  /* 0x0000000705447224 */ /* 0x000fe400078e0244 */
[----:B------:R-:W-:-:S02]  /*51b0*/  @!P1 IMAD.IADD R62, R62, 0x1, -R5 ;  /* 0x000000013e3e9824 */ /* 0x000fc400078e0a05 */
[----:B------:R-:W-:Y:S01]  /*51c0*/  VIADD R17, R0, 0x1b ;  /* 0x0000001b00117836 */ /* 0x000fe20000000000 */
[C---:B------:R-:W-:Y:S01]  /*51d0*/  ISETP.GT.U32.AND P1, PT, R5.reuse, R68, PT ;  /* 0x000000440500720c */ /* 0x040fe20003f24070 */
[----:B------:R-:W-:Y:S01]  /*51e0*/  @!P2 IMAD.MOV R56, RZ, RZ, -R56 ;  /* 0x000000ffff38a224 */ /* 0x000fe200078e0a38 */
[----:B------:R-:W-:Y:S01]  /*51f0*/  ISETP.GT.U32.AND P2, PT, R5, R64, PT ;  /* 0x000000400500720c */ /* 0x000fe20003f44070 */
[----:B------:R-:W-:Y:S01]  /*5200*/  @!P6 IMAD.MOV R54, RZ, RZ, -R54 ;  /* 0x000000ffff36e224 */ /* 0x000fe200078e0a36 */
[----:B------:R-:W-:Y:S01]  /*5210*/  IABS R72, R17 ;  /* 0x0000001100487213 */ /* 0x000fe20000000000 */
[--C-:B------:R-:W-:Y:S01]  /*5220*/  @!P5 IMAD.IADD R60, R60, 0x1, -R5.reuse ;  /* 0x000000013c3cd824 */ /* 0x100fe200078e0a05 */
[----:B------:R-:W-:Y:S01]  /*5230*/  ISETP.GE.AND P6, PT, R15, RZ, PT ;  /* 0x000000ff0f00720c */ /* 0x000fe20003fc6270 */
[----:B------:R-:W-:Y:S01]  /*5240*/  @!P4 IMAD.IADD R66, R66, 0x1, -R5 ;  /* 0x000000014242c824 */ /* 0x000fe200078e0a05 */
[----:B------:R-:W-:Y:S01]  /*5250*/  ISETP.GE.AND P5, PT, R21, RZ, PT ;  /* 0x000000ff1500720c */ /* 0x000fe20003fa6270 */
[----:B------:R-:W-:Y:S01]  /*5260*/  VIADD R15, R0, 0x1c ;  /* 0x0000001c000f7836 */ /* 0x000fe20000000000 */
[----:B------:R-:W-:Y:S01]  /*5270*/  ISETP.GT.U32.AND P0, PT, R5, R60, PT ;  /* 0x0000003c0500720c */ /* 0x000fe20003f04070 */
[----:B------:R-:W-:-:S03]  /*5280*/  IMAD.HI.U32 R8, R6, R72, RZ ;  /* 0x0000004806087227 */ /* 0x000fc600078e00ff */
[----:B------:R-:W-:Y:S01]  /*5290*/  IABS R70, R15 ;  /* 0x0000000f00467213 */ /* 0x000fe20000000000 */
[--C-:B------:R-:W-:Y:S01]  /*52a0*/  @!P1 IMAD.IADD R68, R68, 0x1, -R5.reuse ;  /* 0x0000000144449824 */ /* 0x100fe200078e0a05 */
[----:B------:R-:W-:Y:S01]  /*52b0*/  ISETP.GT.U32.AND P1, PT, R5, R66, PT ;  /* 0x000000420500720c */ /* 0x000fe20003f24070 */
[----:B------:R-:W-:Y:S01]  /*52c0*/  IMAD.MOV R8, RZ, RZ, -R8 ;  /* 0x000000ffff087224 */ /* 0x000fe200078e0a08 */
[----:B------:R-:W-:Y:S01]  /*52d0*/  ISETP.GE.AND P4, PT, R15, RZ, PT ;  /* 0x000000ff0f00720c */ /* 0x000fe20003f86270 */
[----:B------:R-:W-:Y:S01]  /*52e0*/  @!P2 IMAD.IADD R64, R64, 0x1, -R5 ;  /* 0x000000014040a824 */ /* 0x000fe200078e0a05 */
[----:B------:R-:W-:Y:S01]  /*52f0*/  ISETP.GE.AND P2, PT, R11, RZ, PT ;  /* 0x000000ff0b00720c */ /* 0x000fe20003f46270 */
[----:B------:R-:W-:Y:S02]  /*5300*/  VIADD R11, R0, 0x1a ;  /* 0x0000001a000b7836 */ /* 0x000fe40000000000 */
[----:B------:R-:W-:-:S03]  /*5310*/  IMAD.HI.U32 R7, R6, R70, RZ ;  /* 0x0000004606077227 */ /* 0x000fc600078e00ff */
[----:B------:R-:W-:Y:S01]  /*5320*/  IABS R74, R11 ;  /* 0x0000000b004a7213 */ /* 0x000fe20000000000 */
[C---:B------:R-:W-:Y:S02]  /*5330*/  IMAD R72, R5.reuse, R8, R72 ;  /* 0x0000000805487224 */ /* 0x040fe400078e0248 */
[----:B------:R-:W-:Y:S02]  /*5340*/  IMAD.MOV R7, RZ, RZ, -R7 ;  /* 0x000000ffff077224 */ /* 0x000fe400078e0a07 */
[----:B------:R-:W-:Y:S01]  /*5350*/  @!P1 IMAD.IADD R66, R66, 0x1, -R5 ;  /* 0x0000000142429824 */ /* 0x000fe200078e0a05 */
[C---:B------:R-:W-:Y:S01]  /*5360*/  ISETP.GT.U32.AND P1, PT, R5.reuse, R72, PT ;  /* 0x000000480500720c */ /* 0x040fe20003f24070 */
[----:B------:R-:W-:Y:S02]  /*5370*/  IMAD R70, R5, R7, R70 ;  /* 0x0000000705467224 */ /* 0x000fe400078e0246 */
[----:B------:R-:W-:-:S04]  /*5380*/  IMAD.HI.U32 R7, R6, R74, RZ ;  /* 0x0000004a06077227 */ /* 0x000fc800078e00ff */
[----:B------:R-:W-:Y:S01]  /*5390*/  @!P0 IMAD.IADD R60, R60, 0x1, -R5 ;  /* 0x000000013c3c8824 */ /* 0x000fe200078e0a05 */
[----:B------:R-:W-:Y:S01]  /*53a0*/  ISETP.GE.AND P0, PT, R13, RZ, PT ;  /* 0x000000ff0d00720c */ /* 0x000fe20003f06270 */
[----:B------:R-:W-:Y:S01]  /*53b0*/  @!P3 IMAD.MOV R62, RZ, RZ, -R62 ;  /* 0x000000ffff3eb224 */ /* 0x000fe200078e0a3e */
[C---:B------:R-:W-:Y:S01]  /*53c0*/  ISETP.GT.U32.AND P3, PT, R5.reuse, R70, PT ;  /* 0x000000460500720c */ /* 0x040fe20003f64070 */
[----:B------:R-:W-:Y:S02]  /*53d0*/  IMAD.MOV R7, RZ, RZ, -R7 ;  /* 0x000000ffff077224 */ /* 0x000fe400078e0a07 */
[----:B------:R-:W-:Y:S01]  /*53e0*/  @!P6 IMAD.MOV R60, RZ, RZ, -R60 ;  /* 0x000000ffff3ce224 */ /* 0x000fe200078e0a3c */
[C---:B------:R-:W-:Y:S01]  /*53f0*/  ISETP.GT.U32.AND P6, PT, R5.reuse, R68, PT ;  /* 0x000000440500720c */ /* 0x040fe20003fc4070 */
[----:B------:R-:W-:Y:S02]  /*5400*/  IMAD R74, R5, R7, R74 ;  /* 0x00000007054a7224 */ /* 0x000fe400078e024a */
[----:B------:R-:W-:-:S02]  /*5410*/  VIADD R7, R0, 0x19 ;  /* 0x0000001900077836 */ /* 0x000fc40000000000 */
[--C-:B------:R-:W-:Y:S02]  /*5420*/  @!P1 IMAD.IADD R72, R72, 0x1, -R5.reuse ;  /* 0x0000000148489824 */ /* 0x100fe400078e0a05 */
[----:B------:R-:W-:Y:S01]  /*5430*/  @!P5 IMAD.MOV R64, RZ, RZ, -R64 ;  /* 0x000000ffff40d224 */ /* 0x000fe200078e0a40 */
[----:B------:R-:W-:Y:S01]  /*5440*/  IABS R76, R7 ;  /* 0x00000007004c7213 */ /* 0x000fe20000000000 */
[--C-:B------:R-:W-:Y:S01]  /*5450*/  @!P3 IMAD.IADD R70, R70, 0x1, -R5.reuse ;  /* 0x000000014646b824 */ /* 0x100fe200078e0a05 */
[----:B------:R-:W-:Y:S01]  /*5460*/  ISETP.GT.U32.AND P1, PT, R5, R72, PT ;  /* 0x000000480500720c */ /* 0x000fe20003f24070 */
[----:B------:R-:W-:Y:S01]  /*5470*/  @!P0 IMAD.MOV R66, RZ, RZ, -R66 ;  /* 0x000000ffff428224 */ /* 0x000fe200078e0a42 */
[----:B------:R-:W-:Y:S01]  /*5480*/  ISETP.GE.AND P5, PT, R17, RZ, PT ;  /* 0x000000ff1100720c */ /* 0x000fe20003fa6270 */
[----:B------:R-:W-:Y:S01]  /*5490*/  @!P6 IMAD.IADD R68, R68, 0x1, -R5 ;  /* 0x000000014444e824 */ /* 0x000fe200078e0a05 */
[----:B------:R-:W-:Y:S01]  /*54a0*/  ISETP.GE.AND P3, PT, R7, RZ, PT ;  /* 0x000000ff0700720c */ /* 0x000fe20003f66270 */
[----:B------:R-:W-:Y:S01]  /*54b0*/  IMAD.HI.U32 R7, R6, R76, RZ ;  /* 0x0000004c06077227 */ /* 0x000fe200078e00ff */
[----:B------:R-:W-:-:S02]  /*54c0*/  ISETP.GT.U32.AND P0, PT, R5, R70, PT ;  /* 0x000000460500720c */ /* 0x000fc40003f04070 */
[----:B------:R-:W-:Y:S01]  /*54d0*/  ISETP.GE.AND P6, PT, R11, RZ, PT ;  /* 0x000000ff0b00720c */ /* 0x000fe20003fc6270 */
[----:B------:R-:W-:Y:S01]  /*54e0*/  @!P2 IMAD.MOV R68, RZ, RZ, -R68 ;  /* 0x000000ffff44a224 */ /* 0x000fe200078e0a44 */
[C---:B------:R-:W-:Y:S01]  /*54f0*/  ISETP.GT.U32.AND P2, PT, R5.reuse, R74, PT ;  /* 0x0000004a0500720c */ /* 0x040fe20003f44070 */
[----:B------:R-:W-:Y:S02]  /*5500*/  IMAD.MOV R7, RZ, RZ, -R7 ;  /* 0x000000ffff077224 */ /* 0x000fe400078e0a07 */
[----:B------:R-:W-:Y:S02]  /*5510*/  @!P1 IMAD.IADD R72, R72, 0x1, -R5 ;  /* 0x0000000148489824 */ /* 0x000fe400078e0a05 */
[C---:B------:R-:W-:Y:S02]  /*5520*/  IMAD R76, R5.reuse, R7, R76 ;  /* 0x00000007054c7224 */ /* 0x040fe400078e024c */
[----:B------:R-:W-:Y:S02]  /*5530*/  @!P5 IMAD.MOV R72, RZ, RZ, -R72 ;  /* 0x000000ffff48d224 */ /* 0x000fe400078e0a48 */
[C---:B------:R-:W-:Y:S01]  /*5540*/  VIADD R15, R0.reuse, 0x17 ;  /* 0x00000017000f7836 */ /* 0x040fe20000000000 */
[----:B------:R-:W-:Y:S01]  /*5550*/  ISETP.GT.U32.AND P5, PT, R5, R76, PT ;  /* 0x0000004c0500720c */ /* 0x000fe20003fa4070 */
[----:B------:R-:W-:-:S02]  /*5560*/  VIADD R13, R0, 0x18 ;  /* 0x00000018000d7836 */ /* 0x000fc40000000000 */
[--C-:B------:R-:W-:Y:S01]  /*5570*/  @!P2 IMAD.IADD R74, R74, 0x1, -R5.reuse ;  /* 0x000000014a4aa824 */ /* 0x100fe200078e0a05 */
[----:B------:R-:W-:Y:S01]  /*5580*/  IABS R80, R15 ;  /* 0x0000000f00507213 */ /* 0x000fe20000000000 */
[----:B------:R-:W-:Y:S01]  /*5590*/  VIADD R7, R0, 0x16 ;  /* 0x0000001600077836 */ /* 0x000fe20000000000 */
[----:B------:R-:W-:Y:S01]  /*55a0*/  IABS R78, R13 ;  /* 0x0000000d004e7213 */ /* 0x000fe20000000000 */
[--C-:B------:R-:W-:Y:S01]  /*55b0*/  @!P0 IMAD.IADD R70, R70, 0x1, -R5.reuse ;  /* 0x0000000146468824 */ /* 0x100fe200078e0a05 */
[----:B------:R-:W-:Y:S01]  /*55c0*/  ISETP.GT.U32.AND P2, PT, R5, R74, PT ;  /* 0x0000004a0500720c */ /* 0x000fe20003f44070 */
[----:B------:R-:W-:Y:S01]  /*55d0*/  IMAD.HI.U32 R11, R6, R80, RZ ;  /* 0x00000050060b7227 */ /* 0x000fe200078e00ff */
[----:B------:R-:W-:Y:S02]  /*55e0*/  IABS R82, R7 ;  /* 0x0000000700527213 */ /* 0x000fe40000000000 */
[----:B------:R-:W-:Y:S01]  /*55f0*/  ISETP.GE.AND P1, PT, R15, RZ, PT ;  /* 0x000000ff0f00720c */ /* 0x000fe20003f26270 */
[----:B------:R-:W-:Y:S01]  /*5600*/  @!P5 IMAD.IADD R76, R76, 0x1, -R5 ;  /* 0x000000014c4cd824 */ /* 0x000fe200078e0a05 */
[----:B------:R-:W-:Y:S01]  /*5610*/  ISETP.GE.AND P0, PT, R13, RZ, PT ;  /* 0x000000ff0d00720c */ /* 0x000fe20003f06270 */
[----:B------:R-:W-:Y:S01]  /*5620*/  @!P4 IMAD.MOV R70, RZ, RZ, -R70 ;  /* 0x000000ffff46c224 */ /* 0x000fe200078e0a46 */
[----:B------:R-:W-:Y:S01]  /*5630*/  ISETP.GE.AND P4, PT, R7, RZ, PT ;  /* 0x000000ff0700720c */ /* 0x000fe20003f86270 */
[----:B------:R-:W-:Y:S01]  /*5640*/  IMAD.HI.U32 R8, R6, R78, RZ ;  /* 0x0000004e06087227 */ /* 0x000fe200078e00ff */
[----:B------:R-:W-:-:S03]  /*5650*/  ISETP.GT.U32.AND P5, PT, R5, R76, PT ;  /* 0x0000004c0500720c */ /* 0x000fc60003fa4070 */
[----:B------:R-:W-:Y:S02]  /*5660*/  IMAD.MOV R11, RZ, RZ, -R11 ;  /* 0x000000ffff0b7224 */ /* 0x000fe400078e0a0b */
[----:B------:R-:W-:-:S04]  /*5670*/  IMAD.HI.U32 R7, R6, R82, RZ ;  /* 0x0000005206077227 */ /* 0x000fc800078e00ff */
[----:B------:R-:W-:Y:S02]  /*5680*/  IMAD.MOV R8, RZ, RZ, -R8 ;  /* 0x000000ffff087224 */ /* 0x000fe400078e0a08 */
[C---:B------:R-:W-:Y:S02]  /*5690*/  IMAD R80, R5.reuse, R11, R80 ;  /* 0x0000000b05507224 */ /* 0x040fe400078e0250 */
[----:B------:R-:W-:Y:S02]  /*56a0*/  @!P2 IMAD.IADD R74, R74, 0x1, -R5 ;  /* 0x000000014a4aa824 */ /* 0x000fe400078e0a05 */
[----:B------:R-:W-:Y:S02]  /*56b0*/  IMAD.MOV R7, RZ, RZ, -R7 ;  /* 0x000000ffff077224 */ /* 0x000fe400078e0a07 */
[C---:B------:R-:W-:Y:S02]  /*56c0*/  IMAD R78, R5.reuse, R8, R78 ;  /* 0x00000008054e7224 */ /* 0x040fe400078e024e */
[----:B------:R-:W-:Y:S01]  /*56d0*/  @!P6 IMAD.MOV R74, RZ, RZ, -R74 ;  /* 0x000000ffff4ae224 */ /* 0x000fe200078e0a4a */
[C---:B------:R-:W-:Y:S01]  /*56e0*/  ISETP.GT.U32.AND P6, PT, R5.reuse, R80, PT ;  /* 0x000000500500720c */ /* 0x040fe20003fc4070 */
[C---:B------:R-:W-:Y:S01]  /*56f0*/  IMAD R82, R5.reuse, R7, R82 ;  /* 0x0000000705527224 */ /* 0x040fe200078e0252 */
        /* <DEDUP_REMOVED lines=12> */
[----:B------:R-:W-:-:S02]  /*57c0*/  @!P6 IMAD.IADD R80, R80, 0x1, -R5 ;  /* 0x000000015050e824 */ /* 0x000fc400078e0a05 */
[----:B------:R-:W-:Y:S02]  /*57d0*/  IMAD.MOV R11, RZ, RZ, -R11 ;  /* 0x000000ffff0b7224 */ /* 0x000fe400078e0a0b */
[--C-:B------:R-:W-:Y:S02]  /*57e0*/  @!P2 IMAD.IADD R78, R78, 0x1, -R5.reuse ;  /* 0x000000014e4ea824 */ /* 0x100fe400078e0a05 */
[----:B------:R-:W-:Y:S01]  /*57f0*/  @!P5 IMAD.IADD R82, R82, 0x1, -R5 ;  /* 0x000000015252d824 */ /* 0x000fe200078e0a05 */
[C---:B------:R-:W-:Y:S01]  /*5800*/  ISETP.GT.U32.AND P5, PT, R5.reuse, R80, PT ;  /* 0x000000500500720c */ /* 0x040fe20003fa4070 */
[----:B------:R-:W-:Y:S01]  /*5810*/  IMAD.HI.U32 R7, R6, R118, RZ ;  /* 0x0000007606077227 */ /* 0x000fe200078e00ff */
[----:B------:R-:W-:-:S03]  /*5820*/  ISETP.GT.U32.AND P2, PT, R5, R78, PT ;  /* 0x0000004e0500720c */ /* 0x000fc60003f44070 */
[----:B------:R-:W-:Y:S02]  /*5830*/  IMAD R86, R5, R11, R86 ;  /* 0x0000000b05567224 */ /* 0x000fe400078e0256 */
[----:B------:R-:W-:-:S03]  /*5840*/  IMAD.HI.U32 R8, R6, R84, RZ ;  /* 0x0000005406087227 */ /* 0x000fc600078e00ff */
[C---:B------:R-:W-:Y:S01]  /*5850*/  ISETP.GT.U32.AND P6, PT, R5.reuse, R86, PT ;  /* 0x000000560500720c */ /* 0x040fe20003fc4070 */
[----:B------:R-:W-:Y:S02]  /*5860*/  IMAD.MOV R7, RZ, RZ, -R7 ;  /* 0x000000ffff077224 */ /* 0x000fe400078e0a07 */
[----:B------:R-:W-:Y:S02]  /*5870*/  IMAD.MOV R8, RZ, RZ, -R8 ;  /* 0x000000ffff087224 */ /* 0x000fe400078e0a08 */
[C---:B------:R-:W-:Y:S02]  /*5880*/  IMAD R118, R5.reuse, R7, R118 ;  /* 0x0000000705767224 */ /* 0x040fe400078e0276 */
[C---:B------:R-:W-:Y:S02]  /*5890*/  IMAD R84, R5.reuse, R8, R84 ;  /* 0x0000000805547224 */ /* 0x040fe400078e0254 */
[--C-:B------:R-:W-:Y:S01]  /*58a0*/  @!P5 IMAD.IADD R80, R80, 0x1, -R5.reuse ;  /* 0x000000015050d824 */ /* 0x100fe200078e0a05 */
[C---:B------:R-:W-:Y:S01]  /*58b0*/  ISETP.GT.U32.AND P5, PT, R5.reuse, R118, PT ;  /* 0x000000760500720c */ /* 0x040fe20003fa4070 */
[----:B------:R-:W-:Y:S01]  /*58c0*/  @!P2 IMAD.IADD R78, R78, 0x1, -R5 ;  /* 0x000000014e4ea824 */ /* 0x000fe200078e0a05 */
[----:B------:R-:W-:Y:S01]  /*58d0*/  ISETP.GT.U32.AND P2, PT, R5, R84, PT ;  /* 0x000000540500720c */ /* 0x000fe20003f44070 */
[----:B------:R-:W-:-:S02]  /*58e0*/  VIADD R23, R0, 0xf ;  /* 0x0000000f00177836 */ /* 0x000fc40000000000 */
[--C-:B------:R-:W-:Y:S02]  /*58f0*/  @!P6 IMAD.IADD R86, R86, 0x1, -R5.reuse ;  /* 0x000000015656e824 */ /* 0x100fe400078e0a05 */
[----:B------:R-:W-:Y:S01]  /*5900*/  IMAD.HI.U32 R8, R6, R120, RZ ;  /* 0x0000007806087227 */ /* 0x000fe200078e00ff */
[----:B------:R-:W-:Y:S02]  /*5910*/  IABS R126, R23 ;  /* 0x00000017007e7213 */ /* 0x000fe40000000000 */
[----:B------:R-:W-:Y:S01]  /*5920*/  ISETP.GT.U32.AND P6, PT, R5, R86, PT ;  /* 0x000000560500720c */ /* 0x000fe20003fc4070 */
[----:B------:R-:W-:Y:S02]  /*5930*/  IMAD.MOV R8, RZ, RZ, -R8 ;  /* 0x000000ffff087224 */ /* 0x000fe400078e0a08 */
[----:B------:R-:W-:Y:S01]  /*5940*/  @!P5 IMAD.IADD R118, R118, 0x1, -R5 ;  /* 0x000000017676d824 */ /* 0x000fe200078e0a05 */
[----:B------:R-:W-:Y:S01]  /*5950*/  ISETP.GE.AND P5, PT, R15, RZ, PT ;  /* 0x000000ff0f00720c */ /* 0x000fe20003fa6270 */
[----:B------:R-:W-:-:S02]  /*5960*/  IMAD R120, R5, R8, R120 ;  /* 0x0000000805787224 */ /* 0x000fc400078e0278 */
[----:B------:R-:W-:-:S04]  /*5970*/  IMAD.HI.U32 R8, R6, R126, RZ ;  /* 0x0000007e06087227 */ /* 0x000fc800078e00ff */
[--C-:B------:R-:W-:Y:S01]  /*5980*/  @!P2 IMAD.IADD R84, R84, 0x1, -R5.reuse ;  /* 0x000000015454a824 */ /* 0x100fe200078e0a05 */
[C---:B------:R-:W-:Y:S01]  /*5990*/  ISETP.GT.U32.AND P2, PT, R5.reuse, R82, PT ;  /* 0x000000520500720c */ /* 0x040fe20003f44070 */
[----:B------:R-:W-:Y:S02]  /*59a0*/  VIADD R11, R0, 0x11 ;  /* 0x00000011000b7836 */ /* 0x000fe40000000000 */
[----:B------:R-:W-:Y:S02]  /*59b0*/  IMAD.MOV R8, RZ, RZ, -R8 ;  /* 0x000000ffff087224 */ /* 0x000fe400078e0a08 */
[----:B------:R-:W-:Y:S01]  /*59c0*/  @!P3 IMAD.MOV R76, RZ, RZ, -R76 ;  /* 0x000000ffff4cb224 */ /* 0x000fe200078e0a4c */
[C---:B------:R-:W-:Y:S01]  /*59d0*/  ISETP.GT.U32.AND P3, PT, R5.reuse, R84, PT ;  /* 0x000000540500720c */ /* 0x040fe20003f64070 */
[----:B------:R-:W-:Y:S01]  /*59e0*/  @!P6 IMAD.IADD R86, R86, 0x1, -R5 ;  /* 0x000000015656e824 */ /* 0x000fe200078e0a05 */
[----:B------:R-:W-:Y:S01]  /*59f0*/  IABS R122, R11 ;  /* 0x0000000b007a7213 */ /* 0x000fe20000000000 */
[----:B------:R-:W-:-:S02]  /*5a00*/  IMAD R126, R5, R8, R126 ;  /* 0x00000008057e7224 */ /* 0x000fc400078e027e */
[----:B------:R-:W-:Y:S02]  /*5a10*/  @!P5 IMAD.MOV R86, RZ, RZ, -R86 ;  /* 0x000000ffff56d224 */ /* 0x000fe400078e0a56 */
[----:B------:R-:W-:Y:S01]  /*5a20*/  VIADD R21, R0, 0x10 ;  /* 0x0000001000157836 */ /* 0x000fe20000000000 */
[----:B------:R-:W-:Y:S01]  /*5a30*/  ISETP.GT.U32.AND P5, PT, R5, R126, PT ;  /* 0x0000007e0500720c */ /* 0x000fe20003fa4070 */
[----:B------:R-:W-:-:S03]  /*5a40*/  IMAD.HI.U32 R7, R6, R122, RZ ;  /* 0x0000007a06077227 */ /* 0x000fc600078e00ff */
[----:B------:R-:W-:Y:S01]  /*5a50*/  IABS R124, R21 ;  /* 0x00000015007c7213 */ /* 0x000fe20000000000 */
[----:B------:R-:W-:Y:S02]  /*5a60*/  IMAD.MOV R7, RZ, RZ, -R7 ;  /* 0x000000ffff077224 */ /* 0x000fe400078e0a07 */
[----:B------:R-:W-:Y:S01]  /*5a70*/  @!P3 IMAD.IADD R84, R84, 0x1, -R5 ;  /* 0x000000015454b824 */ /* 0x000fe200078e0a05 */
[----:B------:R-:W-:Y:S01]  /*5a80*/  ISETP.GE.AND P3, PT, R13, RZ, PT ;  /* 0x000000ff0d00720c */ /* 0x000fe20003f66270 */
[C---:B------:R-:W-:Y:S02]  /*5a90*/  IMAD R122, R5.reuse, R7, R122 ;  /* 0x00000007057a7224 */ /* 0x040fe400078e027a */
[----:B------:R-:W-:Y:S02]  /*5aa0*/  VIADD R13, R0, 0xe ;  /* 0x0000000e000d7836 */ /* 0x000fe40000000000 */
[----:B------:R-:W-:Y:S01]  /*5ab0*/  IMAD.HI.U32 R7, R6, R124, RZ ;  /* 0x0000007c06077227 */ /* 0x000fe200078e00ff */
[----:B------:R-:W-:-:S02]  /*5ac0*/  ISETP.GT.U32.AND P6, PT, R5, R122, PT ;  /* 0x0000007a0500720c */ /* 0x000fc40003fc4070 */
[----:B------:R-:W-:Y:S01]  /*5ad0*/  IABS R128, R13 ;  /* 0x0000000d00807213 */ /* 0x000fe20000000000 */
[--C-:B------:R-:W-:Y:S01]  /*5ae0*/  @!P2 IMAD.IADD R82, R82, 0x1, -R5.reuse ;  /* 0x000000015252a824 */ /* 0x100fe200078e0a05 */
[C---:B------:R-:W-:Y:S01]  /*5af0*/  ISETP.GT.U32.AND P2, PT, R5.reuse, R120, PT ;  /* 0x000000780500720c */ /* 0x040fe20003f44070 */
[----:B------:R-:W-:Y:S02]  /*5b00*/  @!P5 IMAD.IADD R126, R126, 0x1, -R5 ;  /* 0x000000017e7ed824 */ /* 0x000fe400078e0a05 */
[----:B------:R-:W-:Y:S02]  /*5b10*/  IMAD.MOV R7, RZ, RZ, -R7 ;  /* 0x000000ffff077224 */ /* 0x000fe400078e0a07 */
[----:B------:R-:W-:Y:S01]  /*5b20*/  @!P0 IMAD.MOV R78, RZ, RZ, -R78 ;  /* 0x000000ffff4e8224 */ /* 0x000fe200078e0a4e */
[C---:B------:R-:W-:Y:S01]  /*5b30*/  ISETP.GT.U32.AND P5, PT, R5.reuse, R126, PT ;  /* 0x0000007e0500720c */ /* 0x040fe20003fa4070 */
[C---:B------:R-:W-:Y:S01]  /*5b40*/  IMAD R124, R5.reuse, R7, R124 ;  /* 0x00000007057c7224 */ /* 0x040fe200078e027c */
[----:B------:R-:W-:Y:S01]  /*5b50*/  ISETP.GT.U32.AND P0, PT, R5, R118, PT ;  /* 0x000000760500720c */ /* 0x000fe20003f04070 */
[----:B------:R-:W-:-:S04]  /*5b60*/  IMAD.HI.U32 R7, R6, R128, RZ ;  /* 0x0000008006077227 */ /* 0x000fc800078e00ff */
[----:B------:R-:W-:Y:S02]  /*5b70*/  IMAD.MOV R7, RZ, RZ, -R7 ;  /* 0x000000ffff077224 */ /* 0x000fe400078e0a07 */
[--C-:B------:R-:W-:Y:S01]  /*5b80*/  @!P2 IMAD.IADD R120, R120, 0x1, -R5.reuse ;  /* 0x000000017878a824 */ /* 0x100fe200078e0a05 */
[----:B------:R-:W-:Y:S01]  /*5b90*/  ISETP.GE.AND P2, PT, R17, RZ, PT ;  /* 0x000000ff1100720c */ /* 0x000fe20003f46270 */
[C---:B------:R-:W-:Y:S02]  /*5ba0*/  IMAD R128, R5.reuse, R7, R128 ;  /* 0x0000000705807224 */ /* 0x040fe400078e0280 */
[----:B------:R-:W-:Y:S01]  /*5bb0*/  @!P1 IMAD.MOV R80, RZ, RZ, -R80 ;  /* 0x000000ffff509224 */ /* 0x000fe200078e0a50 */
[C---:B------:R-:W-:Y:S01]  /*5bc0*/  ISETP.GT.U32.AND P1, PT, R5.reuse, R120, PT ;  /* 0x000000780500720c */ /* 0x040fe20003f24070 */
[--C-:B------:R-:W-:Y:S01]  /*5bd0*/  @!P5 IMAD.IADD R126, R126, 0x1, -R5.reuse ;  /* 0x000000017e7ed824 */ /* 0x100fe200078e0a05 */
[C---:B------:R-:W-:Y:S01]  /*5be0*/  ISETP.GT.U32.AND P5, PT, R5.reuse, R128, PT ;  /* 0x000000800500720c */ /* 0x040fe20003fa4070 */
[----:B------:R-:W-:Y:S01]  /*5bf0*/  @!P6 IMAD.IADD R122, R122, 0x1, -R5 ;  /* 0x000000017a7ae824 */ /* 0x000fe200078e0a05 */
[----:B------:R-:W-:Y:S01]  /*5c00*/  ISETP.GT.U32.AND P6, PT, R5, R124, PT ;  /* 0x0000007c0500720c */ /* 0x000fe20003fc4070 */
[----:B------:R-:W-:Y:S01]  /*5c10*/  @!P3 IMAD.MOV R84, RZ, RZ, -R84 ;  /* 0x000000ffff54b224 */ /* 0x000fe200078e0a54 */
[----:B------:R-:W-:Y:S01]  /*5c20*/  ISETP.GE.AND P3, PT, R19, RZ, PT ;  /* 0x000000ff1300720c */ /* 0x000fe20003f66270 */
[----:B------:R-:W-:Y:S01]  /*5c30*/  @!P4 IMAD.MOV R82, RZ, RZ, -R82 ;  /* 0x000000ffff52c224 */ /* 0x000fe200078e0a52 */
[----:B------:R-:W-:Y:S01]  /*5c40*/  ISETP.GT.U32.AND P4, PT, R5, R122, PT ;  /* 0x0000007a0500720c */ /* 0x000fe20003f84070 */
[----:B------:R-:W-:-:S02]  /*5c50*/  VIADD R7, R0, 0xd ;  /* 0x0000000d00077836 */ /* 0x000fc40000000000 */
[--C-:B------:R-:W-:Y:S01]  /*5c60*/  @!P0 IMAD.IADD R118, R118, 0x1, -R5.reuse ;  /* 0x0000000176768824 */ /* 0x100fe200078e0a05 */
[----:B------:R-:W-:Y:S01]  /*5c70*/  ISETP.GE.AND P0, PT, R11, RZ, PT ;  /* 0x000000ff0b00720c */ /* 0x000fe20003f06270 */
[--C-:B------:R-:W-:Y:S01]  /*5c80*/  @!P1 IMAD.IADD R120, R120, 0x1, -R5.reuse ;  /* 0x0000000178789824 */ /* 0x100fe200078e0a05 */
[----:B------:R-:W-:Y:S01]  /*5c90*/  IABS R106, R7 ;  /* 0x00000007006a7213 */ /* 0x000fe20000000000 */
[----:B------:R-:W-:Y:S01]  /*5ca0*/  @!P5 IMAD.IADD R128, R128, 0x1, -R5 ;  /* 0x000000018080d824 */ /* 0x000fe200078e0a05 */
[----:B------:R-:W-:Y:S01]  /*5cb0*/  ISETP.GE.AND P1, PT, R21, RZ, PT ;  /* 0x000000ff1500720c */ /* 0x000fe20003f26270 */
[----:B------:R-:W-:Y:S02]  /*5cc0*/  VIADD R8, R0, 0xc ;  /* 0x0000000c00087836 */ /* 0x000fe40000000000 */
[----:B------:R-:W-:Y:S01]  /*5cd0*/  @!P3 IMAD.MOV R120, RZ, RZ, -R120 ;  /* 0x000000ffff78b224 */ /* 0x000fe200078e0a78 */
[----:B------:R-:W-:Y:S01]  /*5ce0*/  ISETP.GE.AND P3, PT, R7, RZ, PT ;  /* 0x000000ff0700720c */ /* 0x000fe20003f66270 */
[----:B------:R-:W-:Y:S01]  /*5cf0*/  IMAD.HI.U32 R7, R6, R106, RZ ;  /* 0x0000006a06077227 */ /* 0x000fe200078e00ff */
[----:B------:R-:W-:-:S02]  /*5d00*/  ISETP.GT.U32.AND P5, PT, R5, R128, PT ;  /* 0x000000800500720c */ /* 0x000fc40003fa4070 */
[----:B------:R-:W-:Y:S01]  /*5d10*/  IABS R130, R8 ;  /* 0x0000000800827213 */ /* 0x000fe20000000000 */
[----:B------:R-:W-:Y:S01]  /*5d20*/  @!P4 IMAD.IADD R122, R122, 0x1, -R5 ;  /* 0x000000017a7ac824 */ /* 0x000fe200078e0a05 */
[----:B------:R-:W-:Y:S01]  /*5d30*/  ISETP.GE.AND P4, PT, R23, RZ, PT ;  /* 0x000000ff1700720c */ /* 0x000fe20003f86270 */
[----:B------:R-:W-:Y:S02]  /*5d40*/  IMAD.MOV R7, RZ, RZ, -R7 ;  /* 0x000000ffff077224 */ /* 0x000fe400078e0a07 */
[----:B------:R-:W-:Y:S01]  /*5d50*/  @!P6 IMAD.IADD R124, R124, 0x1, -R5 ;  /* 0x000000017c7ce824 */ /* 0x000fe200078e0a05 */
[----:B------:R-:W-:Y:S01]  /*5d60*/  ISETP.GE.AND P6, PT, R13, RZ, PT ;  /* 0x000000ff0d00720c */ /* 0x000fe20003fc6270 */
[----:B------:R-:W-:Y:S01]  /*5d70*/  @!P0 IMAD.MOV R122, RZ, RZ, -R122 ;  /* 0x000000ffff7a8224 */ /* 0x000fe200078e0a7a */
[----:B------:R-:W-:Y:S01]  /*5d80*/  ISETP.GE.AND P0, PT, R8, RZ, PT ;  /* 0x000000ff0800720c */ /* 0x000fe20003f06270 */
[----:B------:R-:W-:-:S04]  /*5d90*/  IMAD.HI.U32 R8, R6, R130, RZ ;  /* 0x0000008206087227 */ /* 0x000fc800078e00ff */
[C---:B------:R-:W-:Y:S02]  /*5da0*/  IMAD R106, R5.reuse, R7, R106 ;  /* 0x00000007056a7224 */ /* 0x040fe400078e026a */
[----:B------:R-:W-:Y:S02]  /*5db0*/  IMAD.MOV R8, RZ, RZ, -R8 ;  /* 0x000000ffff087224 */ /* 0x000fe400078e0a08 */
[----:B------:R-:W-:Y:S01]  /*5dc0*/  @!P5 IMAD.IADD R128, R128, 0x1, -R5 ;  /* 0x000000018080d824 */ /* 0x000fe200078e0a05 */
[C---:B------:R-:W-:Y:S01]  /*5dd0*/  ISETP.GT.U32.AND P5, PT, R5.reuse, R106, PT ;  /* 0x0000006a0500720c */ /* 0x040fe20003fa4070 */
[----:B------:R-:W-:Y:S01]  /*5de0*/  @!P2 IMAD.MOV R118, RZ, RZ, -R118 ;  /* 0x000000ffff76a224 */ /* 0x000fe200078e0a76 */
[C---:B------:R-:W-:Y:S01]  /*5df0*/  ISETP.GT.U32.AND P2, PT, R5.reuse, R124, PT ;  /* 0x0000007c0500720c */ /* 0x040fe20003f44070 */
[----:B------:R-:W-:Y:S02]  /*5e00*/  IMAD R130, R5, R8, R130 ;  /* 0x0000000805827224 */ /* 0x000fe400078e0282 */
[----:B------:R-:W-:-:S02]  /*5e10*/  @!P6 IMAD.MOV R128, RZ, RZ, -R128 ;  /* 0x000000ffff80e224 */ /* 0x000fc400078e0a80 */
[C---:B------:R-:W-:Y:S01]  /*5e20*/  VIADD R11, R0.reuse, 0xb ;  /* 0x0000000b000b7836 */ /* 0x040fe20000000000 */
[----:B------:R-:W-:Y:S01]  /*5e30*/  ISETP.GT.U32.AND P6, PT, R5, R130, PT ;  /* 0x000000820500720c */ /* 0x000fe20003fc4070 */
[C---:B------:R-:W-:Y:S02]  /*5e40*/  VIADD R13, R0.reuse, 0xa ;  /* 0x0000000a000d7836 */ /* 0x040fe40000000000 */
[----:B------:R-:W-:Y:S01]  /*5e50*/  VIADD R15, R0, 0x9 ;  /* 0x00000009000f7836 */ /* 0x000fe20000000000 */
[----:B------:R-:W-:Y:S01]  /*5e60*/  IABS R104, R11 ;  /* 0x0000000b00687213 */ /* 0x000fe20000000000 */
[--C-:B------:R-:W-:Y:S01]  /*5e70*/  @!P5 IMAD.IADD R106, R106, 0x1, -R5.reuse ;  /* 0x000000016a6ad824 */ /* 0x100fe200078e0a05 */
[----:B------:R-:W-:Y:S01]  /*5e80*/  IABS R132, R13 ;  /* 0x0000000d00847213 */ /* 0x000fe20000000000 */
[----:B------:R-:W-:Y:S01]  /*5e90*/  @!P2 IMAD.IADD R124, R124, 0x1, -R5 ;  /* 0x000000017c7ca824 */ /* 0x000fe200078e0a05 */
[----:B------:R-:W-:Y:S01]  /*5ea0*/  ISETP.GE.AND P2, PT, R11, RZ, PT ;  /* 0x000000ff0b00720c */ /* 0x000fe20003f46270 */
[----:B------:R-:W-:Y:S01]  /*5eb0*/  IMAD.HI.U32 R11, R6, R104, RZ ;  /* 0x00000068060b7227 */ /* 0x000fe200078e00ff */
[----:B------:R-:W-:-:S02]  /*5ec0*/  ISETP.GT.U32.AND P5, PT, R5, R106, PT ;  /* 0x0000006a0500720c */ /* 0x000fc40003fa4070 */
[----:B------:R-:W-:Y:S01]  /*5ed0*/  IABS R102, R15 ;  /* 0x0000000f00667213 */ /* 0x000fe20000000000 */
[----:B------:R-:W-:Y:S02]  /*5ee0*/  @!P6 IMAD.IADD R130, R130, 0x1, -R5 ;  /* 0x000000018282e824 */ /* 0x000fe400078e0a05 */
[----:B------:R-:W-:Y:S02]  /*5ef0*/  IMAD.MOV R11, RZ, RZ, -R11 ;  /* 0x000000ffff0b7224 */ /* 0x000fe400078e0a0b */
[----:B------:R-:W-:Y:S01]  /*5f00*/  @!P1 IMAD.MOV R124, RZ, RZ, -R124 ;  /* 0x000000ffff7c9224 */ /* 0x000fe200078e0a7c */
[----:B------:R-:W-:Y:S01]  /*5f10*/  ISETP.GE.AND P1, PT, R13, RZ, PT ;  /* 0x000000ff0d00720c */ /* 0x000fe20003f26270 */
[----:B------:R-:W-:Y:S01]  /*5f20*/  IMAD.HI.U32 R13, R6, R132, RZ ;  /* 0x00000084060d7227 */ /* 0x000fe200078e00ff */
[----:B------:R-:W-:-:S03]  /*5f30*/  ISETP.GT.U32.AND P6, PT, R5, R130, PT ;  /* 0x000000820500720c */ /* 0x000fc60003fc4070 */
[C---:B------:R-:W-:Y:S02]  /*5f40*/  IMAD R104, R5.reuse, R11, R104 ;  /* 0x0000000b05687224 */ /* 0x040fe400078e0268 */
[C---:B------:R-:W-:Y:S02]  /*5f50*/  VIADD R19, R0.reuse, 0x8 ;  /* 0x0000000800137836 */ /* 0x040fe40000000000 */
[----:B------:R-:W-:Y:S02]  /*5f60*/  IMAD.MOV R13, RZ, RZ, -R13 ;  /* 0x000000ffff0d7224 */ /* 0x000fe400078e0a0d */
[----:B------:R-:W-:Y:S01]  /*5f70*/  VIADD R23, R0, 0x6 ;  /* 0x0000000600177836 */ /* 0x000fe20000000000 */
[----:B------:R-:W-:Y:S01]  /*5f80*/  IABS R134, R19 ;  /* 0x0000001300867213 */ /* 0x000fe20000000000 */
[----:B------:R-:W-:Y:S01]  /*5f90*/  @!P5 IMAD.IADD R106, R106, 0x1, -R5 ;  /* 0x000000016a6ad824 */ /* 0x000fe200078e0a05 */
[----:B------:R-:W-:Y:S01]  /*5fa0*/  ISETP.GT.U32.AND P5, PT, R5, R104, PT ;  /* 0x000000680500720c */ /* 0x000fe20003fa4070 */
[----:B------:R-:W-:Y:S01]  /*5fb0*/  @!P4 IMAD.MOV R126, RZ, RZ, -R126 ;  /* 0x000000ffff7ec224 */ /* 0x000fe200078e0a7e */
[----:B------:R-:W-:Y:S01]  /*5fc0*/  ISETP.GE.AND P4, PT, R15, RZ, PT ;  /* 0x000000ff0f00720c */ /* 0x000fe20003f86270 */
[----:B------:R-:W-:Y:S01]  /*5fd0*/  IMAD.HI.U32 R15, R6, R102, RZ ;  /* 0x00000066060f7227 */ /* 0x000fe200078e00ff */
[----:B------:R-:W-:-:S03]  /*5fe0*/  IABS R136, R23 ;  /* 0x0000001700887213 */ /* 0x000fc60000000000 */
[C---:B------:R-:W-:Y:S02]  /*5ff0*/  IMAD R132, R5.reuse, R13, R132 ;  /* 0x0000000d05847224 */ /* 0x040fe400078e0284 */
[----:B------:R-:W-:Y:S02]  /*6000*/  IMAD.MOV R15, RZ, RZ, -R15 ;  /* 0x000000ffff0f7224 */ /* 0x000fe400078e0a0f */
[----:B------:R-:W-:Y:S02]  /*6010*/  VIADD R17, R0, 0x5 ;  /* 0x0000000500117836 */ /* 0x000fe40000000000 */
[----:B------:R-:W-:Y:S01]  /*6020*/  @!P6 IMAD.IADD R130, R130, 0x1, -R5 ;  /* 0x000000018282e824 */ /* 0x000fe200078e0a05 */
[----:B------:R-:W-:Y:S01]  /*6030*/  ISETP.GT.U32.AND P6, PT, R5, R132, PT ;  /* 0x000000840500720c */ /* 0x000fe20003fc4070 */
[----:B------:R-:W-:Y:S01]  /*6040*/  IMAD.HI.U32 R7, R6, R134, RZ ;  /* 0x0000008606077227 */ /* 0x000fe200078e00ff */
[----:B------:R-:W-:-:S03]  /*6050*/  IABS R34, R17 ;  /* 0x0000001100227213 */ /* 0x000fc60000000000 */
[----:B------:R-:W-:Y:S02]  /*6060*/  VIADD R21, R0, 0x7 ;  /* 0x0000000700157836 */ /* 0x000fe40000000000 */
[----:B------:R-:W-:-:S03]  /*6070*/  IMAD.HI.U32 R8, R6, R136, RZ ;  /* 0x0000008806087227 */ /* 0x000fc600078e00ff */
[----:B------:R-:W-:Y:S01]  /*6080*/  IABS R100, R21 ;  /* 0x0000001500647213 */ /* 0x000fe20000000000 */
[C---:B------:R-:W-:Y:S02]  /*6090*/  IMAD R102, R5.reuse, R15, R102 ;  /* 0x0000000f05667224 */ /* 0x040fe400078e0266 */
[----:B------:R-:W-:Y:S02]  /*60a0*/  VIADD R15, R0, 0x4 ;  /* 0x00000004000f7836 */ /* 0x000fe40000000000 */
[----:B------:R-:W-:Y:S02]  /*60b0*/  IMAD.MOV R13, RZ, RZ, -R7 ;  /* 0x000000ffff0d7224 */ /* 0x000fe400078e0a07 */
[----:B------:R-:W-:Y:S01]  /*60c0*/  IMAD.MOV R8, RZ, RZ, -R8 ;  /* 0x000000ffff087224 */ /* 0x000fe200078e0a08 */
[----:B------:R-:W-:Y:S01]  /*60d0*/  IABS R138, R15 ;  /* 0x0000000f008a7213 */ /* 0x000fe20000000000 */
[----:B------:R-:W-:Y:S02]  /*60e0*/  @!P5 IMAD.IADD R104, R104, 0x1, -R5 ;  /* 0x000000016868d824 */ /* 0x000fe400078e0a05 */
[----:B------:R-:W-:-:S02]  /*60f0*/  IMAD R134, R5, R13, R134 ;  /* 0x0000000d05867224 */ /* 0x000fc400078e0286 */
[----:B------:R-:W-:Y:S01]  /*6100*/  @!P3 IMAD.MOV R106, RZ, RZ, -R106 ;  /* 0x000000ffff6ab224 */ /* 0x000fe200078e0a6a */
[C---:B------:R-:W-:Y:S01]  /*6110*/  ISETP.GT.U32.AND P3, PT, R5.reuse, R102, PT ;  /* 0x000000660500720c */ /* 0x040fe20003f64070 */
[----:B------:R-:W-:Y:S01]  /*6120*/  IMAD.HI.U32 R11, R6, R34, RZ ;  /* 0x00000022060b7227 */ /* 0x000fe200078e00ff */
[----:B------:R-:W-:-:S03]  /*6130*/  ISETP.GT.U32.AND P5, PT, R5, R104, PT ;  /* 0x000000680500720c */ /* 0x000fc60003fa4070 */
[----:B------:R-:W-:Y:S02]  /*6140*/  IMAD R136, R5, R8, R136 ;  /* 0x0000000805887224 */ /* 0x000fe400078e0288 */
[----:B------:R-:W-:-:S04]  /*6150*/  IMAD.HI.U32 R7, R6, R100, RZ ;  /* 0x0000006406077227 */ /* 0x000fc800078e00ff */
[----:B------:R-:W-:Y:S01]  /*6160*/  @!P0 IMAD.MOV R130, RZ, RZ, -R130 ;  /* 0x000000ffff828224 */ /* 0x000fe200078e0a82 */
[C---:B------:R-:W-:Y:S01]  /*6170*/  ISETP.GT.U32.AND P0, PT, R5.reuse, R134, PT ;  /* 0x000000860500720c */ /* 0x040fe20003f04070 */
[----:B------:R-:W-:Y:S02]  /*6180*/  IMAD.MOV R11, RZ, RZ, -R11 ;  /* 0x000000ffff0b7224 */ /* 0x000fe400078e0a0b */
[----:B------:R-:W-:Y:S01]  /*6190*/  @!P6 IMAD.IADD R132, R132, 0x1, -R5 ;  /* 0x000000018484e824 */ /* 0x000fe200078e0a05 */
[----:B------:R-:W-:Y:S01]  /*61a0*/  ISETP.GT.U32.AND P6, PT, R5, R136, PT ;  /* 0x000000880500720c */ /* 0x000fe20003fc4070 */
[----:B------:R-:W-:-:S04]  /*61b0*/  IMAD.HI.U32 R13, R6, R138, RZ ;  /* 0x0000008a060d7227 */ /* 0x000fc800078e00ff */
[----:B------:R-:W-:Y:S02]  /*61c0*/  IMAD.MOV R7, RZ, RZ, -R7 ;  /* 0x000000ffff077224 */ /* 0x000fe400078e0a07 */
[C---:B------:R-:W-:Y:S02]  /*61d0*/  IMAD R34, R5.reuse, R11, R34 ;  /* 0x0000000b05227224 */ /* 0x040fe400078e0222 */
[----:B------:R-:W-:Y:S02]  /*61e0*/  IMAD.MOV R13, RZ, RZ, -R13 ;  /* 0x000000ffff0d7224 */ /* 0x000fe400078e0a0d */
[----:B------:R-:W-:Y:S02]  /*61f0*/  VIADD R11, R0, 0x3 ;  /* 0x00000003000b7836 */ /* 0x000fe40000000000 */
[C---:B------:R-:W-:Y:S02]  /*6200*/  IMAD R100, R5.reuse, R7, R100 ;  /* 0x0000000705647224 */ /* 0x040fe400078e0264 */
[C---:B------:R-:W-:Y:S01]  /*6210*/  IMAD R138, R5.reuse, R13, R138 ;  /* 0x0000000d058a7224 */ /* 0x040fe200078e028a */
[----:B------:R-:W-:Y:S01]  /*6220*/  IABS R32, R11 ;  /* 0x0000000b00207213 */ /* 0x000fe20000000000 */
[----:B------:R-:W-:Y:S01]  /*6230*/  @!P3 IMAD.IADD R102, R102, 0x1, -R5 ;  /* 0x000000016666b824 */ /* 0x000fe200078e0a05 */
[----:B------:R-:W-:Y:S01]  /*6240*/  ISETP.GT.U32.AND P3, PT, R5, R132, PT ;  /* 0x000000840500720c */ /* 0x000fe20003f64070 */
[----:B------:R-:W-:-:S02]  /*6250*/  VIADD R13, R0, 0x2 ;  /* 0x00000002000d7836 */ /* 0x000fc40000000000 */
[--C-:B------:R-:W-:Y:S01]  /*6260*/  @!P5 IMAD.IADD R104, R104, 0x1, -R5.reuse ;  /* 0x000000016868d824 */ /* 0x100fe200078e0a05 */
[C---:B------:R-:W-:Y:S01]  /*6270*/  ISETP.GT.U32.AND P5, PT, R5.reuse, R100, PT ;  /* 0x000000640500720c */ /* 0x040fe20003fa4070 */
[--C-:B------:R-:W-:Y:S01]  /*6280*/  @!P0 IMAD.IADD R134, R134, 0x1, -R5.reuse ;  /* 0x0000000186868824 */ /* 0x100fe200078e0a05 */
[----:B------:R-:W-:Y:S01]  /*6290*/  ISETP.GT.U32.AND P0, PT, R5, R102, PT ;  /* 0x000000660500720c */ /* 0x000fe20003f04070 */
[----:B------:R-:W-:Y:S01]  /*62a0*/  @!P6 IMAD.IADD R136, R136, 0x1, -R5 ;  /* 0x000000018888e824 */ /* 0x000fe200078e0a05 */
[----:B------:R-:W-:Y:S01]  /*62b0*/  IABS R140, R13 ;  /* 0x0000000d008c7213 */ /* 0x000fe20000000000 */
[----:B------:R-:W-:-:S03]  /*62c0*/  IMAD.HI.U32 R7, R6, R32, RZ ;  /* 0x0000002006077227 */ /* 0x000fc600078e00ff */
[----:B------:R-:W-:Y:S01]  /*62d0*/  ISETP.GT.U32.AND P6, PT, R5, R136, PT ;  /* 0x000000880500720c */ /* 0x000fe20003fc4070 */
[----:B------:R-:W-:Y:S02]  /*62e0*/  IMAD.MOV R8, RZ, RZ, -R7 ;  /* 0x000000ffff087224 */ /* 0x000fe400078e0a07 */
[----:B------:R-:W-:-:S04]  /*62f0*/  IMAD.HI.U32 R7, R6, R140, RZ ;  /* 0x0000008c06077227 */ /* 0x000fc800078e00ff */
[----:B------:R-:W-:Y:S02]  /*6300*/  IMAD.MOV R7, RZ, RZ, -R7 ;  /* 0x000000ffff077224 */ /* 0x000fe400078e0a07 */
[--C-:B------:R-:W-:Y:S01]  /*6310*/  @!P5 IMAD.IADD R100, R100, 0x1, -R5.reuse ;  /* 0x000000016464d824 */ /* 0x100fe200078e0a05 */
[C---:B------:R-:W-:Y:S01]  /*6320*/  ISETP.GT.U32.AND P5, PT, R5.reuse, R134, PT ;  /* 0x000000860500720c */ /* 0x040fe20003fa4070 */
[----:B------:R-:W-:Y:S01]  /*6330*/  @!P0 IMAD.IADD R102, R102, 0x1, -R5 ;  /* 0x0000000166668824 */ /* 0x000fe200078e0a05 */
[C---:B------:R-:W-:Y:S01]  /*6340*/  ISETP.GT.U32.AND P0, PT, R5.reuse, R138, PT ;  /* 0x0000008a0500720c */ /* 0x040fe20003f04070 */
[----:B------:R-:W-:Y:S02]  /*6350*/  IMAD R140, R5, R7, R140 ;  /* 0x00000007058c7224 */ /* 0x000fe400078e028c */
[----:B------:R-:W-:-:S04]  /*6360*/  IMAD.HI.U32 R6, R6, R30, RZ ;  /* 0x0000001e06067227 */ /* 0x000fc800078e00ff */
[----:B------:R-:W-:Y:S01]  /*6370*/  @!P2 IMAD.MOV R104, RZ, RZ, -R104 ;  /* 0x000000ffff68a224 */ /* 0x000fe200078e0a68 */
[C---:B------:R-:W-:Y:S01]  /*6380*/  ISETP.GT.U32.AND P2, PT, R5.reuse, R100, PT ;  /* 0x000000640500720c */ /* 0x040fe20003f44070 */
[--C-:B------:R-:W-:Y:S01]  /*6390*/  @!P6 IMAD.IADD R136, R136, 0x1, -R5.reuse ;  /* 0x000000018888e824 */ /* 0x100fe200078e0a05 */
[C---:B------:R-:W-:Y:S01]  /*63a0*/  ISETP.GT.U32.AND P6, PT, R5.reuse, R140, PT ;  /* 0x0000008c0500720c */ /* 0x040fe20003fc4070 */
[----:B------:R-:W-:Y:S02]  /*63b0*/  IMAD.MOV R7, RZ, RZ, -R6 ;  /* 0x000000ffff077224 */ /* 0x000fe400078e0a06 */
[C---:B------:R-:W-:Y:S02]  /*63c0*/  IMAD R32, R5.reuse, R8, R32 ;  /* 0x0000000805207224 */ /* 0x040fe400078e0220 */
[C---:B------:R-:W-:Y:S02]  /*63d0*/  IMAD R30, R5.reuse, R7, R30 ;  /* 0x00000007051e7224 */ /* 0x040fe400078e021e */
[--C-:B------:R-:W-:Y:S01]  /*63e0*/  @!P5 IMAD.IADD R134, R134, 0x1, -R5.reuse ;  /* 0x000000018686d824 */ /* 0x100fe200078e0a05 */
[C---:B------:R-:W-:Y:S01]  /*63f0*/  ISETP.GT.U32.AND P5, PT, R5.reuse, R32, PT ;  /* 0x000000200500720c */ /* 0x040fe20003fa4070 */
[--C-:B------:R-:W-:Y:S01]  /*6400*/  @!P3 IMAD.IADD R132, R132, 0x1, -R5.reuse ;  /* 0x000000018484b824 */ /* 0x100fe200078e0a05 */
[C---:B------:R-:W-:Y:S01]  /*6410*/  ISETP.GT.U32.AND P3, PT, R5.reuse, R34, PT ;  /* 0x000000220500720c */ /* 0x040fe20003f64070 */
[--C-:B------:R-:W-:Y:S01]  /*6420*/  @!P0 IMAD.IADD R138, R138, 0x1, -R5.reuse ;  /* 0x000000018a8a8824 */ /* 0x100fe200078e0a05 */
[----:B------:R-:W-:Y:S01]  /*6430*/  ISETP.GT.U32.AND P0, PT, R5, R30, PT ;  /* 0x0000001e0500720c */ /* 0x000fe20003f04070 */
[--C-:B------:R-:W-:Y:S01]  /*6440*/  @!P2 IMAD.IADD R100, R100, 0x1, -R5.reuse ;  /* 0x000000016464a824 */ /* 0x100fe200078e0a05 */
[----:B------:R-:W-:Y:S01]  /*6450*/  ISETP.GE.AND P2, PT, R19, RZ, PT ;  /* 0x000000ff1300720c */ /* 0x000fe20003f46270 */
[----:B------:R-:W-:Y:S01]  /*6460*/  @!P6 IMAD.IADD R140, R140, 0x1, -R5 ;  /* 0x000000018c8ce824 */ /* 0x000fe200078e0a05 */
[----:B------:R-:W-:Y:S01]  /*6470*/  ISETP.GT.U32.AND P6, PT, R5, R138, PT ;  /* 0x0000008a0500720c */ /* 0x000fe20003fc4070 */
[----:B------:R-:W-:-:S02]  /*6480*/  @!P4 IMAD.MOV R102, RZ, RZ, -R102 ;  /* 0x000000ffff66c224 */ /* 0x000fc400078e0a66 */
[----:B------:R-:W-:Y:S02]  /*6490*/  @!P1 IMAD.MOV R132, RZ, RZ, -R132 ;  /* 0x000000ffff849224 */ /* 0x000fe400078e0a84 */
[--C-:B------:R-:W-:Y:S01]  /*64a0*/  @!P5 IMAD.IADD R32, R32, 0x1, -R5.reuse ;  /* 0x000000012020d824 */ /* 0x100fe200078e0a05 */
[----:B------:R-:W-:Y:S01]  /*64b0*/  ISETP.GE.AND P5, PT, R23, RZ, PT ;  /* 0x000000ff1700720c */ /* 0x000fe20003fa6270 */
[--C-:B------:R-:W-:Y:S01]  /*64c0*/  @!P3 IMAD.IADD R34, R34, 0x1, -R5.reuse ;  /* 0x000000012222b824 */ /* 0x100fe200078e0a05 */
[----:B------:R-:W-:Y:S01]  /*64d0*/  ISETP.GE.AND P3, PT, R21, RZ, PT ;  /* 0x000000ff1500720c */ /* 0x000fe20003f66270 */
[--C-:B------:R-:W-:Y:S01]  /*64e0*/  @!P0 IMAD.IADD R30, R30, 0x1, -R5.reuse ;  /* 0x000000011e1e8824 */ /* 0x100fe200078e0a05 */
[C---:B------:R-:W-:Y:S01]  /*64f0*/  ISETP.GT.U32.AND P4, PT, R5.reuse, R32, PT ;  /* 0x000000200500720c */ /* 0x040fe20003f84070 */
[----:B------:R-:W-:Y:S01]  /*6500*/  @!P2 IMAD.MOV R134, RZ, RZ, -R134 ;  /* 0x000000ffff86a224 */ /* 0x000fe200078e0a86 */
[C---:B------:R-:W-:Y:S01]  /*6510*/  ISETP.GT.U32.AND P1, PT, R5.reuse, R34, PT ;  /* 0x000000220500720c */ /* 0x040fe20003f24070 */
[----:B------:R-:W-:Y:S01]  /*6520*/  @!P6 IMAD.IADD R138, R138, 0x1, -R5 ;  /* 0x000000018a8ae824 */ /* 0x000fe200078e0a05 */
[----:B------:R-:W-:Y:S01]  /*6530*/  ISETP.GT.U32.AND P2, PT, R5, R30, PT ;  /* 0x0000001e0500720c */ /* 0x000fe20003f44070 */
[----:B------:R-:W-:Y:S01]  /*6540*/  IMAD R6, R42, 0x2, R142 ;  /* 0x000000022a067824 */ /* 0x000fe200078e028e */
[----:B------:R-:W-:-:S02]  /*6550*/  ISETP.GE.AND P6, PT, R11, RZ, PT ;  /* 0x000000ff0b00720c */ /* 0x000fc40003fc6270 */
[----:B------:R-:W-:Y:S01]  /*6560*/  ISETP.GT.U32.AND P0, PT, R5, R140, PT ;  /* 0x0000008c0500720c */ /* 0x000fe20003f04070 */
[----:B------:R-:W-:Y:S01]  /*6570*/  @!P5 IMAD.MOV R136, RZ, RZ, -R136 ;  /* 0x000000ffff88d224 */ /* 0x000fe200078e0a88 */
[----:B------:R-:W-:Y:S01]  /*6580*/  SHF.R.S32.HI R11, RZ, 0x1f, R144 ;  /* 0x0000001fff0b7819 */ /* 0x000fe20000011490 */
[----:B------:R-:W-:Y:S01]  /*6590*/  @!P3 IMAD.MOV R100, RZ, RZ, -R100 ;  /* 0x000000ffff64b224 */ /* 0x000fe200078e0a64 */
[----:B------:R-:W-:Y:S01]  /*65a0*/  ISETP.GE.AND P3, PT, R17, RZ, PT ;  /* 0x000000ff1100720c */ /* 0x000fe20003f66270 */
[--C-:B------:R-:W-:Y:S01]  /*65b0*/  @!P4 IMAD.IADD R32, R32, 0x1, -R5.reuse ;  /* 0x000000012020c824 */ /* 0x100fe200078e0a05 */
[----:B------:R-:W-:Y:S01]  /*65c0*/  ISETP.GE.AND P4, PT, R13, RZ, PT ;  /* 0x000000ff0d00720c */ /* 0x000fe20003f86270 */
[--C-:B------:R-:W-:Y:S01]  /*65d0*/  @!P1 IMAD.IADD R34, R34, 0x1, -R5.reuse ;  /* 0x0000000122229824 */ /* 0x100fe200078e0a05 */
[----:B------:R-:W-:Y:S01]  /*65e0*/  ISETP.GE.AND P1, PT, R15, RZ, PT ;  /* 0x000000ff0f00720c */ /* 0x000fe20003f26270 */
[--C-:B------:R-:W-:Y:S01]  /*65f0*/  @!P2 IMAD.IADD R30, R30, 0x1, -R5.reuse ;  /* 0x000000011e1ea824 */ /* 0x100fe200078e0a05 */
[----:B------:R-:W-:Y:S01]  /*6600*/  ISETP.NE.AND P2, PT, R141, RZ, PT ;  /* 0x000000ff8d00720c */ /* 0x000fe20003f45270 */
[----:B------:R-:W-:Y:S01]  /*6610*/  @!P6 IMAD.MOV R32, RZ, RZ, -R32 ;  /* 0x000000ffff20e224 */ /* 0x000fe200078e0a20 */
[----:B------:R-:W-:Y:S01]  /*6620*/  LOP3.LUT R141, RZ, R141, RZ, 0x33, !PT ;  /* 0x0000008dff8d7212 */ /* 0x000fe200078e33ff */
[----:B------:R-:W-:Y:S01]  /*6630*/  @!P0 IMAD.IADD R140, R140, 0x1, -R5 ;  /* 0x000000018c8c8824 */ /* 0x000fe200078e0a05 */
[----:B------:R-:W-:Y:S01]  /*6640*/  ISETP.GE.AND P0, PT, R27, RZ, PT ;  /* 0x000000ff1b00720c */ /* 0x000fe20003f06270 */
[----:B------:R-:W-:Y:S01]  /*6650*/  IMAD R7, R42, 0x2, R6 ;  /* 0x000000022a077824 */ /* 0x000fe200078e0206 */
[----:B------:R-:W-:Y:S01]  /*6660*/  LEA.HI R144, R11, R144, RZ, 0x7 ;  /* 0x000000900b907211 */ /* 0x000fe200078f38ff */
[----:B------:R-:W-:Y:S01]  /*6670*/  @!P3 IMAD.MOV R34, RZ, RZ, -R34 ;  /* 0x000000ffff22b224 */ /* 0x000fe200078e0a22 */
[C---:B------:R-:W-:Y:S01]  /*6680*/  SEL R139, R141.reuse, R32, !P2 ;  /* 0x000000208d8b7207 */ /* 0x040fe20005000000 */
[----:B------:R-:W-:Y:S01]  /*6690*/  IMAD.SHL.U32 R32, R4, 0x10, RZ ;  /* 0x0000001004207824 */ /* 0x000fe200078e00ff */
[----:B------:R-:W-:Y:S01]  /*66a0*/  SEL R11, R141, R16, !P2 ;  /* 0x000000108d0b7207 */ /* 0x000fe20005000000 */
[----:B------:R-:W-:Y:S01]  /*66b0*/  IMAD R4, R91, UR17, RZ ;  /* 0x000000115b047c24 */ /* 0x000fe2000f8e02ff */
[C---:B------:R-:W-:Y:S01]  /*66c0*/  SEL R16, R141.reuse, R98, !P2 ;  /* 0x000000628d107207 */ /* 0x040fe20005000000 */
[----:B------:R-:W-:Y:S01]  /*66d0*/  @!P1 IMAD.MOV R138, RZ, RZ, -R138 ;  /* 0x000000ffff8a9224 */ /* 0x000fe200078e0a8a */
[----:B------:R-:W-:Y:S01]  /*66e0*/  SEL R98, R141, R9, !P2 ;  /* 0x000000098d627207 */ /* 0x000fe20005000000 */
[----:B------:R-:W-:Y:S01]  /*66f0*/  IMAD R9, R3, UR4, RZ ;  /* 0x0000000403097c24 */ /* 0x000fe2000f8e02ff */
[C---:B------:R-:W-:Y:S01]  /*6700*/  SEL R88, R141.reuse, R88, !P2 ;  /* 0x000000588d587207 */ /* 0x040fe20005000000 */
[----:B------:R-:W-:Y:S01]  /*6710*/  ULDC.64 UR4, c[0x0][0x218] ;  /* 0x0000860000047ab9 */ /* 0x000fe20000000a00 */
[C---:B------:R-:W-:Y:S01]  /*6720*/  SEL R101, R141.reuse, R10, !P2 ;  /* 0x0000000a8d657207 */ /* 0x040fe20005000000 */
[----:B------:R-:W-:Y:S01]  /*6730*/  @!P4 IMAD.MOV R140, RZ, RZ, -R140 ;  /* 0x000000ffff8cc224 */ /* 0x000fe200078e0a8c */
[----:B------:R-:W-:Y:S01]  /*6740*/  IADD3 R5, P1, R4, UR4, RZ ;  /* 0x0000000404057c10 */ /* 0x000fe2000ff3e0ff */
[----:B------:R-:W-:Y:S01]  /*6750*/  ULDC UR4, c[0x0][0x240] ;  /* 0x0000900000047ab9 */ /* 0x000fe20000000800 */
[C---:B------:R-:W-:Y:S01]  /*6760*/  SEL R117, R141.reuse, R12, !P2 ;  /* 0x0000000c8d757207 */ /* 0x040fe20005000000 */
[----:B------:R-:W-:Y:S01]  /*6770*/  IMAD R88, R88, UR4, RZ ;  /* 0x0000000458587c24 */ /* 0x000fe2000f8e02ff */
[----:B------:R-:W-:Y:S01]  /*6780*/  SEL R15, R141, R96, !P2 ;  /* 0x000000608d0f7207 */ /* 0x000fe20005000000 */
[----:B------:R-:W-:Y:S01]  /*6790*/  @!P0 IMAD.MOV R30, RZ, RZ, -R30 ;  /* 0x000000ffff1e8224 */ /* 0x000fe200078e0a1e */
[----:B------:R-:W-:Y:S01]  /*67a0*/  LOP3.LUT R91, R32, 0x70, RZ, 0xc0, !PT ;  /* 0x00000070205b7812 */ /* 0x000fe200078ec0ff */
[----:B------:R-:W-:Y:S01]  /*67b0*/  IMAD R101, R101, UR4, RZ ;  /* 0x0000000465657c24 */ /* 0x000fe2000f8e02ff */
[----:B------:R-:W-:Y:S01]  /*67c0*/  SEL R10, R141, R14, !P2 ;  /* 0x0000000e8d0a7207 */ /* 0x000fe20005000000 */
[----:B------:R-:W-:Y:S01]  /*67d0*/  IMAD R117, R117, UR4, RZ ;  /* 0x0000000475757c24 */ /* 0x000fe2000f8e02ff */
[C---:B------:R-:W-:Y:S01]  /*67e0*/  SEL R18, R141.reuse, R18, !P2 ;  /* 0x000000128d127207 */ /* 0x040fe20005000000 */
[----:B------:R0:W-:Y:S01]  /*67f0*/  STL [R1+0x564], R91 ;  /* 0x0005645b01007387 */ /* 0x0001e20000100800 */
[----:B------:R-:W-:Y:S01]  /*6800*/  SEL R12, R141, R92, !P2 ;  /* 0x0000005c8d0c7207 */ /* 0x000fe20005000000 */
[----:B------:R-:W-:Y:S01]  /*6810*/  IMAD R15, R15, UR4, RZ ;  /* 0x000000040f0f7c24 */ /* 0x000fe2000f8e02ff */
[C---:B------:R-:W-:Y:S01]  /*6820*/  SEL R13, R141.reuse, R90, !P2 ;  /* 0x0000005a8d0d7207 */ /* 0x040fe20005000000 */
[----:B------:R-:W-:Y:S01]  /*6830*/  IMAD R10, R10, UR4, RZ ;  /* 0x000000040a0a7c24 */ /* 0x000fe2000f8e02ff */
[C---:B------:R-:W-:Y:S01]  /*6840*/  SEL R14, R141.reuse, R94, !P2 ;  /* 0x0000005e8d0e7207 */ /* 0x040fe20005000000 */
[----:B------:R-:W-:Y:S01]  /*6850*/  IMAD R18, R18, UR4, RZ ;  /* 0x0000000412127c24 */ /* 0x000fe2000f8e02ff */
[C---:B------:R-:W-:Y:S01]  /*6860*/  SEL R20, R141.reuse, R20, !P2 ;  /* 0x000000148d147207 */ /* 0x040fe20005000000 */
[----:B------:R-:W-:Y:S01]  /*6870*/  IMAD R16, R16, UR4, RZ ;  /* 0x0000000410107c24 */ /* 0x000fe2000f8e02ff */
[C---:B------:R-:W-:Y:S01]  /*6880*/  SEL R22, R141.reuse, R22, !P2 ;  /* 0x000000168d167207 */ /* 0x040fe20005000000 */
[----:B0-----:R-:W-:Y:S01]  /*6890*/  IMAD R91, R2, 0x80, R91 ;  /* 0x00000080025b7824 */ /* 0x001fe200078e025b */
[----:B------:R-:W-:Y:S01]  /*68a0*/  SEL R17, R141, R236, !P2 ;  /* 0x000000ec8d117207 */ /* 0x000fe20005000000 */
[----:B------:R-:W-:Y:S01]  /*68b0*/  IMAD R11, R11, UR4, RZ ;  /* 0x000000040b0b7c24 */ /* 0x000fe2000f8e02ff */
[C---:B------:R-:W-:Y:S01]  /*68c0*/  SEL R19, R141.reuse, R238, !P2 ;  /* 0x000000ee8d137207 */ /* 0x040fe20005000000 */
[----:B------:R-:W-:Y:S01]  /*68d0*/  IMAD R20, R20, UR4, RZ ;  /* 0x0000000414147c24 */ /* 0x000fe2000f8e02ff */
[----:B------:R-:W-:Y:S01]  /*68e0*/  SEL R21, R141, R242, !P2 ;  /* 0x000000f28d157207 */ /* 0x000fe20005000000 */
[----:B------:R-:W-:Y:S01]  /*68f0*/  IMAD R17, R17, UR4, RZ ;  /* 0x0000000411117c24 */ /* 0x000fe2000f8e02ff */
[C---:B------:R-:W-:Y:S01]  /*6900*/  SEL R23, R141.reuse, R240, !P2 ;  /* 0x000000f08d177207 */ /* 0x040fe20005000000 */
[----:B------:R-:W-:Y:S01]  /*6910*/  IMAD R12, R12, UR4, RZ ;  /* 0x000000040c0c7c24 */ /* 0x000fe2000f8e02ff */
[C---:B------:R-:W-:Y:S01]  /*6920*/  SEL R89, R141.reuse, R246, !P2 ;  /* 0x000000f68d597207 */ /* 0x040fe20005000000 */
[----:B------:R-:W-:Y:S01]  /*6930*/  IMAD R22, R22, UR4, RZ ;  /* 0x0000000416167c24 */ /* 0x000fe2000f8e02ff */
[----:B------:R-:W-:Y:S01]  /*6940*/  SEL R90, R141, R244, !P2 ;  /* 0x000000f48d5a7207 */ /* 0x000fe20005000000 */
[----:B------:R-:W-:Y:S01]  /*6950*/  IMAD R19, R19, UR4, RZ ;  /* 0x0000000413137c24 */ /* 0x000fe2000f8e02ff */
        /* <DEDUP_REMOVED lines=18> */
[----:B------:R-:W-:Y:S01]  /*6a80*/  SEL R205, R141, R205, !P2 ;  /* 0x000000cd8dcd7207 */ /* 0x000fe20005000000 */
[----:B------:R-:W-:Y:S01]  /*6a90*/  IMAD R201, R201, UR4, RZ ;  /* 0x00000004c9c97c24 */ /* 0x000fe2000f8e02ff */
[----:B------:R-:W-:Y:S01]  /*6aa0*/  SEL R207, R141, R207, !P2 ;  /* 0x000000cf8dcf7207 */ /* 0x000fe20005000000 */
        /* <DEDUP_REMOVED lines=191> */
[----:B------:R-:W-:Y:S01]  /*76a0*/  IADD3 R3, P0, R9, UR8, RZ ;  /* 0x0000000809037c10 */ /* 0x000fe2000ff1e0ff */
[----:B------:R-:W-:Y:S01]  /*76b0*/  IMAD R133, R133, UR4, RZ ;  /* 0x0000000485857c24 */ /* 0x000fe2000f8e02ff */
[----:B------:R-:W-:Y:S01]  /*76c0*/  LEA.HI.X.SX32 R4, R4, UR5, 0x1, P1 ;  /* 0x0000000504047c11 */ /* 0x000fe200088f0eff */
[----:B------:R-:W-:Y:S01]  /*76d0*/  IMAD R134, R134, UR4, RZ ;  /* 0x0000000486867c24 */ /* 0x000fe2000f8e02ff */
[-C--:B------:R-:W-:Y:S01]  /*76e0*/  IADD3 R97, P6, R88, R5.reuse, RZ ;  /* 0x0000000558617210 */ /* 0x080fe20007fde0ff */
[----:B------:R-:W-:Y:S01]  /*76f0*/  IMAD R135, R135, UR4, RZ ;  /* 0x0000000487877c24 */ /* 0x000fe2000f8e02ff */
[----:B------:R-:W-:Y:S01]  /*7700*/  SEL R141, R141, R30, !P2 ;  /* 0x0000001e8d8d7207 */ /* 0x000fe20005000000 */
[----:B------:R-:W-:Y:S01]  /*7710*/  IMAD R136, R136, UR4, RZ ;  /* 0x0000000488887c24 */ /* 0x000fe2000f8e02ff */
[-C--:B------:R-:W-:Y:S01]  /*7720*/  IADD3 R95, P2, R101, R5.reuse, RZ ;  /* 0x00000005655f7210 */ /* 0x080fe20007f5e0ff */
[----:B------:R-:W-:Y:S01]  /*7730*/  IMAD R137, R137, UR4, RZ ;  /* 0x0000000489897c24 */ /* 0x000fe2000f8e02ff */
[----:B------:R-:W-:Y:S01]  /*7740*/  LEA.HI.X.SX32 R2, R9, UR9, 0x1, P0 ;  /* 0x0000000909027c11 */ /* 0x000fe200080f0eff */
[----:B------:R-:W-:Y:S01]  /*7750*/  IMAD R138, R138, UR4, RZ ;  /* 0x000000048a8a7c24 */ /* 0x000fe2000f8e02ff */
[----:B------:R-:W-:Y:S01]  /*7760*/  LEA.HI.X.SX32 R88, R88, R4, 0x1, P6 ;  /* 0x0000000458587211 */ /* 0x000fe200030f0eff */
[----:B------:R-:W-:Y:S01]  /*7770*/  STL [R1+0x45c], R95 ;  /* 0x00045c5f01007387 */ /* 0x000fe20000100800 */
[-C--:B------:R-:W-:Y:S01]  /*7780*/  IADD3 R99, P0, R117, R5.reuse, RZ ;  /* 0x0000000575637210 */ /* 0x080fe20007f1e0ff */
[----:B------:R-:W-:Y:S01]  /*7790*/  IMAD R139, R139, UR4, RZ ;  /* 0x000000048b8b7c24 */ /* 0x000fe2000f8e02ff */
[-C--:B------:R-:W-:Y:S01]  /*77a0*/  IADD3 R105, P6, R15, R5.reuse, RZ ;  /* 0x000000050f697210 */ /* 0x080fe20007fde0ff */
[----:B------:R-:W-:Y:S01]  /*77b0*/  IMAD R140, R140, UR4, RZ ;  /* 0x000000048c8c7c24 */ /* 0x000fe2000f8e02ff */
[----:B------:R-:W-:Y:S01]  /*77c0*/  LOP3.LUT R9, R91, R146, RZ, 0xfc, !PT ;  /* 0x000000925b097212 */ /* 0x000fe200078efcff */
[----:B------:R-:W-:Y:S01]  /*77d0*/  IMAD R141, R141, UR4, RZ ;  /* 0x000000048d8d7c24 */ /* 0x000fe2000f8e02ff */
[-C--:B------:R-:W-:Y:S01]  /*77e0*/  IADD3 R100, P1, R10, R5.reuse, RZ ;  /* 0x000000050a647210 */ /* 0x080fe20007f3e0ff */
[----:B------:R-:W-:Y:S01]  /*77f0*/  IMAD.WIDE R146, R146, UR16, RZ ;  /* 0x0000001092927c25 */ /* 0x000fe2000f8e02ff */
[-C--:B------:R-:W-:Y:S01]  /*7800*/  LEA.HI.X.SX32 R102, R101, R4.reuse, 0x1, P2 ;  /* 0x0000000465667211 */ /* 0x080fe200010f0eff */
[----:B------:R-:W-:Y:S01]  /*7810*/  UIADD3 UR8, UR7, 0x4000, URZ ;  /* 0x0000400007087890 */ /* 0x000fe2000fffe03f */
[-C--:B------:R-:W-:Y:S01]  /*7820*/  IADD3 R91, P3, R18, R5.reuse, RZ ;  /* 0x00000005125b7210 */ /* 0x080fe20007f7e0ff */
[C---:B------:R-:W-:Y:S01]  /*7830*/  IMAD R8, R42.reuse, 0x2, R7 ;  /* 0x000000022a087824 */ /* 0x040fe200078e0207 */
[-C--:B------:R-:W-:Y:S01]  /*7840*/  LEA.HI.X.SX32 R117, R117, R4.reuse, 0x1, P0 ;  /* 0x0000000475757211 */ /* 0x080fe200000f0eff */
[----:B------:R0:W-:Y:S01]  /*7850*/  STL [R1+0x458], R102 ;  /* 0x0004586601007387 */ /* 0x0001e20000100800 */
[-C--:B------:R-:W-:Y:S01]  /*7860*/  LEA.HI.X.SX32 R15, R15, R4.reuse, 0x1, P6 ;  /* 0x000000040f0f7211 */ /* 0x080fe200030f0eff */
[----:B------:R-:W-:Y:S01]  /*7870*/  IMAD R24, R42, 0x2, R8 ;  /* 0x000000022a187824 */ /* 0x000fe200078e0208 */
[-C--:B------:R-:W-:Y:S01]  /*7880*/  IADD3 R106, P0, R16, R5.reuse, RZ ;  /* 0x00000005106a7210 */ /* 0x080fe20007f1e0ff */
[----:B------:R-:W-:Y:S01]  /*7890*/  USHF.R.U32.HI UR8, URZ, 0x4, UR8 ;  /* 0x000000043f087899 */ /* 0x000fe20008011608 */
[-C--:B------:R-:W-:Y:S01]  /*78a0*/  LEA.HI.X.SX32 R10, R10, R4.reuse, 0x1, P1 ;  /* 0x000000040a0a7211 */ /* 0x080fe200008f0eff */
[----:B------:R-:W-:Y:S01]  /*78b0*/  IMAD R25, R42, 0x4, R24 ;  /* 0x000000042a197824 */ /* 0x000fe200078e0218 */
[-C--:B------:R-:W-:Y:S01]  /*78c0*/  IADD3 R112, P6, R90, R5.reuse, RZ ;  /* 0x000000055a707210 */ /* 0x080fe20007fde0ff */
[----:B------:R-:W-:Y:S01]  /*78d0*/  USGXT.U32 UR12, UR8, 0xe ;  /* 0x0000000e080c789a */ /* 0x000fe20008000000 */
[-C--:B------:R-:W-:Y:S01]  /*78e0*/  IADD3 R101, P2, R11, R5.reuse, RZ ;  /* 0x000000050b657210 */ /* 0x080fe20007f5e0ff */
[----:B------:R-:W-:Y:S01]  /*78f0*/  IMAD R26, R42, 0x2, R25 ;  /* 0x000000022a1a7824 */ /* 0x000fe200078e0219 */
[-C--:B------:R-:W-:Y:S01]  /*7900*/  LEA.HI.X.SX32 R18, R18, R4.reuse, 0x1, P3 ;  /* 0x0000000412127211 */ /* 0x080fe200018f0eff */
[----:B------:R-:W-:Y:S01]  /*7910*/  UIADD3 UR8, UP0, UR12, 0x2, URZ ;  /* 0x000000020c087890 */ /* 0x000fe2000ff1e03f */
[-C--:B------:R-:W-:Y:S01]  /*7920*/  IADD3 R107, P1, R17, R5.reuse, RZ ;  /* 0x00000005116b7210 */ /* 0x080fe20007f3e0ff */
[----:B------:R-:W-:Y:S01]  /*7930*/  IMAD R27, R42, 0x2, R26 ;  /* 0x000000022a1b7824 */ /* 0x000fe200078e021a */
[-C--:B------:R-:W-:Y:S01]  /*7940*/  IADD3 R93, P4, R20, R5.reuse, RZ ;  /* 0x00000005145d7210 */ /* 0x080fe20007f9e0ff */
[----:B------:R-:W-:Y:S01]  /*7950*/  UMOV UR5, URZ ;  /* 0x0000003f00057c82 */ /* 0x000fe20008000000 */
[-C--:B0-----:R-:W-:Y:S01]  /*7960*/  IADD3 R102, P3, R12, R5.reuse, RZ ;  /* 0x000000050c667210 */ /* 0x081fe20007f7e0ff */
[----:B------:R-:W-:Y:S01]  /*7970*/  IMAD R28, R42, 0x2, R27 ;  /* 0x000000022a1c7824 */ /* 0x000fe200078e021b */
[-C--:B------:R-:W-:Y:S01]  /*7980*/  IADD3 R95, P5, R22, R5.reuse, RZ ;  /* 0x00000005165f7210 */ /* 0x080fe20007fbe0ff */
[----:B------:R-:W-:Y:S01]  /*7990*/  USHF.L.U32 UR17, UR17, 0x7, URZ ;  /* 0x0000000711117899 */ /* 0x000fe2000800063f */
[-C--:B------:R-:W-:Y:S01]  /*79a0*/  LEA.HI.X.SX32 R16, R16, R4.reuse, 0x1, P0 ;  /* 0x0000000410107211 */ /* 0x080fe200000f0eff */
[----:B------:R-:W-:Y:S01]  /*79b0*/  IMAD R29, R42, 0x2, R28 ;  /* 0x000000022a1d7824 */ /* 0x000fe200078e021c */
[-C--:B------:R-:W-:Y:S01]  /*79c0*/  LEA.HI.X.SX32 R90, R90, R4.reuse, 0x1, P6 ;  /* 0x000000045a5a7211 */ /* 0x080fe200030f0eff */
[----:B------:R-:W-:Y:S01]  /*79d0*/  UIADD3.X UR9, UR5, 0x40000040, URZ, UP0, !UPT ;  /* 0x4000004005097890 */ /* 0x000fe200087fe43f */
[-C--:B------:R-:W-:Y:S01]  /*79e0*/  LEA.HI.X.SX32 R11, R11, R4.reuse, 0x1, P2 ;  /* 0x000000040b0b7211 */ /* 0x080fe200010f0eff */
[----:B------:R-:W-:Y:S01]  /*79f0*/  IMAD R30, R42, 0x2, R29 ;  /* 0x000000022a1e7824 */ /* 0x000fe200078e021d */
[-C--:B------:R-:W-:Y:S01]  /*7a00*/  IADD3 R113, P0, R92, R5.reuse, RZ ;  /* 0x000000055c717210 */ /* 0x080fe20007f1e0ff */
[----:B------:R-:W-:Y:S01]  /*7a10*/  UMOV UR4, URZ ;  /* 0x0000003f00047c82 */ /* 0x000fe20008000000 */
[-C--:B------:R-:W-:Y:S01]  /*7a20*/  LEA.HI.X.SX32 R17, R17, R4.reuse, 0x1, P1 ;  /* 0x0000000411117211 */ /* 0x080fe200008f0eff */
[----:B------:R-:W-:Y:S01]  /*7a30*/  IMAD R31, R42, 0x2, R30 ;  /* 0x000000022a1f7824 */ /* 0x000fe200078e021e */
[-C--:B------:R-:W-:Y:S01]  /*7a40*/  IADD3 R198, P6, R197, R5.reuse, RZ ;  /* 0x00000005c5c67210 */ /* 0x080fe20007fde0ff */
[----:B------:R-:W-:Y:S01]  /*7a50*/  USHF.R.S32.HI UR28, URZ, 0x1f, UR17 ;  /* 0x0000001f3f1c7899 */ /* 0x000fe20008011411 */
[-C--:B------:R-:W-:Y:S01]  /*7a60*/  LEA.HI.X.SX32 R20, R20, R4.reuse, 0x1, P4 ;  /* 0x0000000414147211 */ /* 0x080fe200020f0eff */
[----:B------:R-:W-:Y:S01]  /*7a70*/  IMAD R32, R42, 0x4, R31 ;  /* 0x000000042a207824 */ /* 0x000fe200078e021f */
[-C--:B------:R-:W-:Y:S01]  /*7a80*/  IADD3 R108, P2, R19, R5.reuse, RZ ;  /* 0x00000005136c7210 */ /* 0x080fe20007f5e0ff */
[----:B------:R-:W-:Y:S01]  /*7a90*/  UIADD3.64 UR20, UR8, 0x2, URZ ;  /* 0x0000000208147897 */ /* 0x000fe2000fffe03f */
[-C--:B------:R-:W-:Y:S01]  /*7aa0*/  LEA.HI.X.SX32 R12, R12, R4.reuse, 0x1, P3 ;  /* 0x000000040c0c7211 */ /* 0x080fe200018f0eff */
[----:B------:R-:W-:Y:S01]  /*7ab0*/  IMAD R33, R42, 0x2, R32 ;  /* 0x000000022a217824 */ /* 0x000fe200078e0220 */
[-C--:B------:R-:W-:Y:S01]  /*7ac0*/  IADD3 R114, P1, R94, R5.reuse, RZ ;  /* 0x000000055e727210 */ /* 0x080fe20007f3e0ff */
[----:B------:R-:W-:Y:S01]  /*7ad0*/  UIADD3.64 UR24, UR8, 0x4, URZ ;  /* 0x0000000408187897 */ /* 0x000fe2000fffe03f */
[-C--:B------:R-:W-:Y:S01]  /*7ae0*/  IADD3 R103, P4, R13, R5.reuse, RZ ;  /* 0x000000050d677210 */ /* 0x080fe20007f9e0ff */
[----:B------:R-:W-:Y:S01]  /*7af0*/  IMAD R34, R42, 0x2, R33 ;  /* 0x000000022a227824 */ /* 0x000fe200078e0221 */
[----:B------:R-:W-:Y:S01]  /*7b00*/  LEA.HI.X.SX32 R22, R22, R4, 0x1, P5 ;  /* 0x0000000416167211 */ /* 0x000fe200028f0eff */
[----:B------:R-:W-:Y:S01]  /*7b10*/  ULDC UR5, c[0x0][0x230] ;  /* 0x00008c0000057ab9 */ /* 0x000fe20000000800 */
[----:B------:R-:W-:-:S02]  /*7b20*/  IADD3 R109, P3, R21, R5, RZ ;  /* 0x00000005156d7210 */ /* 0x000fc40007f7e0ff */
[-C--:B------:R-:W-:Y:S02]  /*7b30*/  IADD3 R104, P5, R14, R5.reuse, RZ ;  /* 0x000000050e687210 */ /* 0x080fe40007fbe0ff */
[-C--:B------:R-:W-:Y:S02]  /*7b40*/  LEA.HI.X.SX32 R92, R92, R4.reuse, 0x1, P0 ;  /* 0x000000045c5c7211 */ /* 0x080fe400000f0eff */
[-C--:B------:R-:W-:Y:S02]  /*7b50*/  LEA.HI.X.SX32 R197, R197, R4.reuse, 0x1, P6 ;  /* 0x00000004c5c57211 */ /* 0x080fe400030f0eff */
[-C--:B------:R-:W-:Y:S02]  /*7b60*/  LEA.HI.X.SX32 R19, R19, R4.reuse, 0x1, P2 ;  /* 0x0000000413137211 */ /* 0x080fe400010f0eff */
[----:B------:R-:W-:Y:S02]  /*7b70*/  IADD3 R200, P0, R199, R5, RZ ;  /* 0x00000005c7c87210 */ /* 0x000fe40007f1e0ff */
[----:B------:R-:W-:-:S02]  /*7b80*/  LEA.HI.X.SX32 R94, R94, R4, 0x1, P1 ;  /* 0x000000045e5e7211 */ /* 0x000fc400008f0eff */
[-C--:B------:R-:W-:Y:S02]  /*7b90*/  IADD3 R212, P6, R211, R5.reuse, RZ ;  /* 0x00000005d3d47210 */ /* 0x080fe40007fde0ff */
[-C--:B------:R-:W-:Y:S02]  /*7ba0*/  LEA.HI.X.SX32 R13, R13, R4.reuse, 0x1, P4 ;  /* 0x000000040d0d7211 */ /* 0x080fe400020f0eff */
[-C--:B------:R-:W-:Y:S02]  /*7bb0*/  IADD3 R115, P2, R96, R5.reuse, RZ ;  /* 0x0000000560737210 */ /* 0x080fe40007f5e0ff */
[----:B------:R-:W-:Y:S02]  /*7bc0*/  LEA.HI.X.SX32 R21, R21, R4, 0x1, P3 ;  /* 0x0000000415157211 */ /* 0x000fe400018f0eff */
[-C--:B------:R-:W-:Y:S02]  /*7bd0*/  IADD3 R202, P1, R201, R5.reuse, RZ ;  /* 0x00000005c9ca7210 */ /* 0x080fe40007f3e0ff */
[----:B------:R-:W-:-:S02]  /*7be0*/  IADD3 R110, P4, R23, R5, RZ ;  /* 0x00000005176e7210 */ /* 0x000fc40007f9e0ff */
[-C--:B------:R-:W-:Y:S02]  /*7bf0*/  LEA.HI.X.SX32 R14, R14, R4.reuse, 0x1, P5 ;  /* 0x000000040e0e7211 */ /* 0x080fe400028f0eff */
[-C--:B------:R-:W-:Y:S02]  /*7c00*/  IADD3 R116, P3, R98, R5.reuse, RZ ;  /* 0x0000000562747210 */ /* 0x080fe40007f7e0ff */
[----:B------:R-:W-:Y:S02]  /*7c10*/  IADD3 R111, P5, R89, R5, RZ ;  /* 0x00000005596f7210 */ /* 0x000fe40007fbe0ff */
[-C--:B------:R-:W-:Y:S02]  /*7c20*/  LEA.HI.X.SX32 R199, R199, R4.reuse, 0x1, P0 ;  /* 0x00000004c7c77211 */ /* 0x080fe400000f0eff */
[-C--:B------:R-:W-:Y:S02]  /*7c30*/  LEA.HI.X.SX32 R211, R211, R4.reuse, 0x1, P6 ;  /* 0x00000004d3d37211 */ /* 0x080fe400030f0eff */
[----:B------:R-:W-:-:S02]  /*7c40*/  LEA.HI.X.SX32 R96, R96, R4, 0x1, P2 ;  /* 0x0000000460607211 */ /* 0x000fc400010f0eff */
[-C--:B------:R-:W-:Y:S02]  /*7c50*/  IADD3 R214, P0, R213, R5.reuse, RZ ;  /* 0x00000005d5d67210 */ /* 0x080fe40007f1e0ff */
[-C--:B------:R-:W-:Y:S02]  /*7c60*/  LEA.HI.X.SX32 R201, R201, R4.reuse, 0x1, P1 ;  /* 0x00000004c9c97211 */ /* 0x080fe400008f0eff */
[-C--:B------:R-:W-:Y:S02]  /*7c70*/  IADD3 R226, P6, R225, R5.reuse, RZ ;  /* 0x00000005e1e27210 */ /* 0x080fe40007fde0ff */
[-C--:B------:R-:W-:Y:S02]  /*7c80*/  LEA.HI.X.SX32 R23, R23, R4.reuse, 0x1, P4 ;  /* 0x0000000417177211 */ /* 0x080fe400020f0eff */
[----:B------:R-:W-:Y:S02]  /*7c90*/  IADD3 R204, P2, R203, R5, RZ ;  /* 0x00000005cbcc7210 */ /* 0x000fe40007f5e0ff */
[----:B------:R-:W-:-:S02]  /*7ca0*/  LEA.HI.X.SX32 R98, R98, R4, 0x1, P3 ;  /* 0x0000000462627211 */ /* 0x000fc400018f0eff */
[-C--:B------:R-:W-:Y:S02]  /*7cb0*/  IADD3 R216, P1, R215, R5.reuse, RZ ;  /* 0x00000005d7d87210 */ /* 0x080fe40007f3e0ff */
[-C--:B------:R-:W-:Y:S02]  /*7cc0*/  IADD3 R194, P4, R193, R5.reuse, RZ ;  /* 0x00000005c1c27210 */ /* 0x080fe40007f9e0ff */
[-C--:B------:R-:W-:Y:S02]  /*7cd0*/  LEA.HI.X.SX32 R89, R89, R4.reuse, 0x1, P5 ;  /* 0x0000000459597211 */ /* 0x080fe400028f0eff */
[-C--:B------:R-:W-:Y:S02]  /*7ce0*/  IADD3 R206, P3, R205, R5.reuse, RZ ;  /* 0x00000005cdce7210 */ /* 0x080fe40007f7e0ff */
[----:B------:R-:W-:Y:S02]  /*7cf0*/  IADD3 R196, P5, R195, R5, RZ ;  /* 0x00000005c3c47210 */ /* 0x000fe40007fbe0ff */
[----:B------:R-:W-:-:S02]  /*7d00*/  LEA.HI.X.SX32 R213, R213, R4, 0x1, P0 ;  /* 0x00000004d5d57211 */ /* 0x000fc400000f0eff */
[-C--:B------:R-:W-:Y:S02]  /*7d10*/  LEA.HI.X.SX32 R225, R225, R4.reuse, 0x1, P6 ;  /* 0x00000004e1e17211 */ /* 0x080fe400030f0eff */
[-C--:B------:R-:W-:Y:S02]  /*7d20*/  LEA.HI.X.SX32 R203, R203, R4.reuse, 0x1, P2 ;  /* 0x00000004cbcb7211 */ /* 0x080fe400010f0eff */
[-C--:B------:R-:W-:Y:S02]  /*7d30*/  IADD3 R228, P0, R227, R5.reuse, RZ ;  /* 0x00000005e3e47210 */ /* 0x080fe40007f1e0ff */
[-C--:B------:R-:W-:Y:S02]  /*7d40*/  LEA.HI.X.SX32 R215, R215, R4.reuse, 0x1, P1 ;  /* 0x00000004d7d77211 */ /* 0x080fe400008f0eff */
[----:B------:R-:W-:Y:S02]  /*7d50*/  IADD3 R240, P6, R239, R5, RZ ;  /* 0x00000005eff07210 */ /* 0x000fe40007fde0ff */
[----:B------:R-:W-:-:S02]  /*7d60*/  LEA.HI.X.SX32 R193, R193, R4, 0x1, P4 ;  /* 0x00000004c1c17211 */ /* 0x000fc400020f0eff */
[-C--:B------:R-:W-:Y:S02]  /*7d70*/  IADD3 R218, P2, R217, R5.reuse, RZ ;  /* 0x00000005d9da7210 */ /* 0x080fe40007f5e0ff */
[-C--:B------:R-:W-:Y:S02]  /*7d80*/  LEA.HI.X.SX32 R205, R205, R4.reuse, 0x1, P3 ;  /* 0x00000004cdcd7211 */ /* 0x080fe400018f0eff */
[-C--:B------:R-:W-:Y:S02]  /*7d90*/  IADD3 R230, P1, R229, R5.reuse, RZ ;  /* 0x00000005e5e67210 */ /* 0x080fe40007f3e0ff */
[-C--:B------:R-:W-:Y:S02]  /*7da0*/  IADD3 R208, P4, R207, R5.reuse, RZ ;  /* 0x00000005cfd07210 */ /* 0x080fe40007f9e0ff */
[----:B------:R-:W-:Y:S02]  /*7db0*/  LEA.HI.X.SX32 R195, R195, R4, 0x1, P5 ;  /* 0x00000004c3c37211 */ /* 0x000fe400028f0eff */
        /* <DEDUP_REMOVED lines=9> */
[-C--:B------:R-:W-:Y:S01]  /*7e50*/  IADD3 R232, P2, R231, R5.reuse, RZ ;  /* 0x00000005e7e87210 */ /* 0x080fe20007f5e0ff */
[----:B------:R0:W-:Y:S01]  /*7e60*/  STL [R1+0x4], R148 ;  /* 0x0000049401007387 */ /* 0x0001e20000100800 */
[----:B------:R-:W-:Y:S02]  /*7e70*/  LEA.HI.X.SX32 R219, R219, R4, 0x1, P3 ;  /* 0x00000004dbdb7211 */ /* 0x000fe400018f0eff */
[-C--:B------:R-:W-:Y:S02]  /*7e80*/  IADD3 R244, P1, R243, R5.reuse, RZ ;  /* 0x00000005f3f47210 */ /* 0x080fe40007f3e0ff */
[----:B------:R-:W-:-:S02]  /*7e90*/  IADD3 R222, P4, R221, R5, RZ ;  /* 0x00000005ddde7210 */ /* 0x000fc40007f9e0ff */
[-C--:B------:R-:W-:Y:S02]  /*7ea0*/  LEA.HI.X.SX32 R209, R209, R4.reuse, 0x1, P5 ;  /* 0x00000004d1d17211 */ /* 0x080fe400028f0eff */
[-C--:B------:R-:W-:Y:S02]  /*7eb0*/  IADD3 R234, P3, R233, R5.reuse, RZ ;  /* 0x00000005e9ea7210 */ /* 0x080fe40007f7e0ff */
[-C--:B------:R-:W-:Y:S02]  /*7ec0*/  IADD3 R224, P5, R223, R5.reuse, RZ ;  /* 0x00000005dfe07210 */ /* 0x080fe40007fbe0ff */
[-C--:B------:R-:W-:Y:S02]  /*7ed0*/  LEA.HI.X.SX32 R241, R241, R4.reuse, 0x1, P0 ;  /* 0x00000004f1f17211 */ /* 0x080fe400000f0eff */
[----:B------:R-:W-:Y:S02]  /*7ee0*/  LEA.HI.X.SX32 R231, R231, R4, 0x1, P2 ;  /* 0x00000004e7e77211 */ /* 0x000fe400010f0eff */
[----:B------:R-:W-:-:S02]  /*7ef0*/  IADD3 R150, P0, R125, R5, RZ ;  /* 0x000000057d967210 */ /* 0x000fc40007f1e0ff */
[-C--:B------:R-:W-:Y:S02]  /*7f00*/  LEA.HI.X.SX32 R243, R243, R4.reuse, 0x1, P1 ;  /* 0x00000004f3f37211 */ /* 0x080fe400008f0eff */
[-C--:B------:R-:W-:Y:S01]  /*7f10*/  LEA.HI.X.SX32 R221, R221, R4.reuse, 0x1, P4 ;  /* 0x00000004dddd7211 */ /* 0x080fe200020f0eff */
[----:B------:R1:W-:Y:S01]  /*7f20*/  STL [R1+0xc], R150 ;  /* 0x00000c9601007387 */ /* 0x0003e20000100800 */
[-C--:B------:R-:W-:Y:S02]  /*7f30*/  IADD3 R246, P2, R245, R5.reuse, RZ ;  /* 0x00000005f5f67210 */ /* 0x080fe40007f5e0ff */
[----:B------:R-:W-:Y:S02]  /*7f40*/  LEA.HI.X.SX32 R233, R233, R4, 0x1, P3 ;  /* 0x00000004e9e97211 */ /* 0x000fe400018f0eff */
[-C--:B0-----:R-:W-:Y:S02]  /*7f50*/  IADD3 R148, P1, R123, R5.reuse, RZ ;  /* 0x000000057b947210 */ /* 0x081fe40007f3e0ff */
[----:B------:R-:W-:-:S02]  /*7f60*/  IADD3 R236, P4, R235, R5, RZ ;  /* 0x00000005ebec7210 */ /* 0x000fc40007f9e0ff */
[-C--:B------:R-:W-:Y:S01]  /*7f70*/  LEA.HI.X.SX32 R223, R223, R4.reuse, 0x1, P5 ;  /* 0x00000004dfdf7211 */ /* 0x080fe200028f0eff */
[----:B------:R0:W-:Y:S01]  /*7f80*/  STL [R1+0x14], R148 ;  /* 0x0000149401007387 */ /* 0x0001e20000100800 */
[-C--:B------:R-:W-:Y:S02]  /*7f90*/  IADD3 R248, P3, R247, R5.reuse, RZ ;  /* 0x00000005f7f87210 */ /* 0x080fe40007f7e0ff */
[-C--:B------:R-:W-:Y:S02]  /*7fa0*/  IADD3 R238, P5, R237, R5.reuse, RZ ;  /* 0x00000005edee7210 */ /* 0x080fe40007fbe0ff */
[-C--:B------:R-:W-:Y:S02]  /*7fb0*/  LEA.HI.X.SX32 R245, R245, R4.reuse, 0x1, P2 ;  /* 0x00000004f5f57211 */ /* 0x080fe400010f0eff */
[----:B------:R-:W-:Y:S02]  /*7fc0*/  LEA.HI.X.SX32 R235, R235, R4, 0x1, P4 ;  /* 0x00000004ebeb7211 */ /* 0x000fe400020f0eff */
[----:B-1----:R-:W-:-:S02]  /*7fd0*/  IADD3 R150, P2, R121, R5, RZ ;  /* 0x0000000579967210 */ /* 0x002fc40007f5e0ff */
[-C--:B------:R-:W-:Y:S02]  /*7fe0*/  LEA.HI.X.SX32 R247, R247, R4.reuse, 0x1, P3 ;  /* 0x00000004f7f77211 */ /* 0x080fe400018f0eff */
[-C--:B------:R-:W-:Y:S01]  /*7ff0*/  IADD3 R250, P4, R249, R5.reuse, RZ ;  /* 0x00000005f9fa7210 */ /* 0x080fe20007f9e0ff */
[----:B------:R1:W-:Y:S01]  /*8000*/  STL [R1+0x1c], R150 ;  /* 0x00001c9601007387 */ /* 0x0003e20000100800 */
[-C--:B------:R-:W-:Y:S02]  /*8010*/  LEA.HI.X.SX32 R237, R237, R4.reuse, 0x1, P5 ;  /* 0x00000004eded7211 */ /* 0x080fe400028f0eff */
[-C--:B0-----:R-:W-:Y:S02]  /*8020*/  IADD3 R148, P3, R119, R5.reuse, RZ ;  /* 0x0000000577947210 */ /* 0x081fe40007f7e0ff */
[----:B------:R-:W-:Y:S02]  /*8030*/  IADD3 R252, P5, R251, R5, RZ ;  /* 0x00000005fbfc7210 */ /* 0x000fe40007fbe0ff */
[-C--:B------:R-:W-:Y:S01]  /*8040*/  LEA.HI.X.SX32 R249, R249, R4.reuse, 0x1, P4 ;  /* 0x00000004f9f97211 */ /* 0x080fe200020f0eff */
[----:B------:R0:W-:Y:S01]  /*8050*/  STL [R1+0x24], R148 ;  /* 0x0000249401007387 */ /* 0x0001e20000100800 */
[----:B------:R-:W-:-:S02]  /*8060*/  LEA.HI.X.SX32 R251, R251, R4, 0x1, P5 ;  /* 0x00000004fbfb7211 */ /* 0x000fc400028f0eff */
[-C--:B-1----:R-:W-:Y:S02]  /*8070*/  IADD3 R150, P4, R87, R5.reuse, RZ ;  /* 0x0000000557967210 */ /* 0x082fe40007f9e0ff */
[-C--:B------:R-:W-:Y:S02]  /*8080*/  LEA.HI.X.SX32 R127, R127, R4.reuse, 0x1, P6 ;  /* 0x000000047f7f7211 */ /* 0x080fe400030f0eff */
[----:B------:R-:W-:Y:S01]  /*8090*/  LEA.HI.X.SX32 R121, R121, R4, 0x1, P2 ;  /* 0x0000000479797211 */ /* 0x000fe200010f0eff */
[----:B------:R1:W-:Y:S01]  /*80a0*/  STL [R1+0x2c], R150 ;  /* 0x00002c9601007387 */ /* 0x0003e20000100800 */
[----:B0-----:R-:W-:-:S05]  /*80b0*/  IADD3 R148, P5, R85, R5, RZ ;  /* 0x0000000555947210 */ /* 0x001fca0007fbe0ff */
[----:B------:R0:W-:Y:S01]  /*80c0*/  STL [R1+0x34], R148 ;  /* 0x0000349401007387 */ /* 0x0001e20000100800 */
[----:B-1----:R-:W-:-:S03]  /*80d0*/  IADD3 R150, P6, R83, R5, RZ ;  /* 0x0000000553967210 */ /* 0x002fc60007fde0ff */
[----:B------:R1:W-:Y:S04]  /*80e0*/  STL [R1], R127 ;  /* 0x0000007f01007387 */ /* 0x0003e80000100800 */
[----:B------:R-:W-:Y:S01]  /*80f0*/  STL [R1+0x3c], R150 ;  /* 0x00003c9601007387 */ /* 0x000fe20000100800 */
[-C--:B0-----:R-:W-:Y:S02]  /*8100*/  LEA.HI.X.SX32 R148, R125, R4.reuse, 0x1, P0 ;  /* 0x000000047d947211 */ /* 0x081fe400000f0eff */
[----:B------:R-:W-:Y:S02]  /*8110*/  LEA.HI.X.SX32 R125, R123, R4, 0x1, P1 ;  /* 0x000000047b7d7211 */ /* 0x000fe400008f0eff */
[-C--:B-1----:R-:W-:Y:S01]  /*8120*/  IADD3 R127, P0, R81, R5.reuse, RZ ;  /* 0x00000005517f7210 */ /* 0x082fe20007f1e0ff */
[----:B------:R-:W-:Y:S01]  /*8130*/  STL [R1+0x8], R148 ;  /* 0x0000089401007387 */ /* 0x000fe20000100800 */
[----:B------:R-:W-:-:S03]  /*8140*/  IADD3 R123, P1, R79, R5, RZ ;  /* 0x000000054f7b7210 */ /* 0x000fc60007f3e0ff */
[----:B------:R-:W-:Y:S04]  /*8150*/  STL [R1+0x44], R127 ;  /* 0x0000447f01007387 */ /* 0x000fe80000100800 */
[----:B------:R0:W-:Y:S04]  /*8160*/  STL [R1+0x10], R125 ;  /* 0x0000107d01007387 */ /* 0x0001e80000100800 */
[----:B------:R1:W-:Y:S04]  /*8170*/  STL [R1+0x4c], R123 ;  /* 0x00004c7b01007387 */ /* 0x0003e80000100800 */
[----:B------:R2:W-:Y:S01]  /*8180*/  STL [R1+0x18], R121 ;  /* 0x0000187901007387 */ /* 0x0005e20000100800 */
[----:B0-----:R-:W-:-:S02]  /*8190*/  IADD3 R125, P2, R77, R5, RZ ;  /* 0x000000054d7d7210 */ /* 0x001fc40007f5e0ff */
[----:B-1----:R-:W-:-:S03]  /*81a0*/  LEA.HI.X.SX32 R123, R119, R4, 0x1, P3 ;  /* 0x00000004777b7211 */ /* 0x002fc600018f0eff */
[----:B------:R-:W-:Y:S01]  /*81b0*/  STL [R1+0x54], R125 ;  /* 0x0000547d01007387 */ /* 0x000fe20000100800 */
[----:B------:R-:W-:Y:S02]  /*81c0*/  LEA.HI.X.SX32 R119, R87, R4, 0x1, P4 ;  /* 0x0000000457777211 */ /* 0x000fe400020f0eff */
[-C--:B--2---:R-:W-:Y:S01]  /*81d0*/  IADD3 R121, P3, R75, R5.reuse, RZ ;  /* 0x000000054b797210 */ /* 0x084fe20007f7e0ff */
[----:B------:R0:W-:Y:S04]  /*81e0*/  STL [R1+0x20], R123 ;  /* 0x0000207b01007387 */ /* 0x0001e80000100800 */
[----:B------:R1:W-:Y:S04]  /*81f0*/  STL [R1+0x5c], R121 ;  /* 0x00005c7901007387 */ /* 0x0003e80000100800 */
[----:B------:R2:W-:Y:S01]  /*8200*/  STL [R1+0x28], R119 ;  /* 0x0000287701007387 */ /* 0x0005e20000100800 */
[----:B0-----:R-:W-:-:S02]  /*8210*/  IADD3 R123, P4, R73, R5, RZ ;  /* 0x00000005497b7210 */ /* 0x001fc40007f9e0ff */
[----:B-1----:R-:W-:-:S03]  /*8220*/  LEA.HI.X.SX32 R121, R85, R4, 0x1, P5 ;  /* 0x0000000455797211 */ /* 0x002fc600028f0eff */
[----:B------:R0:W-:Y:S01]  /*8230*/  STL [R1+0x64], R123 ;  /* 0x0000647b01007387 */ /* 0x0001e20000100800 */
[----:B--2---:R-:W-:-:S03]  /*8240*/  IADD3 R119, P5, R71, R5, RZ ;  /* 0x0000000547777210 */ /* 0x004fc60007fbe0ff */
[----:B------:R1:W-:Y:S04]  /*8250*/  STL [R1+0x30], R121 ;  /* 0x0000307901007387 */ /* 0x0003e80000100800 */
[----:B------:R2:W-:Y:S01]  /*8260*/  STL [R1+0x6c], R119 ;  /* 0x00006c7701007387 */ /* 0x0005e20000100800 */
[----:B0-----:R-:W-:Y:S02]  /*8270*/  LEA.HI.X.SX32 R123, R83, R4, 0x1, P6 ;  /* 0x00000004537b7211 */ /* 0x001fe400030f0eff */
[----:B-1----:R-:W-:-:S03]  /*8280*/  IADD3 R121, P6, R69, R5, RZ ;  /* 0x0000000545797210 */ /* 0x002fc60007fde0ff */
[----:B------:R0:W-:Y:S01]  /*8290*/  STL [R1+0x38], R123 ;  /* 0x0000387b01007387 */ /* 0x0001e20000100800 */
[----:B--2---:R-:W-:-:S03]  /*82a0*/  LEA.HI.X.SX32 R119, R81, R4, 0x1, P0 ;  /* 0x0000000451777211 */ /* 0x004fc600000f0eff */
[----:B------:R1:W-:Y:S04]  /*82b0*/  STL [R1+0x74], R121 ;  /* 0x0000747901007387 */ /* 0x0003e80000100800 */
[----:B------:R2:W-:Y:S01]  /*82c0*/  STL [R1+0x40], R119 ;  /* 0x0000407701007387 */ /* 0x0005e20000100800 */
[----:B0-----:R-:W-:Y:S02]  /*82d0*/  IADD3 R123, P0, R67, R5, RZ ;  /* 0x00000005437b7210 */ /* 0x001fe40007f1e0ff */
        /* <DEDUP_REMOVED lines=69> */
[----:B------:R1:W-:Y:S01]  /*8730*/  STL [R1+0x104], R121 ;  /* 0x0001047901007387 */ /* 0x0003e20000100800 */
[----:B------:R-:W-:-:S03]  /*8740*/  IMAD R45, R149, UR16, RZ ;  /* 0x00000010952d7c24 */ /* 0x000fc6000f8e02ff */
[----:B------:R2:W-:Y:S01]  /*8750*/  STL [R1+0xd0], R119 ;  /* 0x0000d07701007387 */ /* 0x0005e20000100800 */
[----:B0-----:R-:W-:Y:S02]  /*8760*/  IADD3 R123, P4, R41, R5, RZ ;  /* 0x00000005297b7210 */ /* 0x001fe40007f9e0ff */
[----:B-1----:R-:W-:-:S03]  /*8770*/  LEA.HI.X.SX32 R121, R43, R4, 0x1, P5 ;  /* 0x000000042b797211 */ /* 0x002fc600028f0eff */
[----:B------:R0:W-:Y:S01]  /*8780*/  STL [R1+0x10c], R123 ;  /* 0x00010c7b01007387 */ /* 0x0001e20000100800 */
[----:B------:R-:W-:Y:S01]  /*8790*/  IMAD R43, R153, UR16, RZ ;  /* 0x00000010992b7c24 */ /* 0x000fe2000f8e02ff */
[-C--:B--2---:R-:W-:Y:S02]  /*87a0*/  IADD3 R119, P5, R44, R5.reuse, RZ ;  /* 0x000000052c777210 */ /* 0x084fe40007fbe0ff */
[----:B------:R1:W-:Y:S04]  /*87b0*/  STL [R1+0xd8], R121 ;  /* 0x0000d87901007387 */ /* 0x0003e80000100800 */
[----:B------:R2:W-:Y:S01]  /*87c0*/  STL [R1+0x114], R119 ;  /* 0x0001147701007387 */ /* 0x0005e20000100800 */
[----:B0-----:R-:W-:Y:S01]  /*87d0*/  LEA.HI.X.SX32 R123, R40, R4, 0x1, P6 ;  /* 0x00000004287b7211 */ /* 0x001fe200030f0eff */
[----:B------:R-:W-:Y:S01]  /*87e0*/  IMAD R40, R157, UR16, RZ ;  /* 0x000000109d287c24 */ /* 0x000fe2000f8e02ff */
        /* <DEDUP_REMOVED lines=32> */
[----:B------:R-:W-:Y:S01]  /*89f0*/  IMAD R46, R145, UR16, RZ ;  /* 0x00000010912e7c24 */ /* 0x000fe2000f8e02ff */
[----:B------:R-:W-:Y:S02]  /*8a00*/  USHF.L.U32 UR16, UR16, 0x7, URZ ;  /* 0x0000000710107899 */ /* 0x000fe4000800063f */
[----:B------:R2:W-:Y:S01]  /*8a10*/  STL [R1+0x118], R119 ;  /* 0x0001187701007387 */ /* 0x0005e20000100800 */
[----:B0-----:R-:W-:Y:S01]  /*8a20*/  IADD3 R123, P6, R60, R5, RZ ;  /* 0x000000053c7b7210 */ /* 0x001fe20007fde0ff */
[----:B------:R-:W-:Y:S01]  /*8a30*/  USHF.R.S32.HI UR6, URZ, 0x1f, UR16 ;  /* 0x0000001f3f067899 */ /* 0x000fe20008011410 */
[----:B-1----:R-:W-:-:S03]  /*8a40*/  LEA.HI.X.SX32 R121, R48, R4, 0x1, P0 ;  /* 0x0000000430797211 */ /* 0x002fc600000f0eff */
[----:B------:R0:W-:Y:S01]  /*8a50*/  STL [R1+0x154], R123 ;  /* 0x0001547b01007387 */ /* 0x0001e20000100800 */
[----:B------:R-:W-:Y:S02]  /*8a60*/  CS2R R48, SRZ ;  /* 0x0000000000307805 */ /* 0x000fe4000001ff00 */
[----:B--2---:R-:W-:Y:S01]  /*8a70*/  IADD3 R119, P0, R62, R5, RZ ;  /* 0x000000053e777210 */ /* 0x004fe20007f1e0ff */
[----:B------:R1:W-:Y:S04]  /*8a80*/  STL [R1+0x120], R121 ;  /* 0x0001207901007387 */ /* 0x0003e80000100800 */
[----:B------:R2:W-:Y:S01]  /*8a90*/  STL [R1+0x15c], R119 ;  /* 0x00015c7701007387 */ /* 0x0005e20000100800 */
[----:B0-----:R-:W-:Y:S02]  /*8aa0*/  LEA.HI.X.SX32 R123, R50, R4, 0x1, P1 ;  /* 0x00000004327b7211 */ /* 0x001fe400008f0eff */
[----:B------:R-:W-:-:S02]  /*8ab0*/  CS2R R50, SRZ ;  /* 0x0000000000327805 */ /* 0x000fc4000001ff00 */
[----:B-1----:R-:W-:Y:S01]  /*8ac0*/  IADD3 R121, P1, R64, R5, RZ ;  /* 0x0000000540797210 */ /* 0x002fe20007f3e0ff */
[----:B------:R0:W-:Y:S01]  /*8ad0*/  STL [R1+0x128], R123 ;  /* 0x0001287b01007387 */ /* 0x0001e20000100800 */
[----:B--2---:R-:W-:-:S03]  /*8ae0*/  LEA.HI.X.SX32 R119, R52, R4, 0x1, P2 ;  /* 0x0000000434777211 */ /* 0x004fc600010f0eff */
[----:B------:R1:W-:Y:S01]  /*8af0*/  STL [R1+0x164], R121 ;  /* 0x0001647901007387 */ /* 0x0003e20000100800 */
[----:B------:R-:W-:-:S03]  /*8b00*/  CS2R R52, SRZ ;  /* 0x0000000000347805 */ /* 0x000fc6000001ff00 */
[----:B------:R2:W-:Y:S01]  /*8b10*/  STL [R1+0x130], R119 ;  /* 0x0001307701007387 */ /* 0x0005e20000100800 */
[----:B0-----:R-:W-:Y:S02]  /*8b20*/  IADD3 R123, P2, R66, R5, RZ ;  /* 0x00000005427b7210 */ /* 0x001fe40007f5e0ff */
        /* <DEDUP_REMOVED lines=62> */
[-C--:B------:R-:W-:Y:S02]  /*8f10*/  LEA.HI.X.SX32 R120, R120, R4.reuse, 0x1, P0 ;  /* 0x0000000478787211 */ /* 0x080fe400000f0eff */
[----:B------:R-:W-:Y:S02]  /*8f20*/  CS2R R78, SRZ ;  /* 0x00000000004e7805 */ /* 0x000fe4000001ff00 */
[----:B--2---:R-:W-:Y:S01]  /*8f30*/  IADD3 R119, P1, R122, R5, RZ ;  /* 0x000000057a777210 */ /* 0x004fe20007f3e0ff */
[----:B------:R1:W-:Y:S04]  /*8f40*/  STL [R1+0x198], R121 ;  /* 0x0001987901007387 */ /* 0x0003e80000100800 */
[----:B------:R2:W-:Y:S01]  /*8f50*/  STL [R1+0x1d4], R119 ;  /* 0x0001d47701007387 */ /* 0x0005e20000100800 */
[----:B0-----:R-:W-:-:S02]  /*8f60*/  LEA.HI.X.SX32 R123, R80, R4, 0x1, P2 ;  /* 0x00000004507b7211 */ /* 0x001fc400010f0eff */
[----:B------:R-:W-:Y:S02]  /*8f70*/  CS2R R80, SRZ ;  /* 0x0000000000507805 */ /* 0x000fe4000001ff00 */
        /* <DEDUP_REMOVED lines=16> */
[----:B------:R-:W-:Y:S01]  /*9080*/  STL [R1+0x1b8], R123 ;  /* 0x0001b87b01007387 */ /* 0x000fe20000100800 */
[----:B--2---:R-:W-:-:S03]  /*9090*/  LEA.HI.X.SX32 R119, R118, R4, 0x1, P6 ;  /* 0x0000000476777211 */ /* 0x004fc600030f0eff */
[----:B------:R-:W-:Y:S01]  /*90a0*/  STL [R1+0x1f4], R121 ;  /* 0x0001f47901007387 */ /* 0x000fe20000100800 */
[----:B------:R-:W-:-:S03]  /*90b0*/  IADD3 R118, P6, R130, R5, RZ ;  /* 0x0000000582767210 */ /* 0x000fc60007fde0ff */
[----:B------:R0:W-:Y:S04]  /*90c0*/  STL [R1+0x1c0], R119 ;  /* 0x0001c07701007387 */ /* 0x0001e80000100800 */
        /* <DEDUP_REMOVED lines=37> */
[----:B------:R-:W-:Y:S01]  /*9320*/  STL [R1+0x210], R120 ;  /* 0x0002107801007387 */ /* 0x000fe20000100800 */
[----:B0-----:R-:W-:Y:S02]  /*9330*/  IADD3 R119, P2, R140, R5, RZ ;  /* 0x000000058c777210 */ /* 0x001fe40007f5e0ff */
[----:B-1----:R-:W-:-:S03]  /*9340*/  LEA.HI.X.SX32 R118, R134, R4, 0x1, P3 ;  /* 0x0000000486767211 */ /* 0x002fc600018f0eff */
[----:B------:R0:W-:Y:S01]  /*9350*/  STL [R1+0x44c], R119 ;  /* 0x00044c7701007387 */ /* 0x0001e20000100800 */
[----:B------:R-:W-:-:S03]  /*9360*/  IADD3 R5, P3, R141, R5, RZ ;  /* 0x000000058d057210 */ /* 0x000fc60007f7e0ff */
[----:B------:R1:W-:Y:S04]  /*9370*/  STL [R1+0x218], R118 ;  /* 0x0002187601007387 */ /* 0x0003e80000100800 */
[----:B------:R2:W-:Y:S01]  /*9380*/  STL [R1+0x450], R5 ;  /* 0x0004500501007387 */ /* 0x0005e20000100800 */
[-C--:B0-----:R-:W-:Y:S02]  /*9390*/  LEA.HI.X.SX32 R119, R135, R4.reuse, 0x1, P4 ;  /* 0x0000000487777211 */ /* 0x081fe400020f0eff */
[----:B-1----:R-:W-:-:S03]  /*93a0*/  LEA.HI.X.SX32 R118, R136, R4, 0x1, P5 ;  /* 0x0000000488767211 */ /* 0x002fc600028f0eff */
[----:B------:R0:W-:Y:S01]  /*93b0*/  STL [R1+0x220], R119 ;  /* 0x0002207701007387 */ /* 0x0001e20000100800 */
[----:B--2---:R-:W-:-:S03]  /*93c0*/  LEA.HI.X.SX32 R5, R137, R4, 0x1, P6 ;  /* 0x0000000489057211 */ /* 0x004fc600030f0eff */
        /* <DEDUP_REMOVED lines=8> */
[-C--:B0-----:R-:W-:Y:S02]  /*9450*/  LEA.HI.X.SX32 R119, R140, R4.reuse, 0x1, P2 ;  /* 0x000000048c777211 */ /* 0x081fe400010f0eff */
[----:B-1----:R-:W-:-:S03]  /*9460*/  LEA.HI.X.SX32 R118, R141, R4, 0x1, P3 ;  /* 0x000000048d767211 */ /* 0x002fc600018f0eff */
[----:B------:R0:W-:Y:S01]  /*9470*/  STL [R1+0x448], R119 ;  /* 0x0004487701007387 */ /* 0x0001e20000100800 */
[----:B------:R-:W-:Y:S02]  /*9480*/  IMAD R4, R42, 0x2, R34 ;  /* 0x000000022a047824 */ /* 0x000fe400078e0222 */
[----:B--2---:R-:W-:Y:S01]  /*9490*/  IMAD.X R5, R147, 0x1, R2, P0 ;  /* 0x0000000193057824 */ /* 0x004fe200000e0602 */
[----:B------:R1:W-:Y:S01]  /*94a0*/  STL [R1+0x23c], R118 ;  /* 0x00023c7601007387 */ /* 0x0003e20000100800 */
[----:B------:R-:W-:-:S03]  /*94b0*/  IADD3 R120, P0, R37, R3, RZ ;  /* 0x0000000325787210 */ /* 0x000fc60007f1e0ff */
[----:B------:R2:W-:Y:S01]  /*94c0*/  STL [R1+0x438], R5 ;  /* 0x0004380501007387 */ /* 0x0005e20000100800 */
[----:B0-----:R-:W-:-:S03]  /*94d0*/  IADD3 R119, P2, R40, R3, RZ ;  /* 0x0000000328777210 */ /* 0x001fc60007f5e0ff */
[----:B------:R0:W-:Y:S01]  /*94e0*/  STL [R1+0x258], R120 ;  /* 0x0002587801007387 */ /* 0x0001e20000100800 */
[----:B-1----:R-:W-:Y:S01]  /*94f0*/  IADD3 R118, P6, R38, R3, RZ ;  /* 0x0000000326767210 */ /* 0x002fe20007fde0ff */
[----:B--2---:R-:W-:-:S04]  /*9500*/  IMAD R5, R42, 0x2, R4 ;  /* 0x000000022a057824 */ /* 0x004fc800078e0204 */
[----:B------:R1:W-:Y:S01]  /*9510*/  STL [R1+0x298], R118 ;  /* 0x0002987601007387 */ /* 0x0003e20000100800 */
[----:B0-----:R-:W-:-:S03]  /*9520*/  IADD3 R120, P1, R41, R3, RZ ;  /* 0x0000000329787210 */ /* 0x001fc60007f3e0ff */
[----:B------:R0:W-:Y:S01]  /*9530*/  STL [R1+0x2d8], R119 ;  /* 0x0002d87701007387 */ /* 0x0001e20000100800 */
[----:B------:R-:W-:-:S03]  /*9540*/  IMAD R35, R42, 0x2, R5 ;  /* 0x000000022a237824 */ /* 0x000fc600078e0205 */
[----:B------:R2:W-:Y:S01]  /*9550*/  STL [R1+0x318], R120 ;  /* 0x0003187801007387 */ /* 0x0005e20000100800 */
[----:B------:R-:W-:Y:S01]  /*9560*/  IMAD R36, R42, 0x2, R35 ;  /* 0x000000022a247824 */ /* 0x000fe200078e0223 */
[-C--:B-1----:R-:W-:Y:S02]  /*9570*/  IADD3 R118, P4, R43, R3.reuse, RZ ;  /* 0x000000032b767210 */ /* 0x082fe40007f9e0ff */
[----:B0-----:R-:W-:-:S03]  /*9580*/  IADD3 R119, P5, R44, R3, RZ ;  /* 0x000000032c777210 */ /* 0x001fc60007fbe0ff */
[----:B------:R0:W-:Y:S01]  /*9590*/  STL [R1+0x358], R118 ;  /* 0x0003587601007387 */ /* 0x0001e20000100800 */
[----:B--2---:R-:W-:-:S03]  /*95a0*/  LEA.HI.X.SX32 R120, R37, R2, 0x1, P0 ;  /* 0x0000000225787211 */ /* 0x004fc600000f0eff */
[----:B------:R1:W-:Y:S01]  /*95b0*/  STL [R1+0x398], R119 ;  /* 0x0003987701007387 */ /* 0x0003e20000100800 */
[----:B------:R-:W-:-:S03]  /*95c0*/  IMAD R37, R42, 0x4, R36 ;  /* 0x000000042a257824 */ /* 0x000fc600078e0224 */
[----:B------:R2:W-:Y:S01]  /*95d0*/  STL [R1+0x254], R120 ;  /* 0x0002547801007387 */ /* 0x0005e20000100800 */
[----:B0-----:R-:W-:Y:S02]  /*95e0*/  IADD3 R118, P3, R45, R3, RZ ;  /* 0x000000032d767210 */ /* 0x001fe40007f7e0ff */
[----:B-1----:R-:W-:-:S03]  /*95f0*/  LEA.HI.X.SX32 R119, R38, R2, 0x1, P6 ;  /* 0x0000000226777211 */ /* 0x002fc600030f0eff */
[----:B------:R0:W-:Y:S01]  /*9600*/  STL [R1+0x3d8], R118 ;  /* 0x0003d87601007387 */ /* 0x0001e20000100800 */
[----:B------:R-:W-:Y:S01]  /*9610*/  IMAD R38, R42, 0x2, R37 ;  /* 0x000000022a267824 */ /* 0x000fe200078e0225 */
[-C--:B--2---:R-:W-:Y:S02]  /*9620*/  IADD3 R120, P0, R46, R3.reuse, RZ ;  /* 0x000000032e787210 */ /* 0x084fe40007f1e0ff */
        /* <DEDUP_REMOVED lines=13> */
[----:B------:R-:W-:Y:S01]  /*9700*/  STL [R1+0x270], R120 ;  /* 0x0002707801007387 */ /* 0x000fe20000100800 */
[----:B0-----:R-:W-:Y:S02]  /*9710*/  LEA.HI.X.SX32 R118, R44, R2, 0x1, P5 ;  /* 0x000000022c767211 */ /* 0x001fe400028f0eff */
[----:B-1----:R-:W-:-:S03]  /*9720*/  IADD3 R119, P5, R6, R3, RZ ;  /* 0x0000000306777210 */ /* 0x002fc60007fbe0ff */
[----:B------:R0:W-:Y:S04]  /*9730*/  STL [R1+0x394], R118 ;  /* 0x0003947601007387 */ /* 0x0001e80000100800 */
[----:B------:R1:W-:Y:S01]  /*9740*/  STL [R1+0x278], R119 ;  /* 0x0002787701007387 */ /* 0x0003e20000100800 */
[-C--:B0-----:R-:W-:Y:S02]  /*9750*/  LEA.HI.X.SX32 R118, R45, R2.reuse, 0x1, P3 ;  /* 0x000000022d767211 */ /* 0x081fe400018f0eff */
[----:B------:R-:W-:Y:S02]  /*9760*/  CS2R R44, SRZ ;  /* 0x00000000002c7805 */ /* 0x000fe4000001ff00 */
[----:B------:R-:W-:Y:S02]  /*9770*/  IADD3 R120, P3, R7, R3, RZ ;  /* 0x0000000307787210 */ /* 0x000fe40007f7e0ff */
[----:B-1----:R-:W-:Y:S01]  /*9780*/  LEA.HI.X.SX32 R119, R46, R2, 0x1, P0 ;  /* 0x000000022e777211 */ /* 0x002fe200000f0eff */
[----:B------:R0:W-:Y:S01]  /*9790*/  STL [R1+0x3d4], R118 ;  /* 0x0003d47601007387 */ /* 0x0001e20000100800 */
[----:B------:R-:W-:-:S03]  /*97a0*/  CS2R R46, SRZ ;  /* 0x00000000002e7805 */ /* 0x000fc6000001ff00 */
        /* <DEDUP_REMOVED lines=8> */
[----:B0-----:R-:W-:Y:S01]  /*9830*/  LEA.HI.X.SX32 R118, R39, R2, 0x1, P1 ;  /* 0x0000000227767211 */ /* 0x001fe200008f0eff */
[----:B------:R-:W-:Y:S01]  /*9840*/  IMAD R39, R42, 0x2, R38 ;  /* 0x000000022a277824 */ /* 0x000fe200078e0226 */
[----:B-1----:R-:W-:-:S03]  /*9850*/  IADD3 R120, P1, R25, R3, RZ ;  /* 0x0000000319787210 */ /* 0x002fc60007f3e0ff */
[----:B------:R0:W-:Y:S01]  /*9860*/  STL [R1+0x264], R118 ;  /* 0x0002647601007387 */ /* 0x0001e20000100800 */
[----:B------:R-:W-:Y:S01]  /*9870*/  IMAD R40, R42, 0x2, R39 ;  /* 0x000000022a287824 */ /* 0x000fe200078e0227 */
[----:B--2---:R-:W-:Y:S02]  /*9880*/  LEA.HI.X.SX32 R119, R142, R2, 0x1, P4 ;  /* 0x000000028e777211 */ /* 0x004fe400020f0eff */
[----:B------:R-:W-:Y:S04]  /*9890*/  STL [R1+0x2a0], R120 ;  /* 0x0002a07801007387 */ /* 0x000fe80000100800 */
[----:B------:R1:W-:Y:S01]  /*98a0*/  STL [R1+0x26c], R119 ;  /* 0x00026c7701007387 */ /* 0x0003e20000100800 */
[----:B0-----:R-:W-:-:S05]  /*98b0*/  IADD3 R118, P4, R26, R3, RZ ;  /* 0x000000031a767210 */ /* 0x001fca0007f9e0ff */
[----:B------:R0:W-:Y:S01]  /*98c0*/  STL [R1+0x2a8], R118 ;  /* 0x0002a87601007387 */ /* 0x0001e20000100800 */
[----:B-1----:R-:W-:Y:S02]  /*98d0*/  LEA.HI.X.SX32 R119, R6, R2, 0x1, P5 ;  /* 0x0000000206777211 */ /* 0x002fe400028f0eff */
[----:B------:R-:W-:-:S03]  /*98e0*/  IADD3 R6, P5, R27, R3, RZ ;  /* 0x000000031b067210 */ /* 0x000fc60007fbe0ff */
[----:B------:R1:W-:Y:S01]  /*98f0*/  STL [R1+0x274], R119 ;  /* 0x0002747701007387 */ /* 0x0003e20000100800 */
[-C--:B0-----:R-:W-:Y:S01]  /*9900*/  LEA.HI.X.SX32 R118, R7, R2.reuse, 0x1, P3 ;  /* 0x0000000207767211 */ /* 0x081fe200018f0eff */
[----:B------:R-:W-:Y:S02]  /*9910*/  IMAD R7, R42, 0x2, R40 ;  /* 0x000000022a077824 */ /* 0x000fe400078e0228 */
[----:B------:R0:W-:Y:S04]  /*9920*/  STL [R1+0x2b0], R6 ;  /* 0x0002b00601007387 */ /* 0x0001e80000100800 */
[----:B------:R2:W-:Y:S01]  /*9930*/  STL [R1+0x27c], R118 ;  /* 0x00027c7601007387 */ /* 0x0005e20000100800 */
[----:B-1----:R-:W-:Y:S02]  /*9940*/  LEA.HI.X.SX32 R119, R24, R2, 0x1, P2 ;  /* 0x0000000218777211 */ /* 0x002fe400010f0eff */
[----:B0-----:R-:W-:-:S02]  /*9950*/  IADD3 R6, P3, R28, R3, RZ ;  /* 0x000000031c067210 */ /* 0x001fc40007f7e0ff */
[----:B--2---:R-:W-:-:S03]  /*9960*/  LEA.HI.X.SX32 R118, R8, R2, 0x1, P0 ;  /* 0x0000000208767211 */ /* 0x004fc600000f0eff */
[----:B------:R0:W-:Y:S01]  /*9970*/  STL [R1+0x2b8], R6 ;  /* 0x0002b80601007387 */ /* 0x0001e20000100800 */
[----:B------:R-:W-:-:S03]  /*9980*/  IADD3 R8, P0, R29, R3, RZ ;  /* 0x000000031d087210 */ /* 0x000fc60007f1e0ff */
[----:B------:R1:W-:Y:S04]  /*9990*/  STL [R1+0x284], R118 ;  /* 0x0002847601007387 */ /* 0x0003e80000100800 */
[----:B------:R2:W-:Y:S01]  /*99a0*/  STL [R1+0x2c0], R8 ;  /* 0x0002c00801007387 */ /* 0x0005e20000100800 */
[----:B0-----:R-:W-:-:S03]  /*99b0*/  IMAD R6, R42, 0x2, R7 ;  /* 0x000000022a067824 */ /* 0x001fc600078e0207 */
[----:B------:R0:W-:Y:S01]  /*99c0*/  STL [R1+0x28c], R119 ;  /* 0x00028c7701007387 */ /* 0x0001e20000100800 */
[----:B-1----:R-:W-:Y:S02]  /*99d0*/  IADD3 R118, P2, R30, R3, RZ ;  /* 0x000000031e767210 */ /* 0x002fe40007f5e0ff */
[----:B--2---:R-:W-:-:S03]  /*99e0*/  LEA.HI.X.SX32 R8, R25, R2, 0x1, P1 ;  /* 0x0000000219087211 */ /* 0x004fc600008f0eff */
[----:B------:R-:W-:Y:S01]  /*99f0*/  STL [R1+0x2c8], R118 ;  /* 0x0002c87601007387 */ /* 0x000fe20000100800 */
[C---:B------:R-:W-:Y:S01]  /*9a00*/  IMAD R25, R42.reuse, 0x2, R6 ;  /* 0x000000022a197824 */ /* 0x040fe200078e0206 */
[----:B0-----:R-:W-:Y:S02]  /*9a10*/  IADD3 R119, P1, R31, R3, RZ ;  /* 0x000000031f777210 */ /* 0x001fe40007f3e0ff */
[----:B------:R0:W-:Y:S01]  /*9a20*/  STL [R1+0x29c], R8 ;  /* 0x00029c0801007387 */ /* 0x0001e20000100800 */
[----:B------:R-:W-:-:S03]  /*9a30*/  IMAD R24, R42, 0x4, R25 ;  /* 0x000000042a187824 */ /* 0x000fc600078e0219 */
[----:B------:R-:W-:Y:S01]  /*9a40*/  STL [R1+0x2d0], R119 ;  /* 0x0002d07701007387 */ /* 0x000fe20000100800 */
[----:B0-----:R-:W-:Y:S02]  /*9a50*/  LEA.HI.X.SX32 R8, R26, R2, 0x1, P4 ;  /* 0x000000021a087211 */ /* 0x001fe400020f0eff */
[----:B------:R-:W-:-:S03]  /*9a60*/  IADD3 R118, P4, R32, R3, RZ ;  /* 0x0000000320767210 */ /* 0x000fc60007f9e0ff */
[----:B------:R0:W-:Y:S04]  /*9a70*/  STL [R1+0x2a4], R8 ;  /* 0x0002a40801007387 */ /* 0x0001e80000100800 */
[----:B------:R1:W-:Y:S01]  /*9a80*/  STL [R1+0x2e0], R118 ;  /* 0x0002e07601007387 */ /* 0x0003e20000100800 */
[-C--:B0-----:R-:W-:Y:S02]  /*9a90*/  LEA.HI.X.SX32 R8, R27, R2.reuse, 0x1, P5 ;  /* 0x000000021b087211 */ /* 0x081fe400028f0eff */
[-C--:B------:R-:W-:Y:S02]  /*9aa0*/  IADD3 R119, P5, R33, R3.reuse, RZ ;  /* 0x0000000321777210 */ /* 0x080fe40007fbe0ff */
[----:B-1----:R-:W-:Y:S01]  /*9ab0*/  LEA.HI.X.SX32 R118, R28, R2, 0x1, P3 ;  /* 0x000000021c767211 */ /* 0x002fe200018f0eff */
[----:B------:R0:W-:Y:S01]  /*9ac0*/  STL [R1+0x2ac], R8 ;  /* 0x0002ac0801007387 */ /* 0x0001e20000100800 */
[----:B------:R-:W-:-:S03]  /*9ad0*/  IADD3 R120, P3, R34, R3, RZ ;  /* 0x0000000322787210 */ /* 0x000fc60007f7e0ff */
[----:B------:R1:W-:Y:S04]  /*9ae0*/  STL [R1+0x2e8], R119 ;  /* 0x0002e87701007387 */ /* 0x0003e80000100800 */
[----:B------:R2:W-:Y:S01]  /*9af0*/  STL [R1+0x2b4], R118 ;  /* 0x0002b47601007387 */ /* 0x0005e20000100800 */
[----:B0-----:R-:W-:-:S03]  /*9b00*/  IMAD R8, R42, 0x2, R24 ;  /* 0x000000022a087824 */ /* 0x001fc600078e0218 */
[----:B------:R0:W-:Y:S01]  /*9b10*/  STL [R1+0x2f0], R120 ;  /* 0x0002f07801007387 */ /* 0x0001e20000100800 */
[----:B-1----:R-:W-:Y:S01]  /*9b20*/  LEA.HI.X.SX32 R119, R29, R2, 0x1, P0 ;  /* 0x000000021d777211 */ /* 0x002fe200000f0eff */
[----:B------:R-:W-:Y:S01]  /*9b30*/  IMAD R41, R42, 0x2, R8 ;  /* 0x000000022a297824 */ /* 0x000fe200078e0208 */
[----:B--2---:R-:W-:-:S03]  /*9b40*/  IADD3 R118, P0, R4, R3, RZ ;  /* 0x0000000304767210 */ /* 0x004fc60007f1e0ff */
[----:B------:R1:W-:Y:S01]  /*9b50*/  STL [R1+0x2bc], R119 ;  /* 0x0002bc7701007387 */ /* 0x0003e20000100800 */
[----:B------:R-:W-:Y:S01]  /*9b60*/  IMAD R28, R42, 0x2, R41 ;  /* 0x000000022a1c7824 */ /* 0x000fe200078e0229 */
[----:B0-----:R-:W-:Y:S02]  /*9b70*/  LEA.HI.X.SX32 R120, R30, R2, 0x1, P2 ;  /* 0x000000021e787211 */ /* 0x001fe400010f0eff */
[----:B------:R0:W-:Y:S01]  /*9b80*/  STL [R1+0x2f8], R118 ;  /* 0x0002f87601007387 */ /* 0x0001e20000100800 */
[----:B------:R-:W-:-:S03]  /*9b90*/  IMAD R27, R42, 0x2, R28 ;  /* 0x000000022a1b7824 */ /* 0x000fc600078e021c */
[----:B------:R2:W-:Y:S01]  /*9ba0*/  STL [R1+0x2c4], R120 ;  /* 0x0002c47801007387 */ /* 0x0005e20000100800 */
[----:B------:R-:W-:Y:S01]  /*9bb0*/  IMAD R30, R42, 0x2, R27 ;  /* 0x000000022a1e7824 */ /* 0x000fe200078e021b */
[----:B-1----:R-:W-:Y:S02]  /*9bc0*/  IADD3 R119, P2, R5, R3, RZ ;  /* 0x0000000305777210 */ /* 0x002fe40007f5e0ff */
[----:B0-----:R-:W-:-:S03]  /*9bd0*/  LEA.HI.X.SX32 R118, R31, R2, 0x1, P1 ;  /* 0x000000021f767211 */ /* 0x001fc600008f0eff */
        /* <DEDUP_REMOVED lines=10> */
[-C--:B0-----:R-:W-:Y:S02]  /*9c80*/  LEA.HI.X.SX32 R119, R34, R2.reuse, 0x1, P3 ;  /* 0x0000000222777211 */ /* 0x081fe400018f0eff */
[----:B-1----:R-:W-:-:S03]  /*9c90*/  LEA.HI.X.SX32 R118, R4, R2, 0x1, P0 ;  /* 0x0000000204767211 */ /* 0x002fc600000f0eff */
[----:B------:R0:W-:Y:S01]  /*9ca0*/  STL [R1+0x2ec], R119 ;  /* 0x0002ec7701007387 */ /* 0x0001e20000100800 */
[-C--:B------:R-:W-:Y:S02]  /*9cb0*/  LEA.HI.X.SX32 R4, R5, R2.reuse, 0x1, P2 ;  /* 0x0000000205047211 */ /* 0x080fe400010f0eff */
[-C--:B------:R-:W-:Y:S01]  /*9cc0*/  LEA.HI.X.SX32 R5, R36, R2.reuse, 0x1, P4 ;  /* 0x0000000224057211 */ /* 0x080fe200020f0eff */
[----:B------:R1:W-:Y:S04]  /*9cd0*/  STL [R1+0x2f4], R118 ;  /* 0x0002f47601007387 */ /* 0x0003e80000100800 */
[----:B------:R2:W-:Y:S01]  /*9ce0*/  STL [R1+0x2fc], R4 ;  /* 0x0002fc0401007387 */ /* 0x0005e20000100800 */
[----:B0-----:R-:W-:Y:S02]  /*9cf0*/  IADD3 R119, P0, R37, R3, RZ ;  /* 0x0000000325777210 */ /* 0x001fe40007f1e0ff */
[----:B-1----:R-:W-:-:S02]  /*9d00*/  LEA.HI.X.SX32 R118, R35, R2, 0x1, P1 ;  /* 0x0000000223767211 */ /* 0x002fc400008f0eff */
[----:B------:R-:W-:Y:S01]  /*9d10*/  CS2R R34, SRZ ;  /* 0x0000000000227805 */ /* 0x000fe2000001ff00 */
[C---:B--2---:R-:W-:Y:S02]  /*9d20*/  IMAD R4, R42.reuse, 0x2, R30 ;  /* 0x000000022a047824 */ /* 0x044fe400078e021e */
[----:B------:R0:W-:Y:S02]  /*9d30*/  STL [R1+0x304], R118 ;  /* 0x0003047601007387 */ /* 0x0001e40000100800 */
[C---:B------:R-:W-:Y:S02]  /*9d40*/  IMAD R26, R42.reuse, 0x4, R4 ;  /* 0x000000042a1a7824 */ /* 0x040fe400078e0204 */
[----:B------:R1:W-:Y:S02]  /*9d50*/  STL [R1+0x30c], R5 ;  /* 0x00030c0501007387 */ /* 0x0003e40000100800 */
[----:B------:R-:W-:Y:S02]  /*9d60*/  IMAD R29, R42, 0x2, R26 ;  /* 0x000000022a1d7824 */ /* 0x000fe400078e021a */
[----:B------:R2:W-:Y:S01]  /*9d70*/  STL [R1+0x320], R119 ;  /* 0x0003207701007387 */ /* 0x0005e20000100800 */
[-C--:B0-----:R-:W-:Y:S01]  /*9d80*/  IADD3 R118, P1, R38, R3.reuse, RZ ;  /* 0x0000000326767210 */ /* 0x081fe20007f3e0ff */
[----:B------:R-:W-:Y:S01]  /*9d90*/  IMAD R31, R42, 0x2, R29 ;  /* 0x000000022a1f7824 */ /* 0x000fe200078e021d */
[----:B-1----:R-:W-:-:S03]  /*9da0*/  IADD3 R5, P2, R39, R3, RZ ;  /* 0x0000000327057210 */ /* 0x002fc60007f5e0ff */
[----:B------:R0:W-:Y:S01]  /*9db0*/  STL [R1+0x328], R118 ;  /* 0x0003287601007387 */ /* 0x0001e20000100800 */
[----:B--2---:R-:W-:-:S03]  /*9dc0*/  LEA.HI.X.SX32 R119, R37, R2, 0x1, P0 ;  /* 0x0000000225777211 */ /* 0x004fc600000f0eff */
[----:B------:R1:W-:Y:S01]  /*9dd0*/  STL [R1+0x330], R5 ;  /* 0x0003300501007387 */ /* 0x0003e20000100800 */
[----:B------:R-:W-:-:S03]  /*9de0*/  CS2R R36, SRZ ;  /* 0x0000000000247805 */ /* 0x000fc6000001ff00 */
[----:B------:R2:W-:Y:S01]  /*9df0*/  STL [R1+0x31c], R119 ;  /* 0x00031c7701007387 */ /* 0x0005e20000100800 */
[-C--:B0-----:R-:W-:Y:S02]  /*9e00*/  LEA.HI.X.SX32 R118, R38, R2.reuse, 0x1, P1 ;  /* 0x0000000226767211 */ /* 0x081fe400008f0eff */
[----:B-1----:R-:W-:-:S03]  /*9e10*/  LEA.HI.X.SX32 R5, R39, R2, 0x1, P2 ;  /* 0x0000000227057211 */ /* 0x002fc600010f0eff */
[----:B------:R0:W-:Y:S01]  /*9e20*/  STL [R1+0x324], R118 ;  /* 0x0003247601007387 */ /* 0x0001e20000100800 */
[----:B------:R-:W-:Y:S02]  /*9e30*/  CS2R R38, SRZ ;  /* 0x0000000000267805 */ /* 0x000fe4000001ff00 */
[-C--:B--2---:R-:W-:Y:S01]  /*9e40*/  IADD3 R119, P0, R40, R3.reuse, RZ ;  /* 0x0000000328777210 */ /* 0x084fe20007f1e0ff */
[----:B------:R1:W-:Y:S04]  /*9e50*/  STL [R1+0x32c], R5 ;  /* 0x00032c0501007387 */ /* 0x0003e80000100800 */
[----:B------:R-:W-:Y:S01]  /*9e60*/  STL [R1+0x338], R119 ;  /* 0x0003387701007387 */ /* 0x000fe20000100800 */
[-C--:B0-----:R-:W-:Y:S02]  /*9e70*/  IADD3 R118, P2, R6, R3.reuse, RZ ;  /* 0x0000000306767210 */ /* 0x081fe40007f5e0ff */
[----:B-1----:R-:W-:-:S02]  /*9e80*/  IADD3 R5, P1, R7, R3, RZ ;  /* 0x0000000307057210 */ /* 0x002fc40007f3e0ff */
[-C--:B------:R-:W-:Y:S02]  /*9e90*/  LEA.HI.X.SX32 R6, R6, R2.reuse, 0x1, P2 ;  /* 0x0000000206067211 */ /* 0x080fe400010f0eff */
[-C--:B------:R-:W-:Y:S01]  /*9ea0*/  LEA.HI.X.SX32 R7, R7, R2.reuse, 0x1, P1 ;  /* 0x0000000207077211 */ /* 0x080fe200008f0eff */
[----:B------:R0:W-:Y:S04]  /*9eb0*/  STL [R1+0x340], R5 ;  /* 0x0003400501007387 */ /* 0x0001e80000100800 */
[----:B------:R1:W-:Y:S01]  /*9ec0*/  STL [R1+0x348], R118 ;  /* 0x0003487601007387 */ /* 0x0003e20000100800 */
[----:B0-----:R-:W-:Y:S02]  /*9ed0*/  LEA.HI.X.SX32 R5, R40, R2, 0x1, P0 ;  /* 0x0000000228057211 */ /* 0x001fe400000f0eff */
[----:B-1----:R-:W-:-:S03]  /*9ee0*/  IADD3 R118, P0, R25, R3, RZ ;  /* 0x0000000319767210 */ /* 0x002fc60007f1e0ff */
[----:B------:R0:W-:Y:S04]  /*9ef0*/  STL [R1+0x334], R5 ;  /* 0x0003340501007387 */ /* 0x0001e80000100800 */
[----:B------:R1:W-:Y:S04]  /*9f00*/  STL [R1+0x33c], R7 ;  /* 0x00033c0701007387 */ /* 0x0003e80000100800 */
[----:B------:R2:W-:Y:S01]  /*9f10*/  STL [R1+0x344], R6 ;  /* 0x0003440601007387 */ /* 0x0005e20000100800 */
[----:B0-----:R-:W-:-:S03]  /*9f20*/  IMAD R5, R42, 0x2, R31 ;  /* 0x000000022a057824 */ /* 0x001fc600078e021f */
[----:B------:R0:W-:Y:S01]  /*9f30*/  STL [R1+0x350], R118 ;  /* 0x0003507601007387 */ /* 0x0001e20000100800 */
[-C--:B-1----:R-:W-:Y:S01]  /*9f40*/  IADD3 R7, P2, R8, R3.reuse, RZ ;  /* 0x0000000308077210 */ /* 0x082fe20007f5e0ff */
[----:B------:R-:W-:Y:S01]  /*9f50*/  IMAD R32, R42, 0x2, R5 ;  /* 0x000000022a207824 */ /* 0x000fe200078e0205 */
[-C--:B--2---:R-:W-:Y:S02]  /*9f60*/  IADD3 R6, P1, R24, R3.reuse, RZ ;  /* 0x0000000318067210 */ /* 0x084fe40007f3e0ff */
[-C--:B------:R-:W-:Y:S02]  /*9f70*/  LEA.HI.X.SX32 R8, R8, R2.reuse, 0x1, P2 ;  /* 0x0000000208087211 */ /* 0x080fe400010f0eff */
[----:B0-----:R-:W-:Y:S01]  /*9f80*/  IADD3 R118, P2, R27, R3, RZ ;  /* 0x000000031b767210 */ /* 0x001fe20007f5e0ff */
[----:B------:R0:W-:Y:S04]  /*9f90*/  STL [R1+0x360], R6 ;  /* 0x0003600601007387 */ /* 0x0001e80000100800 */
[----:B------:R1:W-:Y:S01]  /*9fa0*/  STL [R1+0x368], R7 ;  /* 0x0003680701007387 */ /* 0x0003e20000100800 */
[----:B0-----:R-:W-:-:S02]  /*9fb0*/  LEA.HI.X.SX32 R6, R25, R2, 0x1, P0 ;  /* 0x0000000219067211 */ /* 0x001fc400000f0eff */
[----:B-1----:R-:W-:-:S03]  /*9fc0*/  LEA.HI.X.SX32 R7, R24, R2, 0x1, P1 ;  /* 0x0000000218077211 */ /* 0x002fc600008f0eff */
[----:B------:R0:W-:Y:S04]  /*9fd0*/  STL [R1+0x34c], R6 ;  /* 0x00034c0601007387 */ /* 0x0001e80000100800 */
[----:B------:R1:W-:Y:S04]  /*9fe0*/  STL [R1+0x35c], R7 ;  /* 0x00035c0701007387 */ /* 0x0003e80000100800 */
[----:B------:R2:W-:Y:S01]  /*9ff0*/  STL [R1+0x364], R8 ;  /* 0x0003640801007387 */ /* 0x0005e20000100800 */
[----:B0-----:R-:W-:Y:S01]  /*a000*/  IMAD R6, R42, 0x2, R32 ;  /* 0x000000022a067824 */ /* 0x001fe200078e0220 */
[----:B-1----:R-:W-:-:S02]  /*a010*/  IADD3 R7, P0, R41, R3, RZ ;  /* 0x0000000329077210 */ /* 0x002fc40007f1e0ff */
[----:B--2---:R-:W-:-:S03]  /*a020*/  IADD3 R8, P1, R28, R3, RZ ;  /* 0x000000031c087210 */ /* 0x004fc60007f3e0ff */
[----:B------:R0:W-:Y:S01]  /*a030*/  STL [R1+0x370], R7 ;  /* 0x0003700701007387 */ /* 0x0001e20000100800 */
[----:B------:R-:W-:-:S03]  /*a040*/  LEA.HI.X.SX32 R119, R28, R2, 0x1, P1 ;  /* 0x000000021c777211 */ /* 0x000fc600008f0eff */
[----:B------:R1:W-:Y:S04]  /*a050*/  STL [R1+0x378], R8 ;  /* 0x0003780801007387 */ /* 0x0003e80000100800 */
[----:B------:R2:W-:Y:S01]  /*a060*/  STL [R1+0x380], R118 ;  /* 0x0003807601007387 */ /* 0x0005e20000100800 */
[----:B0-----:R-:W-:Y:S01]  /*a070*/  IMAD R7, R42, 0x2, R6 ;  /* 0x000000022a077824 */ /* 0x001fe200078e0206 */
[----:B-1----:R-:W-:Y:S02]  /*a080*/  LEA.HI.X.SX32 R8, R41, R2, 0x1, P0 ;  /* 0x0000000229087211 */ /* 0x002fe400000f0eff */
[----:B------:R-:W-:Y:S02]  /*a090*/  CS2R R40, SRZ ;  /* 0x0000000000287805 */ /* 0x000fe4000001ff00 */
[----:B------:R-:W-:-:S02]  /*a0a0*/  IADD3 R120, P0, R30, R3, RZ ;  /* 0x000000031e787210 */ /* 0x000fc40007f1e0ff */
[----:B--2---:R-:W-:Y:S01]  /*a0b0*/  LEA.HI.X.SX32 R118, R27, R2, 0x1, P2 ;  /* 0x000000021b767211 */ /* 0x004fe200010f0eff */
[----:B------:R0:W-:Y:S04]  /*a0c0*/  STL [R1+0x36c], R8 ;  /* 0x00036c0801007387 */ /* 0x0001e80000100800 */
[----:B------:R1:W-:Y:S04]  /*a0d0*/  STL [R1+0x374], R119 ;  /* 0x0003747701007387 */ /* 0x0003e80000100800 */
[----:B------:R2:W-:Y:S01]  /*a0e0*/  STL [R1+0x37c], R118 ;  /* 0x00037c7601007387 */ /* 0x0005e20000100800 */
[----:B0-----:R-:W-:-:S03]  /*a0f0*/  IMAD R8, R42, 0x4, R7 ;  /* 0x000000042a087824 */ /* 0x001fc600078e0207 */
[----:B------:R0:W-:Y:S01]  /*a100*/  STL [R1+0x388], R120 ;  /* 0x0003887801007387 */ /* 0x0001e20000100800 */
[-C--:B-1----:R-:W-:Y:S01]  /*a110*/  IADD3 R119, P1, R4, R3.reuse, RZ ;  /* 0x0000000304777210 */ /* 0x082fe20007f3e0ff */
[----:B------:R-:W-:Y:S01]  /*a120*/  IMAD R24, R42, 0x2, R8 ;  /* 0x000000022a187824 */ /* 0x000fe200078e0208 */
[----:B--2---:R-:W-:-:S03]  /*a130*/  IADD3 R118, P2, R26, R3, RZ ;  /* 0x000000031a767210 */ /* 0x004fc60007f5e0ff */
[----:B------:R1:W-:Y:S01]  /*a140*/  STL [R1+0x390], R119 ;  /* 0x0003907701007387 */ /* 0x0003e20000100800 */
[----:B0-----:R-:W-:-:S03]  /*a150*/  LEA.HI.X.SX32 R120, R30, R2, 0x1, P0 ;  /* 0x000000021e787211 */ /* 0x001fc600000f0eff */
[----:B------:R0:W-:Y:S04]  /*a160*/  STL [R1+0x3a0], R118 ;  /* 0x0003a07601007387 */ /* 0x0001e80000100800 */
[----:B------:R2:W-:Y:S01]  /*a170*/  STL [R1+0x384], R120 ;  /* 0x0003847801007387 */ /* 0x0005e20000100800 */
[-C--:B-1----:R-:W-:Y:S01]  /*a180*/  LEA.HI.X.SX32 R119, R4, R2.reuse, 0x1, P1 ;  /* 0x0000000204777211 */ /* 0x082fe200008f0eff */
[----:B------:R-:W-:Y:S01]  /*a190*/  IMAD R4, R42, 0x2, R24 ;  /* 0x000000022a047824 */ /* 0x000fe200078e0218 */
[----:B0-----:R-:W-:-:S03]  /*a1a0*/  LEA.HI.X.SX32 R118, R26, R2, 0x1, P2 ;  /* 0x000000021a767211 */ /* 0x001fc600010f0eff */
[----:B------:R0:W-:Y:S01]  /*a1b0*/  STL [R1+0x38c], R119 ;  /* 0x00038c7701007387 */ /* 0x0001e20000100800 */
[----:B------:R-:W-:Y:S01]  /*a1c0*/  IMAD R26, R42, 0x2, R4 ;  /* 0x000000022a1a7824 */ /* 0x000fe200078e0204 */
[-C--:B--2---:R-:W-:Y:S02]  /*a1d0*/  IADD3 R120, P0, R29, R3.reuse, RZ ;  /* 0x000000031d787210 */ /* 0x084fe40007f1e0ff */
[----:B------:R1:W-:Y:S04]  /*a1e0*/  STL [R1+0x39c], R118 ;  /* 0x00039c7601007387 */ /* 0x0003e80000100800 */
[----:B------:R2:W-:Y:S01]  /*a1f0*/  STL [R1+0x3a8], R120 ;  /* 0x0003a87801007387 */ /* 0x0005e20000100800 */
[-C--:B0-----:R-:W-:Y:S02]  /*a200*/  IADD3 R119, P1, R31, R3.reuse, RZ ;  /* 0x000000031f777210 */ /* 0x081fe40007f3e0ff */
[----:B-1----:R-:W-:-:S03]  /*a210*/  IADD3 R118, P2, R5, R3, RZ ;  /* 0x0000000305767210 */ /* 0x002fc60007f5e0ff */
[----:B------:R0:W-:Y:S01]  /*a220*/  STL [R1+0x3b0], R119 ;  /* 0x0003b07701007387 */ /* 0x0001e20000100800 */
[----:B--2---:R-:W-:-:S03]  /*a230*/  LEA.HI.X.SX32 R120, R29, R2, 0x1, P0 ;  /* 0x000000021d787211 */ /* 0x004fc600000f0eff */
[----:B------:R1:W-:Y:S01]  /*a240*/  STL [R1+0x3b8], R118 ;  /* 0x0003b87601007387 */ /* 0x0003e20000100800 */
[----:B------:R-:W-:-:S03]  /*a250*/  CS2R R28, SRZ ;  /* 0x00000000001c7805 */ /* 0x000fc6000001ff00 */
[----:B------:R2:W-:Y:S01]  /*a260*/  STL [R1+0x3a4], R120 ;  /* 0x0003a47801007387 */ /* 0x0005e20000100800 */
[-C--:B0-----:R-:W-:Y:S02]  /*a270*/  LEA.HI.X.SX32 R119, R31, R2.reuse, 0x1, P1 ;  /* 0x000000021f777211 */ /* 0x081fe400008f0eff */
[----:B------:R-:W-:Y:S02]  /*a280*/  CS2R R30, SRZ ;  /* 0x00000000001e7805 */ /* 0x000fe4000001ff00 */
[----:B-1----:R-:W-:Y:S01]  /*a290*/  LEA.HI.X.SX32 R118, R5, R2, 0x1, P2 ;  /* 0x0000000205767211 */ /* 0x002fe200010f0eff */
[----:B------:R0:W-:Y:S01]  /*a2a0*/  STL [R1+0x3ac], R119 ;  /* 0x0003ac7701007387 */ /* 0x0001e20000100800 */
[----:B------:R-:W-:Y:S01]  /*a2b0*/  IMAD R5, R42, 0x2, R26 ;  /* 0x000000022a057824 */ /* 0x000fe200078e021a */
[----:B--2---:R-:W-:Y:S02]  /*a2c0*/  IADD3 R120, P0, R32, R3, RZ ;  /* 0x0000000320787210 */ /* 0x004fe40007f1e0ff */
[----:B------:R1:W-:Y:S01]  /*a2d0*/  STL [R1+0x3b4], R118 ;  /* 0x0003b47601007387 */ /* 0x0003e20000100800 */
[----:B------:R-:W-:-:S03]  /*a2e0*/  IMAD R25, R42, 0x2, R5 ;  /* 0x000000022a197824 */ /* 0x000fc600078e0205 */
[----:B------:R2:W-:Y:S01]  /*a2f0*/  STL [R1+0x3c0], R120 ;  /* 0x0003c07801007387 */ /* 0x0005e20000100800 */
[-C--:B0-----:R-:W-:Y:S02]  /*a300*/  IADD3 R119, P1, R6, R3.reuse, RZ ;  /* 0x0000000306777210 */ /* 0x081fe40007f3e0ff */
[----:B-1----:R-:W-:-:S03]  /*a310*/  IADD3 R118, P2, R7, R3, RZ ;  /* 0x0000000307767210 */ /* 0x002fc60007f5e0ff */
[----:B------:R0:W-:Y:S01]  /*a320*/  STL [R1+0x3c8], R119 ;  /* 0x0003c87701007387 */ /* 0x0001e20000100800 */
[----:B--2---:R-:W-:-:S03]  /*a330*/  LEA.HI.X.SX32 R120, R32, R2, 0x1, P0 ;  /* 0x0000000220787211 */ /* 0x004fc600000f0eff */
[----:B------:R1:W-:Y:S01]  /*a340*/  STL [R1+0x3d0], R118 ;  /* 0x0003d07601007387 */ /* 0x0003e20000100800 */
[----:B------:R-:W-:-:S03]  /*a350*/  CS2R R32, SRZ ;  /* 0x0000000000207805 */ /* 0x000fc6000001ff00 */
[----:B------:R-:W-:Y:S01]  /*a360*/  STL [R1+0x3bc], R120 ;  /* 0x0003bc7801007387 */ /* 0x000fe20000100800 */
[-C--:B0-----:R-:W-:Y:S01]  /*a370*/  LEA.HI.X.SX32 R119, R6, R2.reuse, 0x1, P1 ;  /* 0x0000000206777211 */ /* 0x081fe200008f0eff */
[----:B------:R-:W-:Y:S01]  /*a380*/  IMAD R6, R42, 0x2, R25 ;  /* 0x000000022a067824 */ /* 0x000fe200078e0219 */
[----:B-1----:R-:W-:-:S03]  /*a390*/  LEA.HI.X.SX32 R118, R7, R2, 0x1, P2 ;  /* 0x0000000207767211 */ /* 0x002fc600010f0eff */
[----:B------:R0:W-:Y:S01]  /*a3a0*/  STL [R1+0x3c4], R119 ;  /* 0x0003c47701007387 */ /* 0x0001e20000100800 */
[----:B------:R-:W-:-:S03]  /*a3b0*/  IADD3 R7, P0, R8, R3, RZ ;  /* 0x0000000308077210 */ /* 0x000fc60007f1e0ff */
[----:B------:R1:W-:Y:S04]  /*a3c0*/  STL [R1+0x3cc], R118 ;  /* 0x0003cc7601007387 */ /* 0x0003e80000100800 */
[----:B------:R2:W-:Y:S01]  /*a3d0*/  STL [R1+0x3e0], R7 ;  /* 0x0003e00701007387 */ /* 0x0005e20000100800 */
[-C--:B0-----:R-:W-:Y:S02]  /*a3e0*/  IADD3 R119, P1, R24, R3.reuse, RZ ;  /* 0x0000000318777210 */ /* 0x081fe40007f3e0ff */
[----:B-1----:R-:W-:-:S03]  /*a3f0*/  IADD3 R118, P2, R4, R3, RZ ;  /* 0x0000000304767210 */ /* 0x002fc60007f5e0ff */
[----:B------:R0:W-:Y:S01]  /*a400*/  STL [R1+0x3e8], R119 ;  /* 0x0003e87701007387 */ /* 0x0001e20000100800 */
[----:B--2---:R-:W-:-:S03]  /*a410*/  IMAD R7, R42, 0x4, R6 ;  /* 0x000000042a077824 */ /* 0x004fc600078e0206 */
[----:B------:R1:W-:Y:S01]  /*a420*/  STL [R1+0x3f0], R118 ;  /* 0x0003f07601007387 */ /* 0x0003e20000100800 */
[-C--:B0-----:R-:W-:Y:S02]  /*a430*/  LEA.HI.X.SX32 R119, R8, R2.reuse, 0x1, P0 ;  /* 0x0000000208777211 */ /* 0x081fe400000f0eff */
[-C--:B------:R-:W-:Y:S01]  /*a440*/  LEA.HI.X.SX32 R8, R4, R2.reuse, 0x1, P2 ;  /* 0x0000000204087211 */ /* 0x080fe200010f0eff */
[----:B------:R-:W-:Y:S01]  /*a450*/  IMAD R4, R42, 0x2, R7 ;  /* 0x000000022a047824 */ /* 0x000fe200078e0207 */
[----:B-1----:R-:W-:Y:S01]  /*a460*/  LEA.HI.X.SX32 R118, R24, R2, 0x1, P1 ;  /* 0x0000000218767211 */ /* 0x002fe200008f0eff */
[----:B------:R0:W-:Y:S02]  /*a470*/  STL [R1+0x3dc], R119 ;  /* 0x0003dc7701007387 */ /* 0x0001e40000100800 */
[----:B------:R-:W-:Y:S02]  /*a480*/  IMAD R24, R42, 0x2, R4 ;  /* 0x000000022a187824 */ /* 0x000fe400078e0204 */
[----:B------:R1:W-:Y:S04]  /*a490*/  STL [R1+0x3e4], R118 ;  /* 0x0003e47601007387 */ /* 0x0003e80000100800 */
[----:B------:R2:W-:Y:S01]  /*a4a0*/  STL [R1+0x3ec], R8 ;  /* 0x0003ec0801007387 */ /* 0x0005e20000100800 */
[----:B0-----:R-:W-:-:S02]  /*a4b0*/  IADD3 R119, P0, R26, R3, RZ ;  /* 0x000000031a777210 */ /* 0x001fc40007f1e0ff */
[----:B-1----:R-:W-:-:S03]  /*a4c0*/  IADD3 R118, P1, R5, R3, RZ ;  /* 0x0000000305767210 */ /* 0x002fc60007f3e0ff */
[----:B------:R0:W-:Y:S01]  /*a4d0*/  STL [R1+0x3f8], R119 ;  /* 0x0003f87701007387 */ /* 0x0001e20000100800 */
[----:B--2---:R-:W-:-:S03]  /*a4e0*/  IADD3 R8, P2, R25, R3, RZ ;  /* 0x0000000319087210 */ /* 0x004fc60007f5e0ff */
[----:B------:R1:W-:Y:S04]  /*a4f0*/  STL [R1+0x400], R118 ;  /* 0x0004007601007387 */ /* 0x0003e80000100800 */
[----:B------:R2:W-:Y:S01]  /*a500*/  STL [R1+0x408], R8 ;  /* 0x0004080801007387 */ /* 0x0005e20000100800 */
[-C--:B0-----:R-:W-:Y:S02]  /*a510*/  LEA.HI.X.SX32 R119, R26, R2.reuse, 0x1, P0 ;  /* 0x000000021a777211 */ /* 0x081fe400000f0eff */
[----:B------:R-:W-:Y:S02]  /*a520*/  CS2R R26, SRZ ;  /* 0x00000000001a7805 */ /* 0x000fe4000001ff00 */
[-C--:B-1----:R-:W-:Y:S01]  /*a530*/  LEA.HI.X.SX32 R118, R25, R2.reuse, 0x1, P2 ;  /* 0x0000000219767211 */ /* 0x082fe200010f0eff */
[----:B------:R0:W-:Y:S01]  /*a540*/  STL [R1+0x3f4], R119 ;  /* 0x0003f47701007387 */ /* 0x0001e20000100800 */
[----:B--2---:R-:W-:Y:S01]  /*a550*/  LEA.HI.X.SX32 R8, R5, R2, 0x1, P1 ;  /* 0x0000000205087211 */ /* 0x004fe200008f0eff */
[----:B------:R-:W-:-:S04]  /*a560*/  IMAD R5, R42, 0x2, R24 ;  /* 0x000000022a057824 */ /* 0x000fc800078e0218 */
[----:B------:R1:W-:Y:S01]  /*a570*/  STL [R1+0x3fc], R8 ;  /* 0x0003fc0801007387 */ /* 0x0003e20000100800 */
[----:B0-----:R-:W-:-:S03]  /*a580*/  IADD3 R119, P2, R4, R3, RZ ;  /* 0x0000000304777210 */ /* 0x001fc60007f5e0ff */
[----:B------:R0:W-:Y:S01]  /*a590*/  STL [R1+0x404], R118 ;  /* 0x0004047601007387 */ /* 0x0001e20000100800 */
[----:B------:R-:W-:Y:S02]  /*a5a0*/  LEA.HI.X.SX32 R4, R4, R2, 0x1, P2 ;  /* 0x0000000204047211 */ /* 0x000fe400010f0eff */
[-C--:B-1----:R-:W-:Y:S02]  /*a5b0*/  IADD3 R8, P0, R6, R3.reuse, RZ ;  /* 0x0000000306087210 */ /* 0x082fe40007f1e0ff */
[----:B0-----:R-:W-:-:S03]  /*a5c0*/  IADD3 R118, P1, R7, R3, RZ ;  /* 0x0000000307767210 */ /* 0x001fc60007f3e0ff */
[----:B------:R0:W-:Y:S04]  /*a5d0*/  STL [R1+0x410], R8 ;  /* 0x0004100801007387 */ /* 0x0001e80000100800 */
[----:B------:R1:W-:Y:S04]  /*a5e0*/  STL [R1+0x420], R118 ;  /* 0x0004207601007387 */ /* 0x0003e80000100800 */
[----:B------:R-:W-:Y:S01]  /*a5f0*/  STL [R1+0x428], R119 ;  /* 0x0004287701007387 */ /* 0x000fe20000100800 */
[----:B0-----:R-:W-:Y:S01]  /*a600*/  IMAD R8, R42, 0x2, R5 ;  /* 0x000000022a087824 */ /* 0x001fe200078e0205 */
[----:B-1----:R-:W-:-:S03]  /*a610*/  LEA.HI.X.SX32 R118, R6, R2, 0x1, P0 ;  /* 0x0000000206767211 */ /* 0x002fc600000f0eff */
[----:B------:R-:W-:Y:S01]  /*a620*/  IMAD R42, R42, 0x2, R8 ;  /* 0x000000022a2a7824 */ /* 0x000fe200078e0208 */
[----:B------:R-:W-:Y:S02]  /*a630*/  LEA.HI.X.SX32 R6, R7, R2, 0x1, P1 ;  /* 0x0000000207067211 */ /* 0x000fe400008f0eff */
[-C--:B------:R-:W-:Y:S01]  /*a640*/  IADD3 R7, P0, R24, R3.reuse, RZ ;  /* 0x0000000318077210 */ /* 0x080fe20007f1e0ff */
[----:B------:R-:W-:Y:S04]  /*a650*/  STL [R1+0x40c], R118 ;  /* 0x00040c7601007387 */ /* 0x000fe80000100800 */
[----:B------:R0:W-:Y:S04]  /*a660*/  STL [R1+0x41c], R6 ;  /* 0x00041c0601007387 */ /* 0x0001e80000100800 */
[----:B------:R1:W-:Y:S04]  /*a670*/  STL [R1+0x424], R4 ;  /* 0x0004240401007387 */ /* 0x0003e80000100800 */
[----:B------:R2:W-:Y:S01]  /*a680*/  STL [R1+0x42c], R7 ;  /* 0x00042c0701007387 */ /* 0x0005e20000100800 */
[----:B0-----:R-:W-:-:S02]  /*a690*/  IADD3 R6, P1, R5, R3, RZ ;  /* 0x0000000305067210 */ /* 0x001fc40007f3e0ff */
[----:B-1----:R-:W-:-:S03]  /*a6a0*/  IADD3 R4, P2, R8, R3, RZ ;  /* 0x0000000308047210 */ /* 0x002fc60007f5e0ff */
[----:B------:R0:W-:Y:S01]  /*a6b0*/  STL [R1+0x430], R6 ;  /* 0x0004300601007387 */ /* 0x0001e20000100800 */
[----:B------:R-:W-:Y:S02]  /*a6c0*/  IADD3 R3, P3, R42, R3, RZ ;  /* 0x000000032a037210 */ /* 0x000fe40007f7e0ff */
[----:B--2---:R-:W-:Y:S01]  /*a6d0*/  LOP3.LUT R7, R9, 0x20, RZ, 0x3c, !PT ;  /* 0x0000002009077812 */ /* 0x004fe200078e3cff */
[----:B------:R1:W-:Y:S04]  /*a6e0*/  STL [R1+0x434], R4 ;  /* 0x0004340401007387 */ /* 0x0003e80000100800 */
[----:B------:R2:W-:Y:S01]  /*a6f0*/  STL [R1+0x250], R3 ;  /* 0x0002500301007387 */ /* 0x0005e20000100800 */
[----:B0-----:R-:W-:Y:S02]  /*a700*/  LEA.HI.X.SX32 R6, R24, R2, 0x1, P0 ;  /* 0x0000000218067211 */ /* 0x001fe400000f0eff */
[----:B------:R-:W-:-:S02]  /*a710*/  CS2R R24, SRZ ;  /* 0x0000000000187805 */ /* 0x000fc4000001ff00 */
[-C--:B-1----:R-:W-:Y:S01]  /*a720*/  LEA.HI.X.SX32 R4, R5, R2.reuse, 0x1, P1 ;  /* 0x0000000205047211 */ /* 0x082fe200008f0eff */
[----:B------:R0:W-:Y:S01]  /*a730*/  STL [R1+0x240], R6 ;  /* 0x0002400601007387 */ /* 0x0001e20000100800 */
[C---:B------:R-:W-:Y:S02]  /*a740*/  LOP3.LUT R5, R9.reuse, 0x40, RZ, 0x3c, !PT ;  /* 0x0000004009057812 */ /* 0x040fe400078e3cff */
[-C--:B--2---:R-:W-:Y:S01]  /*a750*/  LEA.HI.X.SX32 R3, R8, R2.reuse, 0x1, P2 ;  /* 0x0000000208037211 */ /* 0x084fe200010f0eff */
[----:B------:R1:W-:Y:S01]  /*a760*/  STL [R1+0x248], R4 ;  /* 0x0002480401007387 */ /* 0x0003e20000100800 */
[----:B------:R-:W-:Y:S02]  /*a770*/  LEA.HI.X.SX32 R2, R42, R2, 0x1, P3 ;  /* 0x000000022a027211 */ /* 0x000fe400018f0eff */
[----:B------:R-:W-:Y:S02]  /*a780*/  CS2R R42, SRZ ;  /* 0x00000000002a7805 */ /* 0x000fe4000001ff00 */
[C---:B------:R-:W-:Y:S01]  /*a790*/  LOP3.LUT R8, R9.reuse, 0x10, RZ, 0x3c, !PT ;  /* 0x0000001009087812 */ /* 0x040fe200078e3cff */
[----:B------:R2:W-:Y:S01]  /*a7a0*/  STL [R1+0x24c], R3 ;  /* 0x00024c0301007387 */ /* 0x0005e20000100800 */
[----:B0-----:R-:W-:-:S03]  /*a7b0*/  LOP3.LUT R6, R9, 0x30, RZ, 0x3c, !PT ;  /* 0x0000003009067812 */ /* 0x001fc600078e3cff */
[----:B------:R0:W-:Y:S01]  /*a7c0*/  STL [R1+0x244], R2 ;  /* 0x0002440201007387 */ /* 0x0001e20000100800 */
[C---:B-1----:R-:W-:Y:S02]  /*a7d0*/  LOP3.LUT R4, R9.reuse, 0x50, RZ, 0x3c, !PT ;  /* 0x0000005009047812 */ /* 0x042fe400078e3cff */
[----:B--2---:R-:W-:Y:S02]  /*a7e0*/  LOP3.LUT R3, R9, 0x60, RZ, 0x3c, !PT ;  /* 0x0000006009037812 */ /* 0x004fe400078e3cff */
[----:B0-----:R-:W-:-:S05]  /*a7f0*/  SHF.R.S32.HI R2, RZ, 0x7, R144 ;  /* 0x00000007ff027819 */ /* 0x001fca0000011490 */
[----:B------:R0:W-:Y:S02]  /*a800*/  STL [R1+0x484], R2 ;  /* 0x0004840201007387 */ /* 0x0001e40000100800 */
[----:B0-----:R-:W-:-:S07]  /*a810*/  LOP3.LUT R2, R9, 0x70, RZ, 0x3c, !PT ;  /* 0x0000007009027812 */ /* 0x001fce00078e3cff */
.L_x_2:
[----:B------:R-:W2:Y:S04]  /*a820*/  LDL R119, [R1+0x244] ;  /* 0x0002440001777983 */ /* 0x000ea80000100800 */
[----:B------:R-:W2:Y:S01]  /*a830*/  LDL R118, [R1+0x250] ;  /* 0x0002500001767983 */ /* 0x000ea20000100800 */
[----:B------:R-:W-:Y:S01]  /*a840*/  UIMAD UR13, UR4, -0x80, UR5 ;  /* 0xffffff80040d78a4 */ /* 0x000fe2000f8e0205 */
[----:B------:R-:W0:Y:S02]  /*a850*/  S2R R120, SR_TID.X ;  /* 0x0000000000787919 */ /* 0x000e240000002100 */
[----:B------:R1:W-:Y:S04]  /*a860*/  STL [R1+0x6cc], R111 ;  /* 0x0006cc6f01007387 */ /* 0x0003e80000100800 */
[----:B------:R-:W-:Y:S04]  /*a870*/  STL [R1+0x6c8], R89 ;  /* 0x0006c85901007387 */ /* 0x000fe80000100800 */
[----:B------:R-:W-:Y:S04]  /*a880*/  STL [R1+0x6c4], R103 ;  /* 0x0006c46701007387 */ /* 0x000fe80000100800 */
[----:B------:R3:W-:Y:S04]  /*a890*/  STL [R1+0x6c0], R13 ;  /* 0x0006c00d01007387 */ /* 0x0007e80000100800 */
[----:B-----5:R4:W-:Y:S04]  /*a8a0*/  STL [R1+0x568], R0 ;  /* 0x0005680001007387 */ /* 0x0209e80000100800 */
[----:B-1----:R-:W2:Y:S01]  /*a8b0*/  LDL R111, [R1+0x434] ;  /* 0x00043400016f7983 */ /* 0x002ea20000100800 */
[----:B------:R-:W1:Y:S01]  /*a8c0*/  S2R R121, SR_TID.X ;  /* 0x0000000000797919 */ /* 0x000e620000002100 */
[----:B0-----:R-:W-:Y:S01]  /*a8d0*/  SHF.R.U32.HI R120, RZ, 0x6, R120 ;  /* 0x00000006ff787819 */ /* 0x001fe20000011678 */
[----:B---3--:R-:W0:Y:S03]  /*a8e0*/  S2R R13, SR_TID.X ;  /* 0x00000000000d7919 */ /* 0x008e260000002100 */
[----:B------:R-:W-:Y:S01]  /*a8f0*/  SGXT.U32 R120, R120, 0x1 ;  /* 0x000000017878781a */ /* 0x000fe20000000000 */
[----:B------:R-:W3:Y:S03]  /*a900*/  LDL R159, [R1+0x248] ;  /* 0x00024800019f7983 */ /* 0x000ee60000100800 */
[----:B------:R-:W-:Y:S01]  /*a910*/  LOP3.LUT R120, R120, 0x4, RZ, 0xfc, !PT ;  /* 0x0000000478787812 */ /* 0x000fe200078efcff */
[----:B------:R-:W3:Y:S03]  /*a920*/  LDL R103, [R1+0x240] ;  /* 0x0002400001677983 */ /* 0x000ee60000100800 */
[----:B------:R-:W-:Y:S01]  /*a930*/  ISETP.GE.AND P2, PT, R120, UR13, PT ;  /* 0x0000000d78007c0c */ /* 0x000fe2000bf46270 */
[----:B------:R-:W3:Y:S04]  /*a940*/  LDL R89, [R1+0x42c] ;  /* 0x00042c0001597983 */ /* 0x000ee80000100800 */
[----:B------:R-:W3:Y:S01]  /*a950*/  LDL R120, [R1+0x24c] ;  /* 0x00024c0001787983 */ /* 0x000ee20000100800 */
[----:B------:R-:W-:-:S03]  /*a960*/  PRMT R141, RZ, 0x7610, R141 ;  /* 0x00007610ff8d7816 */ /* 0x000fc6000000008d */
[----:B----4-:R-:W4:Y:S01]  /*a970*/  LDL R0, [R1+0x428] ;  /* 0x0004280001007983 */ /* 0x010f220000100800 */
[----:B-1----:R-:W-:-:S04]  /*a980*/  SHF.R.U32.HI R121, RZ, 0x6, R121 ;  /* 0x00000006ff797819 */ /* 0x002fc80000011679 */
[----:B------:R-:W-:-:S04]  /*a990*/  SGXT.U32 R121, R121, 0x1 ;  /* 0x000000017979781a */ /* 0x000fc80000000000 */
[----:B------:R-:W-:-:S04]  /*a9a0*/  LOP3.LUT R121, R121, 0x2, RZ, 0xfc, !PT ;  /* 0x0000000279797812 */ /* 0x000fc800078efcff */
[----:B------:R-:W-:Y:S02]  /*a9b0*/  ISETP.GE.AND P0, PT, R121, UR13, PT ;  /* 0x0000000d79007c0c */ /* 0x000fe4000bf06270 */
[----:B------:R-:W1:Y:S01]  /*a9c0*/  S2R R121, SR_TID.X ;  /* 0x0000000000797919 */ /* 0x000e620000002100 */
[----:B0-----:R-:W-:Y:S02]  /*a9d0*/  SHF.R.U32.HI R13, RZ, 0x6, R13 ;  /* 0x00000006ff0d7819 */ /* 0x001fe4000001160d */
[----:B-1----:R-:W-:-:S04]  /*a9e0*/  SHF.R.U32.HI R121, RZ, 0x6, R121 ;  /* 0x00000006ff797819 */ /* 0x002fc80000011679 */
[----:B------:R-:W-:-:S04]  /*a9f0*/  SGXT.U32 R121, R121, 0x1 ;  /* 0x000000017979781a */ /* 0x000fc80000000000 */
[----:B------:R-:W-:-:S04]  /*aa00*/  LOP3.LUT R121, R121, 0x6, RZ, 0xfc, !PT ;  /* 0x0000000679797812 */ /* 0x000fc800078efcff */
[----:B------:R-:W-:Y:S02]  /*aa10*/  ISETP.GE.AND P3, PT, R121, UR13, PT ;  /* 0x0000000d79007c0c */ /* 0x000fe4000bf66270 */
[----:B------:R-:W4:Y:S01]  /*aa20*/  LDL R121, [R1+0x430] ;  /* 0x0004300001797983 */ /* 0x000f220000100800 */
[----:B------:R-:W-:-:S04]  /*aa30*/  SGXT.U32 R13, R13, 0x1 ;  /* 0x000000010d0d781a */ /* 0x000fc80000000000 */
[----:B------:R-:W-:-:S04]  /*aa40*/  LOP3.LUT R13, R13, 0x8, RZ, 0xfc, !PT ;  /* 0x000000080d0d7812 */ /* 0x000fc800078efcff */
[----:B------:R-:W-:Y:S02]  /*aa50*/  ISETP.GE.AND P4, PT, R13, UR13, PT ;  /* 0x0000000d0d007c0c */ /* 0x000fe4000bf86270 */
[----:B------:R-:W4:Y:S04]  /*aa60*/  LDL R13, [R1+0x424] ;  /* 0x00042400010d7983 */ /* 0x000f280000100800 */
[----:B--2---:R0:W2:Y:S02]  /*aa70*/  @!P0 LDG.E.U8 R141, desc[UR18][R118.64] ;  /* 0x00000012768d8981 */ /* 0x0040a4000c1e1100 */
[----:B0-----:R-:W0:Y:S01]  /*aa80*/  S2R R119, SR_TID.X ;  /* 0x0000000000777919 */ /* 0x001e220000002100 */
[----:B------:R-:W1:Y:S01]  /*aa90*/  S2R R118, SR_TID.X ;  /* 0x0000000000767919 */ /* 0x000e620000002100 */
[----:B0-----:R-:W-:-:S02]  /*aaa0*/  SHF.R.U32.HI R119, RZ, 0x6, R119 ;  /* 0x00000006ff777819 */ /* 0x001fc40000011677 */
[----:B-1----:R-:W-:Y:S02]  /*aab0*/  SHF.R.U32.HI R118, RZ, 0x6, R118 ;  /* 0x00000006ff767819 */ /* 0x002fe40000011676 */
[----:B------:R-:W-:Y:S02]  /*aac0*/  SGXT.U32 R119, R119, 0x1 ;  /* 0x000000017777781a */ /* 0x000fe40000000000 */
[----:B------:R-:W-:Y:S02]  /*aad0*/  SGXT.U32 R118, R118, 0x1 ;  /* 0x000000017676781a */ /* 0x000fe40000000000 */
[----:B------:R-:W-:Y:S02]  /*aae0*/  LOP3.LUT R119, R119, 0xc, RZ, 0xfc, !PT ;  /* 0x0000000c77777812 */ /* 0x000fe400078efcff */
[----:B------:R-:W-:Y:S02]  /*aaf0*/  LOP3.LUT R118, R118, 0xa, RZ, 0xfc, !PT ;  /* 0x0000000a76767812 */ /* 0x000fe400078efcff */
[----:B------:R-:W-:Y:S01]  /*ab00*/  ISETP.GE.AND P0, PT, R119, UR13, PT ;  /* 0x0000000d77007c0c */ /* 0x000fe2000bf06270 */
[----:B---3--:R-:W-:Y:S01]  /*ab10*/  @!P2 IMAD.MOV.U32 R119, RZ, RZ, R120 ;  /* 0x000000ffff77a224 */ /* 0x008fe200078e0078 */
[----:B------:R-:W-:Y:S01]  /*ab20*/  ISETP.GE.AND P1, PT, R118, UR13, PT ;  /* 0x0000000d76007c0c */ /* 0x000fe2000bf26270 */
[----:B------:R-:W-:Y:S01]  /*ab30*/  @!P2 IMAD.MOV.U32 R118, RZ, RZ, R111 ;  /* 0x000000ffff76a224 */ /* 0x000fe200078e006f */
[----:B------:R-:W3:Y:S04]  /*ab40*/  LDL R120, [R1+0x41c] ;  /* 0x00041c0001787983 */ /* 0x000ee80000100800 */
[----:B------:R-:W2:Y:S01]  /*ab50*/  LDL R111, [R1+0x420] ;  /* 0x00042000016f7983 */ /* 0x000ea20000100800 */
[----:B------:R-:W-:-:S02]  /*ab60*/  PRMT R140, RZ, 0x7610, R140 ;  /* 0x00007610ff8c7816 */ /* 0x000fc4000000008c */
[----:B------:R-:W-:-:S04]  /*ab70*/  PRMT R139, RZ, 0x7610, R139 ;  /* 0x00007610ff8b7816 */ /* 0x000fc8000000008b */
[----:B------:R0:W2:Y:S02]  /*ab80*/  @!P2 LDG.E.U8 R140, desc[UR18][R118.64] ;  /* 0x00000012768ca981 */ /* 0x0000a4000c1e1100 */
[----:B0-----:R-:W-:Y:S01]  /*ab90*/  @!P3 IMAD.MOV.U32 R119, RZ, RZ, R159 ;  /* 0x000000ffff77b224 */ /* 0x001fe200078e009f */
[----:B------:R-:W-:Y:S01]  /*aba0*/  PRMT R138, RZ, 0x7610, R138 ;  /* 0x00007610ff8a7816 */ /* 0x000fe2000000008a */
[----:B------:R-:W2:Y:S01]  /*abb0*/  LDL R159, [R1+0x3fc] ;  /* 0x0003fc00019f7983 */ /* 0x000ea20000100800 */
[----:B------:R-:W-:Y:S02]  /*abc0*/  PRMT R137, RZ, 0x7610, R137 ;  /* 0x00007610ff897816 */ /* 0x000fe40000000089 */
[----:B------:R-:W-:Y:S01]  /*abd0*/  PRMT R136, RZ, 0x7610, R136 ;  /* 0x00007610ff887816 */ /* 0x000fe20000000088 */
[----:B----4-:R-:W-:-:S05]  /*abe0*/  @!P3 IMAD.MOV.U32 R118, RZ, RZ, R121 ;  /* 0x000000ffff76b224 */ /* 0x010fca00078e0079 */
[----:B------:R0:W4:Y:S02]  /*abf0*/  @!P3 LDG.E.U8 R139, desc[UR18][R118.64] ;  /* 0x00000012768bb981 */ /* 0x000124000c1e1100 */
[----:B0-----:R-:W-:Y:S02]  /*ac00*/  @!P4 IMAD.MOV.U32 R118, RZ, RZ, R89 ;  /* 0x000000ffff76c224 */ /* 0x001fe400078e0059 */
[----:B------:R-:W-:Y:S01]  /*ac10*/  @!P4 IMAD.MOV.U32 R119, RZ, RZ, R103 ;  /* 0x000000ffff77c224 */ /* 0x000fe200078e0067 */
[----:B------:R-:W0:Y:S01]  /*ac20*/  S2R R89, SR_TID.X ;  /* 0x0000000000597919 */ /* 0x000e220000002100 */
[----:B------:R-:W1:Y:S03]  /*ac30*/  S2R R103, SR_TID.X ;  /* 0x0000000000677919 */ /* 0x000e660000002100 */
[----:B------:R0:W4:Y:S02]  /*ac40*/  @!P4 LDG.E.U8 R138, desc[UR18][R118.64] ;  /* 0x00000012768ac981 */ /* 0x000124000c1e1100 */
[----:B0-----:R-:W-:-:S02]  /*ac50*/  @!P1 IMAD.MOV.U32 R118, RZ, RZ, R0 ;  /* 0x000000ffff769224 */ /* 0x001fc400078e0000 */
[----:B------:R-:W-:Y:S01]  /*ac60*/  @!P1 IMAD.MOV.U32 R119, RZ, RZ, R13 ;  /* 0x000000ffff779224 */ /* 0x000fe200078e000d */
[----:B------:R-:W4:Y:S04]  /*ac70*/  LDL R0, [R1+0x408] ;  /* 0x0004080001007983 */ /* 0x000f280000100800 */
[----:B------:R3:W4:Y:S04]  /*ac80*/  @!P1 LDG.E.U8 R137, desc[UR18][R118.64] ;  /* 0x0000001276899981 */ /* 0x000728000c1e1100 */
[----:B------:R-:W4:Y:S01]  /*ac90*/  LDL R13, [R1+0x404] ;  /* 0x00040400010d7983 */ /* 0x000f220000100800 */
[----:B------:R-:W-:-:S02]  /*aca0*/  SHF.R.U32.HI R89, RZ, 0x6, R89 ;  /* 0x00000006ff597819 */ /* 0x000fc40000011659 */
[----:B-1----:R-:W-:Y:S02]  /*acb0*/  SHF.R.U32.HI R103, RZ, 0x6, R103 ;  /* 0x00000006ff677819 */ /* 0x002fe40000011667 */
[----:B------:R-:W-:Y:S02]  /*acc0*/  SGXT.U32 R89, R89, 0x1 ;  /* 0x000000015959781a */ /* 0x000fe40000000000 */
[----:B------:R-:W-:Y:S02]  /*acd0*/  SGXT.U32 R103, R103, 0x1 ;  /* 0x000000016767781a */ /* 0x000fe40000000000 */
[----:B------:R-:W-:Y:S02]  /*ace0*/  LOP3.LUT R89, R89, 0x12, RZ, 0xfc, !PT ;  /* 0x0000001259597812 */ /* 0x000fe400078efcff */
[----:B------:R-:W-:Y:S02]  /*acf0*/  LOP3.LUT R103, R103, 0x10, RZ, 0xfc, !PT ;  /* 0x0000001067677812 */ /* 0x000fe400078efcff */
[----:B------:R-:W-:-:S02]  /*ad00*/  ISETP.GE.AND P4, PT, R89, UR13, PT ;  /* 0x0000000d59007c0c */ /* 0x000fc4000bf86270 */
[----:B------:R-:W-:Y:S01]  /*ad10*/  ISETP.GE.AND P3, PT, R103, UR13, PT ;  /* 0x0000000d67007c0c */ /* 0x000fe2000bf66270 */
[----:B------:R-:W4:Y:S04]  /*ad20*/  LDL R89, [R1+0x410] ;  /* 0x0004100001597983 */ /* 0x000f280000100800 */
[----:B------:R-:W4:Y:S01]  /*ad30*/  LDL R103, [R1+0x40c] ;  /* 0x00040c0001677983 */ /* 0x000f220000100800 */
[----:B---3--:R-:W-:Y:S02]  /*ad40*/  @!P0 IMAD.MOV.U32 R119, RZ, RZ, R120 ;  /* 0x000000ffff778224 */ /* 0x008fe400078e0078 */
[----:B--2---:R-:W-:-:S05]  /*ad50*/  @!P0 IMAD.MOV.U32 R118, RZ, RZ, R111 ;  /* 0x000000ffff768224 */ /* 0x004fca00078e006f */
[----:B------:R0:W2:Y:S04]  /*ad60*/  @!P0 LDG.E.U8 R136, desc[UR18][R118.64] ;  /* 0x0000001276888981 */ /* 0x0000a8000c1e1100 */
[----:B------:R-:W0:Y:S04]  /*ad70*/  LDL R118, [R1+0x414] ;  /* 0x0004140001767983 */ /* 0x000e280000100800 */
[----:B------:R-:W0:Y:S01]  /*ad80*/  LDL R119, [R1+0x418] ;  /* 0x0004180001777983 */ /* 0x000e220000100800 */
[----:B------:R-:W1:Y:S01]  /*ad90*/  S2R R121, SR_TID.X ;  /* 0x0000000000797919 */ /* 0x000e620000002100 */
[----:B------:R-:W3:Y:S01]  /*ada0*/  S2R R111, SR_TID.X ;  /* 0x00000000006f7919 */ /* 0x000ee20000002100 */
[----:B------:R-:W3:Y:S01]  /*adb0*/  S2R R120, SR_TID.X ;  /* 0x0000000000787919 */ /* 0x000ee20000002100 */
[----:B-1----:R-:W-:-:S04]  /*adc0*/  LEA.HI R121, R121, 0xe, RZ, 0x1a ;  /* 0x0000000e79797811 */ /* 0x002fc800078fd0ff */
[----:B------:R-:W-:Y:S02]  /*add0*/  ISETP.GE.AND P2, PT, R121, UR13, PT ;  /* 0x0000000d79007c0c */ /* 0x000fe4000bf46270 */
[----:B---3--:R-:W-:Y:S01]  /*ade0*/  SHF.R.U32.HI R111, RZ, 0x6, R111 ;  /* 0x00000006ff6f7819 */ /* 0x008fe2000001166f */
[----:B------:R-:W3:Y:S01]  /*adf0*/  LDL R121, [R1+0x400] ;  /* 0x0004000001797983 */ /* 0x000ee20000100800 */
[----:B------:R-:W-:Y:S02]  /*ae00*/  SHF.R.U32.HI R120, RZ, 0x6, R120 ;  /* 0x00000006ff787819 */ /* 0x000fe40000011678 */
[----:B------:R-:W-:Y:S02]  /*ae10*/  SGXT.U32 R111, R111, 0x1 ;  /* 0x000000016f6f781a */ /* 0x000fe40000000000 */
[----:B------:R-:W-:Y:S02]  /*ae20*/  SGXT.U32 R120, R120, 0x1 ;  /* 0x000000017878781a */ /* 0x000fe40000000000 */
[----:B------:R-:W-:-:S02]  /*ae30*/  LOP3.LUT R111, R111, 0x16, RZ, 0xfc, !PT ;  /* 0x000000166f6f7812 */ /* 0x000fc400078efcff */
[----:B------:R-:W-:Y:S02]  /*ae40*/  LOP3.LUT R120, R120, 0x14, RZ, 0xfc, !PT ;  /* 0x0000001478787812 */ /* 0x000fe400078efcff */
[----:B------:R-:W-:Y:S02]  /*ae50*/  PRMT R135, RZ, 0x7610, R135 ;  /* 0x00007610ff877816 */ /* 0x000fe40000000087 */
[----:B------:R-:W-:Y:S02]  /*ae60*/  ISETP.GE.AND P0, PT, R120, UR13, PT ;  /* 0x0000000d78007c0c */ /* 0x000fe4000bf06270 */
[----:B------:R-:W-:Y:S01]  /*ae70*/  ISETP.GE.AND P1, PT, R111, UR13, PT ;  /* 0x0000000d6f007c0c */ /* 0x000fe2000bf26270 */
[----:B------:R-:W2:Y:S04]  /*ae80*/  LDL R120, [R1+0x3f4] ;  /* 0x0003f40001787983 */ /* 0x000ea80000100800 */
[----:B------:R-:W2:Y:S01]  /*ae90*/  LDL R111, [R1+0x3f8] ;  /* 0x0003f800016f7983 */ /* 0x000ea20000100800 */
[----:B------:R-:W-:-:S02]  /*aea0*/  PRMT R134, RZ, 0x7610, R134 ;  /* 0x00007610ff867816 */ /* 0x000fc40000000086 */
[----:B0-----:R-:W-:-:S04]  /*aeb0*/  @!P2 LOP3.LUT R119, R119, R118, RZ, 0x3c, !PT ;  /* 0x000000767777a212 */ /* 0x001fc800078e3cff */
[----:B------:R-:W-:-:S04]  /*aec0*/  @!P2 LOP3.LUT R118, R119, R118, RZ, 0x3c, !PT ;  /* 0x000000767776a212 */ /* 0x000fc800078e3cff */
[----:B------:R-:W-:-:S05]  /*aed0*/  @!P2 LOP3.LUT R119, R119, R118, RZ, 0x3c, !PT ;  /* 0x000000767777a212 */ /* 0x000fca00078e3cff */
[----:B------:R4:W2:Y:S02]  /*aee0*/  @!P2 LDG.E.U8 R135, desc[UR18][R118.64] ;  /* 0x000000127687a981 */ /* 0x0008a4000c1e1100 */
[----:B----4-:R-:W-:Y:S02]  /*aef0*/  @!P3 IMAD.MOV.U32 R118, RZ, RZ, R89 ;  /* 0x000000ffff76b224 */ /* 0x010fe400078e0059 */
[----:B------:R-:W-:Y:S01]  /*af00*/  @!P3 IMAD.MOV.U32 R119, RZ, RZ, R103 ;  /* 0x000000ffff77b224 */ /* 0x000fe200078e0067 */
[----:B------:R-:W4:Y:S04]  /*af10*/  LDL R89, [R1+0x3f0] ;  /* 0x0003f00001597983 */ /* 0x000f280000100800 */
[----:B------:R-:W4:Y:S04]  /*af20*/  LDL R103, [R1+0x3ec] ;  /* 0x0003ec0001677983 */ /* 0x000f280000100800 */
[----:B------:R0:W4:Y:S02]  /*af30*/  @!P3 LDG.E.U8 R134, desc[UR18][R118.64] ;  /* 0x000000127686b981 */ /* 0x000124000c1e1100 */
[----:B0-----:R-:W-:-:S02]  /*af40*/  @!P4 IMAD.MOV.U32 R118, RZ, RZ, R0 ;  /* 0x000000ffff76c224 */ /* 0x001fc400078e0000 */
[----:B------:R-:W-:Y:S01]  /*af50*/  @!P4 IMAD.MOV.U32 R119, RZ, RZ, R13 ;  /* 0x000000ffff77c224 */ /* 0x000fe200078e000d */
[----:B------:R-:W4:Y:S04]  /*af60*/  LDL R0, [R1+0x3e8] ;  /* 0x0003e80001007983 */ /* 0x000f280000100800 */
[----:B------:R-:W4:Y:S01]  /*af70*/  LDL R13, [R1+0x3e4] ;  /* 0x0003e400010d7983 */ /* 0x000f220000100800 */
[----:B------:R-:W-:-:S06]  /*af80*/  PRMT R133, RZ, 0x7610, R133 ;  /* 0x00007610ff857816 */ /* 0x000fcc0000000085 */
[----:B------:R0:W4:Y:S02]  /*af90*/  @!P4 LDG.E.U8 R133, desc[UR18][R118.64] ;  /* 0x000000127685c981 */ /* 0x000124000c1e1100 */
[----:B0-----:R-:W0:Y:S01]  /*afa0*/  S2R R119, SR_TID.X ;  /* 0x0000000000777919 */ /* 0x001e220000002100 */
[----:B------:R-:W1:Y:S01]  /*afb0*/  S2R R118, SR_TID.X ;  /* 0x0000000000767919 */ /* 0x000e620000002100 */
[----:B------:R-:W-:Y:S02]  /*afc0*/  PRMT R132, RZ, 0x7610, R132 ;  /* 0x00007610ff847816 */ /* 0x000fe40000000084 */
[----:B------:R-:W-:Y:S02]  /*afd0*/  PRMT R131, RZ, 0x7610, R131 ;  /* 0x00007610ff837816 */ /* 0x000fe40000000083 */
[----:B0-----:R-:W-:Y:S02]  /*afe0*/  SHF.R.U32.HI R119, RZ, 0x6, R119 ;  /* 0x00000006ff777819 */ /* 0x001fe40000011677 */
[----:B-1----:R-:W-:-:S02]  /*aff0*/  SHF.R.U32.HI R118, RZ, 0x6, R118 ;  /* 0x00000006ff767819 */ /* 0x002fc40000011676 */
[----:B------:R-:W-:Y:S02]  /*b000*/  SGXT.U32 R119, R119, 0x1 ;  /* 0x000000017777781a */ /* 0x000fe40000000000 */
[----:B------:R-:W-:Y:S02]  /*b010*/  SGXT.U32 R118, R118, 0x1 ;  /* 0x000000017676781a */ /* 0x000fe40000000000 */
[----:B------:R-:W-:Y:S02]  /*b020*/  LOP3.LUT R119, R119, 0x1a, RZ, 0xfc, !PT ;  /* 0x0000001a77777812 */ /* 0x000fe400078efcff */
[----:B------:R-:W-:Y:S02]  /*b030*/  LOP3.LUT R118, R118, 0x18, RZ, 0xfc, !PT ;  /* 0x0000001876767812 */ /* 0x000fe400078efcff */
[----:B------:R-:W-:Y:S01]  /*b040*/  ISETP.GE.AND P3, PT, R119, UR13, PT ;  /* 0x0000000d77007c0c */ /* 0x000fe2000bf66270 */
[----:B------:R-:W-:Y:S01]  /*b050*/  @!P0 IMAD.MOV.U32 R119, RZ, RZ, R159 ;  /* 0x000000ffff778224 */ /* 0x000fe200078e009f */
[----:B------:R-:W-:Y:S01]  /*b060*/  ISETP.GE.AND P2, PT, R118, UR13, PT ;  /* 0x0000000d76007c0c */ /* 0x000fe2000bf46270 */
[----:B---3--:R-:W-:Y:S01]  /*b070*/  @!P0 IMAD.MOV.U32 R118, RZ, RZ, R121 ;  /* 0x000000ffff768224 */ /* 0x008fe200078e0079 */
[----:B------:R-:W-:Y:S01]  /*b080*/  PRMT R130, RZ, 0x7610, R130 ;  /* 0x00007610ff827816 */ /* 0x000fe20000000082 */
[----:B------:R-:W3:Y:S04]  /*b090*/  LDL R159, [R1+0x3cc] ;  /* 0x0003cc00019f7983 */ /* 0x000ee80000100800 */
[----:B------:R2:W3:Y:S02]  /*b0a0*/  @!P0 LDG.E.U8 R132, desc[UR18][R118.64] ;  /* 0x0000001276848981 */ /* 0x0004e4000c1e1100 */
[----:B--2---:R-:W-:-:S02]  /*b0b0*/  @!P1 IMAD.MOV.U32 R118, RZ, RZ, R111 ;  /* 0x000000ffff769224 */ /* 0x004fc400078e006f */
[----:B------:R-:W-:-:S05]  /*b0c0*/  @!P1 IMAD.MOV.U32 R119, RZ, RZ, R120 ;  /* 0x000000ffff779224 */ /* 0x000fca00078e0078 */
[----:B------:R4:W2:Y:S01]  /*b0d0*/  @!P1 LDG.E.U8 R131, desc[UR18][R118.64] ;  /* 0x0000001276839981 */ /* 0x0008a2000c1e1100 */
[----:B------:R-:W-:Y:S01]  /*b0e0*/  PRMT R129, RZ, 0x7610, R129 ;  /* 0x00007610ff817816 */ /* 0x000fe20000000081 */
[----:B----4-:R-:W-:Y:S01]  /*b0f0*/  @!P2 IMAD.MOV.U32 R118, RZ, RZ, R89 ;  /* 0x000000ffff76a224 */ /* 0x010fe200078e0059 */
[----:B------:R-:W0:Y:S01]  /*b100*/  S2R R111, SR_TID.X ;  /* 0x00000000006f7919 */ /* 0x000e220000002100 */
[----:B------:R-:W-:Y:S01]  /*b110*/  @!P2 IMAD.MOV.U32 R119, RZ, RZ, R103 ;  /* 0x000000ffff77a224 */ /* 0x000fe200078e0067 */
[----:B------:R-:W1:Y:S04]  /*b120*/  S2R R121, SR_TID.X ;  /* 0x0000000000797919 */ /* 0x000e680000002100 */
[----:B------:R4:W2:Y:S01]  /*b130*/  @!P2 LDG.E.U8 R130, desc[UR18][R118.64] ;  /* 0x000000127682a981 */ /* 0x0008a2000c1e1100 */
[----:B------:R-:W-:-:S03]  /*b140*/  PRMT R128, RZ, 0x7610, R128 ;  /* 0x00007610ff807816 */ /* 0x000fc60000000080 */
[----:B------:R-:W2:Y:S04]  /*b150*/  LDL R103, [R1+0x3c4] ;  /* 0x0003c40001677983 */ /* 0x000ea80000100800 */
[----:B------:R-:W2:Y:S01]  /*b160*/  LDL R89, [R1+0x3c8] ;  /* 0x0003c80001597983 */ /* 0x000ea20000100800 */
[----:B----4-:R-:W-:-:S03]  /*b170*/  @!P3 IMAD.MOV.U32 R118, RZ, RZ, R0 ;  /* 0x000000ffff76b224 */ /* 0x010fc600078e0000 */
[----:B------:R-:W4:Y:S01]  /*b180*/  LDL R0, [R1+0x3c0] ;  /* 0x0003c00001007983 */ /* 0x000f220000100800 */
[----:B------:R-:W-:-:S03]  /*b190*/  @!P3 IMAD.MOV.U32 R119, RZ, RZ, R13 ;  /* 0x000000ffff77b224 */ /* 0x000fc600078e000d */
[----:B------:R-:W4:Y:S04]  /*b1a0*/  LDL R13, [R1+0x3bc] ;  /* 0x0003bc00010d7983 */ /* 0x000f280000100800 */
[----:B------:R3:W4:Y:S04]  /*b1b0*/  @!P3 LDG.E.U8 R129, desc[UR18][R118.64] ;  /* 0x000000127681b981 */ /* 0x000728000c1e1100 */
[----:B------:R-:W3:Y:S04]  /*b1c0*/  LDL R118, [R1+0x3dc] ;  /* 0x0003dc0001767983 */ /* 0x000ee80000100800 */
[----:B------:R-:W3:Y:S01]  /*b1d0*/  LDL R119, [R1+0x3e0] ;  /* 0x0003e00001777983 */ /* 0x000ee20000100800 */
[----:B0-----:R-:W-:-:S04]  /*b1e0*/  SHF.R.U32.HI R111, RZ, 0x6, R111 ;  /* 0x00000006ff6f7819 */ /* 0x001fc8000001166f */
[----:B------:R-:W-:-:S04]  /*b1f0*/  SGXT.U32 R111, R111, 0x1 ;  /* 0x000000016f6f781a */ /* 0x000fc80000000000 */
[----:B------:R-:W-:-:S04]  /*b200*/  LOP3.LUT R111, R111, 0x20, RZ, 0xfc, !PT ;  /* 0x000000206f6f7812 */ /* 0x000fc800078efcff */
[----:B------:R-:W-:Y:S02]  /*b210*/  ISETP.GE.AND P4, PT, R111, UR13, PT ;  /* 0x0000000d6f007c0c */ /* 0x000fe4000bf86270 */
[----:B------:R-:W0:Y:S01]  /*b220*/  S2R R111, SR_TID.X ;  /* 0x00000000006f7919 */ /* 0x000e220000002100 */
[----:B-1----:R-:W-:-:S04]  /*b230*/  SHF.R.U32.HI R121, RZ, 0x6, R121 ;  /* 0x00000006ff797819 */ /* 0x002fc80000011679 */
[----:B------:R-:W-:-:S04]  /*b240*/  SGXT.U32 R121, R121, 0x1 ;  /* 0x000000017979781a */ /* 0x000fc80000000000 */
[----:B------:R-:W-:-:S04]  /*b250*/  LOP3.LUT R121, R121, 0x1c, RZ, 0xfc, !PT ;  /* 0x0000001c79797812 */ /* 0x000fc800078efcff */
[----:B------:R-:W-:Y:S02]  /*b260*/  ISETP.GE.AND P0, PT, R121, UR13, PT ;  /* 0x0000000d79007c0c */ /* 0x000fe4000bf06270 */
[----:B------:R-:W2:Y:S01]  /*b270*/  LDL R121, [R1+0x3d0] ;  /* 0x0003d00001797983 */ /* 0x000ea20000100800 */
[----:B0-----:R-:W-:-:S04]  /*b280*/  SHF.R.U32.HI R111, RZ, 0x6, R111 ;  /* 0x00000006ff6f7819 */ /* 0x001fc8000001166f */
[----:B------:R-:W-:-:S04]  /*b290*/  SGXT.U32 R111, R111, 0x1 ;  /* 0x000000016f6f781a */ /* 0x000fc80000000000 */
[----:B------:R-:W-:-:S04]  /*b2a0*/  LOP3.LUT R111, R111, 0x22, RZ, 0xfc, !PT ;  /* 0x000000226f6f7812 */ /* 0x000fc800078efcff */
[----:B------:R-:W-:Y:S02]  /*b2b0*/  ISETP.GE.AND P2, PT, R111, UR13, PT ;  /* 0x0000000d6f007c0c */ /* 0x000fe4000bf46270 */
[----:B------:R-:W4:Y:S01]  /*b2c0*/  LDL.LU R111, [R1+0x6cc] ;  /* 0x0006cc00016f7983 */ /* 0x000f220000300800 */
[----:B---3--:R-:W-:-:S04]  /*b2d0*/  @!P0 LOP3.LUT R119, R119, R118, RZ, 0x3c, !PT ;  /* 0x0000007677778212 */ /* 0x008fc800078e3cff */
[----:B------:R-:W-:-:S04]  /*b2e0*/  @!P0 LOP3.LUT R118, R119, R118, RZ, 0x3c, !PT ;  /* 0x0000007677768212 */ /* 0x000fc800078e3cff */
[----:B------:R-:W-:-:S05]  /*b2f0*/  @!P0 LOP3.LUT R119, R119, R118, RZ, 0x3c, !PT ;  /* 0x0000007677778212 */ /* 0x000fca00078e3cff */
[----:B------:R0:W3:Y:S04]  /*b300*/  @!P0 LDG.E.U8 R128, desc[UR18][R118.64] ;  /* 0x0000001276808981 */ /* 0x0000e8000c1e1100 */
[----:B------:R-:W0:Y:S04]  /*b310*/  LDL R118, [R1+0x3d4] ;  /* 0x0003d40001767983 */ /* 0x000e280000100800 */
[----:B------:R-:W0:Y:S01]  /*b320*/  LDL R119, [R1+0x3d8] ;  /* 0x0003d80001777983 */ /* 0x000e220000100800 */
[----:B------:R-:W1:Y:S02]  /*b330*/  S2R R120, SR_TID.X ;  /* 0x0000000000787919 */ /* 0x000e640000002100 */
[----:B-1----:R-:W-:-:S04]  /*b340*/  LEA.HI R120, R120, 0x1e, RZ, 0x1a ;  /* 0x0000001e78787811 */ /* 0x002fc800078fd0ff */
[----:B------:R-:W-:Y:S02]  /*b350*/  ISETP.GE.AND P1, PT, R120, UR13, PT ;  /* 0x0000000d78007c0c */ /* 0x000fe4000bf26270 */
[----:B------:R-:W1:Y:S01]  /*b360*/  S2R R120, SR_TID.X ;  /* 0x0000000000787919 */ /* 0x000e620000002100 */
[----:B------:R-:W-:Y:S02]  /*b370*/  PRMT R127, RZ, 0x7610, R127 ;  /* 0x00007610ff7f7816 */ /* 0x000fe4000000007f */
[----:B------:R-:W-:Y:S02]  /*b380*/  PRMT R126, RZ, 0x7610, R126 ;  /* 0x00007610ff7e7816 */ /* 0x000fe4000000007e */
[----:B------:R-:W-:Y:S02]  /*b390*/  PRMT R125, RZ, 0x7610, R125 ;  /* 0x00007610ff7d7816 */ /* 0x000fe4000000007d */
[----:B------:R-:W-:Y:S02]  /*b3a0*/  PRMT R124, RZ, 0x7610, R124 ;  /* 0x00007610ff7c7816 */ /* 0x000fe4000000007c */
[----:B-1----:R-:W-:-:S04]  /*b3b0*/  SHF.R.U32.HI R120, RZ, 0x6, R120 ;  /* 0x00000006ff787819 */ /* 0x002fc80000011678 */
[----:B------:R-:W-:-:S04]  /*b3c0*/  SGXT.U32 R120, R120, 0x1 ;  /* 0x000000017878781a */ /* 0x000fc80000000000 */
[----:B------:R-:W-:-:S04]  /*b3d0*/  LOP3.LUT R120, R120, 0x24, RZ, 0xfc, !PT ;  /* 0x0000002478787812 */ /* 0x000fc800078efcff */
[----:B------:R-:W-:Y:S02]  /*b3e0*/  ISETP.GE.AND P3, PT, R120, UR13, PT ;  /* 0x0000000d78007c0c */ /* 0x000fe4000bf66270 */
[----:B0-----:R-:W-:-:S04]  /*b3f0*/  @!P1 LOP3.LUT R119, R119, R118, RZ, 0x3c, !PT ;  /* 0x0000007677779212 */ /* 0x001fc800078e3cff */
[----:B------:R-:W-:-:S04]  /*b400*/  @!P1 LOP3.LUT R118, R119, R118, RZ, 0x3c, !PT ;  /* 0x0000007677769212 */ /* 0x000fc800078e3cff */
[----:B------:R-:W-:-:S05]  /*b410*/  @!P1 LOP3.LUT R119, R119, R118, RZ, 0x3c, !PT ;  /* 0x0000007677779212 */ /* 0x000fca00078e3cff */
[----:B------:R2:W3:Y:S02]  /*b420*/  @!P1 LDG.E.U8 R127, desc[UR18][R118.64] ;  /* 0x00000012767f9981 */ /* 0x0004e4000c1e1100 */
[----:B--2---:R-:W-:Y:S02]  /*b430*/  @!P4 IMAD.MOV.U32 R118, RZ, RZ, R121 ;  /* 0x000000ffff76c224 */ /* 0x004fe400078e0079 */
[----:B------:R-:W-:-:S05]  /*b440*/  @!P4 IMAD.MOV.U32 R119, RZ, RZ, R159 ;  /* 0x000000ffff77c224 */ /* 0x000fca00078e009f */
[----:B------:R0:W2:Y:S02]  /*b450*/  @!P4 LDG.E.U8 R126, desc[UR18][R118.64] ;  /* 0x00000012767ec981 */ /* 0x0000a4000c1e1100 */
[----:B0-----:R-:W-:Y:S02]  /*b460*/  @!P2 IMAD.MOV.U32 R118, RZ, RZ, R89 ;  /* 0x000000ffff76a224 */ /* 0x001fe400078e0059 */
[----:B------:R-:W-:Y:S01]  /*b470*/  @!P2 IMAD.MOV.U32 R119, RZ, RZ, R103 ;  /* 0x000000ffff77a224 */ /* 0x000fe200078e0067 */
[----:B------:R-:W0:Y:S04]  /*b480*/  S2R R159, SR_TID.X ;  /* 0x00000000009f7919 */ /* 0x000e280000002100 */
[----:B------:R4:W2:Y:S01]  /*b490*/  @!P2 LDG.E.U8 R125, desc[UR18][R118.64] ;  /* 0x00000012767da981 */ /* 0x0008a2000c1e1100 */
[----:B------:R-:W1:Y:S01]  /*b4a0*/  S2R R121, SR_TID.X ;  /* 0x0000000000797919 */ /* 0x000e620000002100 */
[----:B------:R-:W-:-:S02]  /*b4b0*/  PRMT R123, RZ, 0x7610, R123 ;  /* 0x00007610ff7b7816 */ /* 0x000fc4000000007b */
[----:B------:R-:W3:Y:S01]  /*b4c0*/  LDL R103, [R1+0x3a0] ;  /* 0x0003a00001677983 */ /* 0x000ee20000100800 */
[----:B----4-:R-:W-:Y:S02]  /*b4d0*/  @!P3 IMAD.MOV.U32 R118, RZ, RZ, R0 ;  /* 0x000000ffff76b224 */ /* 0x010fe400078e0000 */
[----:B------:R-:W-:Y:S01]  /*b4e0*/  @!P3 IMAD.MOV.U32 R119, RZ, RZ, R13 ;  /* 0x000000ffff77b224 */ /* 0x000fe200078e000d */
[----:B------:R-:W4:Y:S04]  /*b4f0*/  LDL R89, [R1+0x394] ;  /* 0x0003940001597983 */ /* 0x000f280000100800 */
[----:B------:R1:W2:Y:S04]  /*b500*/  @!P3 LDG.E.U8 R124, desc[UR18][R118.64] ;  /* 0x00000012767cb981 */ /* 0x0002a8000c1e1100 */
[----:B------:R-:W3:Y:S04]  /*b510*/  LDL R118, [R1+0x3b4] ;  /* 0x0003b40001767983 */ /* 0x000ee80000100800 */
[----:B------:R-:W3:Y:S01]  /*b520*/  LDL R119, [R1+0x3b8] ;  /* 0x0003b80001777983 */ /* 0x000ee20000100800 */
[----:B------:R-:W1:Y:S01]  /*b530*/  S2R R0, SR_TID.X ;  /* 0x0000000000007919 */ /* 0x000e620000002100 */
[----:B------:R-:W1:Y:S01]  /*b540*/  S2R R13, SR_TID.X ;  /* 0x00000000000d7919 */ /* 0x000e620000002100 */
[----:B0-----:R-:W-:-:S04]  /*b550*/  SHF.R.U32.HI R159, RZ, 0x6, R159 ;  /* 0x00000006ff9f7819 */ /* 0x001fc8000001169f */
[----:B------:R-:W-:Y:S02]  /*b560*/  SGXT.U32 R159, R159, 0x1 ;  /* 0x000000019f9f781a */ /* 0x000fe40000000000 */
[----:B-1----:R-:W-:-:S04]  /*b570*/  SHF.R.U32.HI R0, RZ, 0x6, R0 ;  /* 0x00000006ff007819 */ /* 0x002fc80000011600 */
[----:B------:R-:W-:-:S04]  /*b580*/  SGXT.U32 R0, R0, 0x1 ;  /* 0x000000010000781a */ /* 0x000fc80000000000 */
[----:B------:R-:W-:-:S04]  /*b590*/  LOP3.LUT R0, R0, 0x2c, RZ, 0xfc, !PT ;  /* 0x0000002c00007812 */ /* 0x000fc800078efcff */
[----:B------:R-:W-:Y:S02]  /*b5a0*/  ISETP.GE.AND P3, PT, R0, UR13, PT ;  /* 0x0000000d00007c0c */ /* 0x000fe4000bf66270 */
[----:B------:R-:W0:Y:S01]  /*b5b0*/  S2R R0, SR_TID.X ;  /* 0x0000000000007919 */ /* 0x000e220000002100 */
[----:B------:R-:W-:-:S04]  /*b5c0*/  LOP3.LUT R159, R159, 0x26, RZ, 0xfc, !PT ;  /* 0x000000269f9f7812 */ /* 0x000fc800078efcff */
[----:B------:R-:W-:Y:S02]  /*b5d0*/  ISETP.GE.AND P0, PT, R159, UR13, PT ;  /* 0x0000000d9f007c0c */ /* 0x000fe4000bf06270 */
[----:B------:R-:W-:Y:S01]  /*b5e0*/  SHF.R.U32.HI R121, RZ, 0x6, R121 ;  /* 0x00000006ff797819 */ /* 0x000fe20000011679 */
[----:B------:R-:W4:Y:S01]  /*b5f0*/  LDL R159, [R1+0x3a8] ;  /* 0x0003a800019f7983 */ /* 0x000f220000100800 */
[----:B------:R-:W-:Y:S02]  /*b600*/  SHF.R.U32.HI R13, RZ, 0x6, R13 ;  /* 0x00000006ff0d7819 */ /* 0x000fe4000001160d */
[----:B------:R-:W-:Y:S02]  /*b610*/  SGXT.U32 R121, R121, 0x1 ;  /* 0x000000017979781a */ /* 0x000fe40000000000 */
[----:B------:R-:W-:Y:S02]  /*b620*/  SGXT.U32 R13, R13, 0x1 ;  /* 0x000000010d0d781a */ /* 0x000fe40000000000 */
[----:B------:R-:W-:-:S02]  /*b630*/  LOP3.LUT R121, R121, 0x28, RZ, 0xfc, !PT ;  /* 0x0000002879797812 */ /* 0x000fc400078efcff */
[----:B------:R-:W-:Y:S02]  /*b640*/  LOP3.LUT R13, R13, 0x2a, RZ, 0xfc, !PT ;  /* 0x0000002a0d0d7812 */ /* 0x000fe400078efcff */
[----:B------:R-:W-:Y:S02]  /*b650*/  ISETP.GE.AND P1, PT, R121, UR13, PT ;  /* 0x0000000d79007c0c */ /* 0x000fe4000bf26270 */
[----:B------:R-:W-:Y:S01]  /*b660*/  ISETP.GE.AND P2, PT, R13, UR13, PT ;  /* 0x0000000d0d007c0c */ /* 0x000fe2000bf46270 */
[----:B------:R-:W2:Y:S04]  /*b670*/  LDL R121, [R1+0x39c] ;  /* 0x00039c0001797983 */ /* 0x000ea80000100800 */
[----:B------:R-:W2:Y:S01]  /*b680*/  LDL R13, [R1+0x398] ;  /* 0x00039800010d7983 */ /* 0x000ea20000100800 */
[----:B0-----:R-:W-:-:S04]  /*b690*/  LEA.HI R0, R0, 0x2e, RZ, 0x1a ;  /* 0x0000002e00007811 */ /* 0x001fc800078fd0ff */
[----:B------:R-:W-:Y:S02]  /*b6a0*/  ISETP.GE.AND P4, PT, R0, UR13, PT ;  /* 0x0000000d00007c0c */ /* 0x000fe4000bf86270 */
[----:B------:R-:W2:Y:S01]  /*b6b0*/  LDL.LU R0, [R1+0x438] ;  /* 0x0004380001007983 */ /* 0x000ea20000300800 */
[----:B---3--:R-:W-:-:S04]  /*b6c0*/  @!P0 LOP3.LUT R119, R119, R118, RZ, 0x3c, !PT ;  /* 0x0000007677778212 */ /* 0x008fc800078e3cff */
[----:B------:R-:W-:-:S04]  /*b6d0*/  @!P0 LOP3.LUT R118, R119, R118, RZ, 0x3c, !PT ;  /* 0x0000007677768212 */ /* 0x000fc800078e3cff */
[----:B------:R-:W-:-:S05]  /*b6e0*/  @!P0 LOP3.LUT R119, R119, R118, RZ, 0x3c, !PT ;  /* 0x0000007677778212 */ /* 0x000fca00078e3cff */
[----:B------:R0:W3:Y:S04]  /*b6f0*/  @!P0 LDG.E.U8 R123, desc[UR18][R118.64] ;  /* 0x00000012767b8981 */ /* 0x0000e8000c1e1100 */
[----:B------:R-:W0:Y:S04]  /*b700*/  LDL R118, [R1+0x3ac] ;  /* 0x0003ac0001767983 */ /* 0x000e280000100800 */
[----:B------:R-:W0:Y:S01]  /*b710*/  LDL R119, [R1+0x3b0] ;  /* 0x0003b00001777983 */ /* 0x000e220000100800 */
[----:B------:R-:W-:Y:S02]  /*b720*/  PRMT R122, RZ, 0x7610, R122 ;  /* 0x00007610ff7a7816 */ /* 0x000fe4000000007a */
[----:B0-----:R-:W-:-:S04]  /*b730*/  @!P1 LOP3.LUT R119, R119, R118, RZ, 0x3c, !PT ;  /* 0x0000007677779212 */ /* 0x001fc800078e3cff */
[----:B------:R-:W-:-:S04]  /*b740*/  @!P1 LOP3.LUT R118, R119, R118, RZ, 0x3c, !PT ;  /* 0x0000007677769212 */ /* 0x000fc800078e3cff */
[----:B------:R-:W-:-:S05]  /*b750*/  @!P1 LOP3.LUT R119, R119, R118, RZ, 0x3c, !PT ;  /* 0x0000007677779212 */ /* 0x000fca00078e3cff */
[----:B------:R0:W3:Y:S04]  /*b760*/  @!P1 LDG.E.U8 R122, desc[UR18][R118.64] ;  /* 0x00000012767a9981 */ /* 0x0000e8000c1e1100 */
[----:B------:R-:W2:Y:S01]  /*b770*/  LDL R119, [R1+0x3a4] ;  /* 0x0003a40001777983 */ /* 0x000ea20000100800 */
[----:B0-----:R-:W0:Y:S01]  /*b780*/  S2R R118, SR_TID.X ;  /* 0x0000000000767919 */ /* 0x001e220000002100 */
[----:B------:R-:W-:Y:S02]  /*b790*/  PRMT R158, RZ, 0x7610, R158 ;  /* 0x00007610ff9e7816 */ /* 0x000fe4000000009e */
[----:B------:R-:W-:Y:S02]  /*b7a0*/  PRMT R192, RZ, 0x7610, R192 ;  /* 0x00007610ffc07816 */ /* 0x000fe400000000c0 */
[----:B------:R-:W-:-:S02]  /*b7b0*/  PRMT R191, RZ, 0x7610, R191 ;  /* 0x00007610ffbf7816 */ /* 0x000fc400000000bf */
[----:B0-----:R-:W-:-:S04]  /*b7c0*/  SHF.R.U32.HI R118, RZ, 0x6, R118 ;  /* 0x00000006ff767819 */ /* 0x001fc80000011676 */
[----:B------:R-:W-:-:S04]  /*b7d0*/  SGXT.U32 R118, R118, 0x1 ;  /* 0x000000017676781a */ /* 0x000fc80000000000 */
[----:B------:R-:W-:-:S04]  /*b7e0*/  LOP3.LUT R118, R118, 0x30, RZ, 0xfc, !PT ;  /* 0x0000003076767812 */ /* 0x000fc800078efcff */
[----:B------:R-:W-:Y:S01]  /*b7f0*/  ISETP.GE.AND P1, PT, R118, UR13, PT ;  /* 0x0000000d76007c0c */ /* 0x000fe2000bf26270 */
[----:B----4-:R-:W-:Y:S01]  /*b800*/  @!P2 IMAD.MOV.U32 R118, RZ, RZ, R159 ;  /* 0x000000ffff76a224 */ /* 0x010fe200078e009f */
[----:B------:R-:W0:Y:S01]  /*b810*/  S2R R120, SR_TID.X ;  /* 0x0000000000787919 */ /* 0x000e220000002100 */
[----:B------:R-:W-:Y:S01]  /*b820*/  PRMT R149, RZ, 0x7610, R149 ;  /* 0x00007610ff957816 */ /* 0x000fe20000000095 */
[----:B------:R-:W4:Y:S04]  /*b830*/  LDL R159, [R1+0x388] ;  /* 0x00038800019f7983 */ /* 0x000f280000100800 */
[----:B--2---:R1:W2:Y:S02]  /*b840*/  @!P2 LDG.E.U8 R158, desc[UR18][R118.64] ;  /* 0x00000012769ea981 */ /* 0x0042a4000c1e1100 */
[----:B-1----:R-:W-:-:S02]  /*b850*/  @!P3 IMAD.MOV.U32 R118, RZ, RZ, R103 ;  /* 0x000000ffff76b224 */ /* 0x002fc400078e0067 */
[----:B------:R-:W-:Y:S01]  /*b860*/  @!P3 IMAD.MOV.U32 R119, RZ, RZ, R121 ;  /* 0x000000ffff77b224 */ /* 0x000fe200078e0079 */
[----:B0-----:R-:W-:Y:S01]  /*b870*/  SHF.R.U32.HI R120, RZ, 0x6, R120 ;  /* 0x00000006ff787819 */ /* 0x001fe20000011678 */
[----:B------:R-:W3:Y:S04]  /*b880*/  LDL R121, [R1+0x37c] ;  /* 0x00037c0001797983 */ /* 0x000ee80000100800 */
[----:B------:R0:W2:Y:S04]  /*b890*/  @!P3 LDG.E.U8 R192, desc[UR18][R118.64] ;  /* 0x0000001276c0b981 */ /* 0x0000a8000c1e1100 */
[----:B------:R-:W2:Y:S01]  /*b8a0*/  LDL R103, [R1+0x374] ;  /* 0x0003740001677983 */ /* 0x000ea20000100800 */
[----:B0-----:R-:W-:-:S02]  /*b8b0*/  @!P4 IMAD.MOV.U32 R118, RZ, RZ, R13 ;  /* 0x000000ffff76c224 */ /* 0x001fc400078e000d */
[----:B------:R-:W-:-:S05]  /*b8c0*/  @!P4 IMAD.MOV.U32 R119, RZ, RZ, R89 ;  /* 0x000000ffff77c224 */ /* 0x000fca00078e0059 */
[----:B------:R0:W2:Y:S04]  /*b8d0*/  @!P4 LDG.E.U8 R191, desc[UR18][R118.64] ;  /* 0x0000001276bfc981 */ /* 0x0000a8000c1e1100 */
[----:B------:R-:W0:Y:S04]  /*b8e0*/  LDL R118, [R1+0x38c] ;  /* 0x00038c0001767983 */ /* 0x000e280000100800 */
[----:B------:R-:W0:Y:S01]  /*b8f0*/  LDL R119, [R1+0x390] ;  /* 0x0003900001777983 */ /* 0x000e220000100800 */
[----:B------:R-:W1:Y:S01]  /*b900*/  S2R R89, SR_TID.X ;  /* 0x0000000000597919 */ /* 0x000e620000002100 */
[----:B------:R-:W4:Y:S01]  /*b910*/  S2R R13, SR_TID.X ;  /* 0x00000000000d7919 */ /* 0x000f220000002100 */
[----:B-1----:R-:W-:-:S04]  /*b920*/  SHF.R.U32.HI R89, RZ, 0x6, R89 ;  /* 0x00000006ff597819 */ /* 0x002fc80000011659 */
[----:B------:R-:W-:-:S04]  /*b930*/  SGXT.U32 R89, R89, 0x1 ;  /* 0x000000015959781a */ /* 0x000fc80000000000 */
[----:B------:R-:W-:-:S04]  /*b940*/  LOP3.LUT R89, R89, 0x32, RZ, 0xfc, !PT ;  /* 0x0000003259597812 */ /* 0x000fc800078efcff */
[----:B------:R-:W-:Y:S02]  /*b950*/  ISETP.GE.AND P2, PT, R89, UR13, PT ;  /* 0x0000000d59007c0c */ /* 0x000fe4000bf46270 */
[----:B------:R-:W1:Y:S01]  /*b960*/  S2R R89, SR_TID.X ;  /* 0x0000000000597919 */ /* 0x000e620000002100 */
[----:B----4-:R-:W-:-:S04]  /*b970*/  SHF.R.U32.HI R13, RZ, 0x6, R13 ;  /* 0x00000006ff0d7819 */ /* 0x010fc8000001160d */
[----:B------:R-:W-:Y:S02]  /*b980*/  SGXT.U32 R13, R13, 0x1 ;  /* 0x000000010d0d781a */ /* 0x000fe40000000000 */
[----:B------:R-:W-:Y:S02]  /*b990*/  SGXT.U32 R120, R120, 0x1 ;  /* 0x000000017878781a */ /* 0x000fe40000000000 */
[----:B------:R-:W-:Y:S02]  /*b9a0*/  LOP3.LUT R13, R13, 0x34, RZ, 0xfc, !PT ;  /* 0x000000340d0d7812 */ /* 0x000fe400078efcff */
[----:B------:R-:W-:Y:S02]  /*b9b0*/  ISETP.GE.AND P0, PT, R120, UR13, PT ;  /* 0x0000000d78007c0c */ /* 0x000fe4000bf06270 */
[----:B------:R-:W-:Y:S01]  /*b9c0*/  ISETP.GE.AND P3, PT, R13, UR13, PT ;  /* 0x0000000d0d007c0c */ /* 0x000fe2000bf66270 */
[----:B------:R-:W4:Y:S04]  /*b9d0*/  LDL R120, [R1+0x380] ;  /* 0x0003800001787983 */ /* 0x000f280000100800 */
[----:B------:R-:W2:Y:S01]  /*b9e0*/  LDL R13, [R1+0x378] ;  /* 0x00037800010d7983 */ /* 0x000ea20000100800 */
[----:B-1----:R-:W-:-:S04]  /*b9f0*/  SHF.R.U32.HI R89, RZ, 0x6, R89 ;  /* 0x00000006ff597819 */ /* 0x002fc80000011659 */
[----:B------:R-:W-:-:S04]  /*ba00*/  SGXT.U32 R89, R89, 0x1 ;  /* 0x000000015959781a */ /* 0x000fc80000000000 */
[----:B------:R-:W-:-:S04]  /*ba10*/  LOP3.LUT R89, R89, 0x36, RZ, 0xfc, !PT ;  /* 0x0000003659597812 */ /* 0x000fc800078efcff */
[----:B------:R-:W-:Y:S02]  /*ba20*/  ISETP.GE.AND P4, PT, R89, UR13, PT ;  /* 0x0000000d59007c0c */ /* 0x000fe4000bf86270 */
[----:B------:R-:W2:Y:S01]  /*ba30*/  LDL.LU R89, [R1+0x6c8] ;  /* 0x0006c80001597983 */ /* 0x000ea20000300800 */
[----:B0-----:R-:W-:-:S04]  /*ba40*/  @!P1 LOP3.LUT R119, R119, R118, RZ, 0x3c, !PT ;  /* 0x0000007677779212 */ /* 0x001fc800078e3cff */
[----:B------:R-:W-:-:S04]  /*ba50*/  @!P1 LOP3.LUT R118, R119, R118, RZ, 0x3c, !PT ;  /* 0x0000007677769212 */ /* 0x000fc800078e3cff */
[----:B------:R-:W-:-:S05]  /*ba60*/  @!P1 LOP3.LUT R119, R119, R118, RZ, 0x3c, !PT ;  /* 0x0000007677779212 */ /* 0x000fca00078e3cff */
[----:B------:R0:W2:Y:S04]  /*ba70*/  @!P1 LDG.E.U8 R149, desc[UR18][R118.64] ;  /* 0x0000001276959981 */ /* 0x0000a8000c1e1100 */
[----:B------:R-:W0:Y:S04]  /*ba80*/  LDL R119, [R1+0x454] ;  /* 0x0004540001777983 */ /* 0x000e280000100800 */
[----:B------:R1:W-:Y:S01]  /*ba90*/  STL [R1+0x56c], R0 ;  /* 0x00056c0001007387 */ /* 0x0003e20000100800 */
[----:B------:R-:W-:Y:S01]  /*baa0*/  PRMT R142, RZ, 0x7610, R142 ;  /* 0x00007610ff8e7816 */ /* 0x000fe2000000008e */
[----:B0-----:R-:W-:-:S02]  /*bab0*/  @!P0 IMAD.MOV.U32 R118, RZ, RZ, R119 ;  /* 0x000000ffff768224 */ /* 0x001fc400078e0077 */
[----:B------:R-:W-:Y:S02]  /*bac0*/  @!P0 IMAD.MOV.U32 R119, RZ, RZ, R0 ;  /* 0x000000ffff778224 */ /* 0x000fe400078e0000 */
[----:B-1----:R-:W3:Y:S04]  /*bad0*/  LDL R0, [R1+0x384] ;  /* 0x0003840001007983 */ /* 0x002ee80000100800 */
[----:B------:R0:W2:Y:S02]  /*bae0*/  @!P0 LDG.E.U8 R142, desc[UR18][R118.64] ;  /* 0x00000012768e8981 */ /* 0x0000a4000c1e1100 */
[----:B0-----:R-:W0:Y:S01]  /*baf0*/  S2R R119, SR_TID.X ;  /* 0x0000000000777919 */ /* 0x001e220000002100 */
[----:B------:R-:W1:Y:S01]  /*bb00*/  S2R R118, SR_TID.X ;  /* 0x0000000000767919 */ /* 0x000e620000002100 */
[----:B------:R-:W-:-:S02]  /*bb10*/  PRMT R151, RZ, 0x7610, R151 ;  /* 0x00007610ff977816 */ /* 0x000fc40000000097 */
[----:B------:R-:W-:Y:S02]  /*bb20*/  PRMT R152, RZ, 0x7610, R152 ;  /* 0x00007610ff987816 */ /* 0x000fe40000000098 */
[----:B0-----:R-:W-:Y:S02]  /*bb30*/  SHF.R.U32.HI R119, RZ, 0x6, R119 ;  /* 0x00000006ff777819 */ /* 0x001fe40000011677 */
[----:B-1----:R-:W-:Y:S02]  /*bb40*/  SHF.R.U32.HI R118, RZ, 0x6, R118 ;  /* 0x00000006ff767819 */ /* 0x002fe40000011676 */
[----:B------:R-:W-:Y:S02]  /*bb50*/  SGXT.U32 R119, R119, 0x1 ;  /* 0x000000017777781a */ /* 0x000fe40000000000 */
[----:B------:R-:W-:Y:S02]  /*bb60*/  SGXT.U32 R118, R118, 0x1 ;  /* 0x000000017676781a */ /* 0x000fe40000000000 */
[----:B------:R-:W-:-:S02]  /*bb70*/  LOP3.LUT R119, R119, 0x3a, RZ, 0xfc, !PT ;  /* 0x0000003a77777812 */ /* 0x000fc400078efcff */
[----:B------:R-:W-:Y:S02]  /*bb80*/  LOP3.LUT R118, R118, 0x38, RZ, 0xfc, !PT ;  /* 0x0000003876767812 */ /* 0x000fe400078efcff */
[----:B------:R-:W-:Y:S02]  /*bb90*/  ISETP.GE.AND P0, PT, R119, UR13, PT ;  /* 0x0000000d77007c0c */ /* 0x000fe4000bf06270 */
[----:B------:R-:W-:Y:S01]  /*bba0*/  ISETP.GE.AND P1, PT, R118, UR13, PT ;  /* 0x0000000d76007c0c */ /* 0x000fe2000bf26270 */
[----:B------:R-:W-:Y:S01]  /*bbb0*/  @!P2 IMAD.MOV.U32 R118, RZ, RZ, R159 ;  /* 0x000000ffff76a224 */ /* 0x000fe200078e009f */
[----:B------:R-:W-:Y:S01]  /*bbc0*/  PRMT R155, RZ, 0x7610, R155 ;  /* 0x00007610ff9b7816 */ /* 0x000fe2000000009b */
[----:B------:R-:W2:Y:S01]  /*bbd0*/  LDL R159, [R1+0x368] ;  /* 0x00036800019f7983 */ /* 0x000ea20000100800 */
[----:B---3--:R-:W-:-:S05]  /*bbe0*/  @!P2 IMAD.MOV.U32 R119, RZ, RZ, R0 ;  /* 0x000000ffff77a224 */ /* 0x008fca00078e0000 */
[----:B------:R4:W3:Y:S02]  /*bbf0*/  @!P2 LDG.E.U8 R151, desc[UR18][R118.64] ;  /* 0x000000127697a981 */ /* 0x0008e4000c1e1100 */
[----:B----4-:R-:W-:Y:S02]  /*bc00*/  @!P3 IMAD.MOV.U32 R118, RZ, RZ, R120 ;  /* 0x000000ffff76b224 */ /* 0x010fe400078e0078 */
[----:B------:R-:W-:Y:S01]  /*bc10*/  @!P3 IMAD.MOV.U32 R119, RZ, RZ, R121 ;  /* 0x000000ffff77b224 */ /* 0x000fe200078e0079 */
[----:B------:R-:W-:Y:S01]  /*bc20*/  PRMT R156, RZ, 0x7610, R156 ;  /* 0x00007610ff9c7816 */ /* 0x000fe2000000009c */
[----:B------:R-:W4:Y:S04]  /*bc30*/  LDL R120, [R1+0x35c] ;  /* 0x00035c0001787983 */ /* 0x000f280000100800 */
[----:B------:R2:W3:Y:S02]  /*bc40*/  @!P3 LDG.E.U8 R152, desc[UR18][R118.64] ;  /* 0x000000127698b981 */ /* 0x0004e4000c1e1100 */
[----:B--2---:R-:W-:-:S02]  /*bc50*/  @!P4 IMAD.MOV.U32 R118, RZ, RZ, R13 ;  /* 0x000000ffff76c224 */ /* 0x004fc400078e000d */
[----:B------:R-:W-:Y:S01]  /*bc60*/  @!P4 IMAD.MOV.U32 R119, RZ, RZ, R103 ;  /* 0x000000ffff77c224 */ /* 0x000fe200078e0067 */
[----:B------:R-:W2:Y:S04]  /*bc70*/  LDL R13, [R1+0x360] ;  /* 0x00036000010d7983 */ /* 0x000ea80000100800 */
[----:B------:R0:W3:Y:S04]  /*bc80*/  @!P4 LDG.E.U8 R155, desc[UR18][R118.64] ;  /* 0x00000012769bc981 */ /* 0x0000e8000c1e1100 */
[----:B------:R-:W0:Y:S04]  /*bc90*/  LDL R118, [R1+0x36c] ;  /* 0x00036c0001767983 */ /* 0x000e280000100800 */
[----:B------:R-:W0:Y:S01]  /*bca0*/  LDL R119, [R1+0x370] ;  /* 0x0003700001777983 */ /* 0x000e220000100800 */
[----:B------:R-:W1:Y:S02]  /*bcb0*/  S2R R103, SR_TID.X ;  /* 0x0000000000677919 */ /* 0x000e640000002100 */
[----:B-1----:R-:W-:-:S04]  /*bcc0*/  SHF.R.U32.HI R103, RZ, 0x6, R103 ;  /* 0x00000006ff677819 */ /* 0x002fc80000011667 */
[----:B------:R-:W-:-:S04]  /*bcd0*/  SGXT.U32 R103, R103, 0x1 ;  /* 0x000000016767781a */ /* 0x000fc80000000000 */
[----:B------:R-:W-:-:S04]  /*bce0*/  LOP3.LUT R103, R103, 0x3c, RZ, 0xfc, !PT ;  /* 0x0000003c67677812 */ /* 0x000fc800078efcff */
[----:B------:R-:W-:Y:S02]  /*bcf0*/  ISETP.GE.AND P2, PT, R103, UR13, PT ;  /* 0x0000000d67007c0c */ /* 0x000fe4000bf46270 */
[----:B------:R-:W3:Y:S01]  /*bd00*/  LDL.LU R103, [R1+0x6c4] ;  /* 0x0006c40001677983 */ /* 0x000ee20000300800 */
[----:B0-----:R-:W-:-:S04]  /*bd10*/  @!P1 LOP3.LUT R119, R119, R118, RZ, 0x3c, !PT ;  /* 0x0000007677779212 */ /* 0x001fc800078e3cff */
[----:B------:R-:W-:-:S04]  /*bd20*/  @!P1 LOP3.LUT R118, R119, R118, RZ, 0x3c, !PT ;  /* 0x0000007677769212 */ /* 0x000fc800078e3cff */
[----:B------:R-:W-:-:S05]  /*bd30*/  @!P1 LOP3.LUT R119, R119, R118, RZ, 0x3c, !PT ;  /* 0x0000007677779212 */ /* 0x000fca00078e3cff */
[----:B------:R0:W3:Y:S04]  /*bd40*/  @!P1 LDG.E.U8 R156, desc[UR18][R118.64] ;  /* 0x00000012769c9981 */ /* 0x0000e8000c1e1100 */
[----:B------:R-:W4:Y:S01]  /*bd50*/  LDL R119, [R1+0x364] ;  /* 0x0003640001777983 */ /* 0x000f220000100800 */
[----:B------:R-:W-:Y:S01]  /*bd60*/  PRMT R160, RZ, 0x7610, R160 ;  /* 0x00007610ffa07816 */ /* 0x000fe200000000a0 */
[----:B0-----:R-:W-:Y:S01]  /*bd70*/  @!P0 IMAD.MOV.U32 R118, RZ, RZ, R159 ;  /* 0x000000ffff768224 */ /* 0x001fe200078e009f */
[----:B------:R-:W0:Y:S01]  /*bd80*/  S2R R0, SR_TID.X ;  /* 0x0000000000007919 */ /* 0x000e220000002100 */
[----:B------:R-:W1:Y:S01]  /*bd90*/  S2R R121, SR_TID.X ;  /* 0x0000000000797919 */ /* 0x000e620000002100 */
[----:B------:R-:W-:Y:S02]  /*bda0*/  PRMT R163, RZ, 0x7610, R163 ;  /* 0x00007610ffa37816 */ /* 0x000fe400000000a3 */
[----:B------:R-:W-:Y:S01]  /*bdb0*/  PRMT R165, RZ, 0x7610, R165 ;  /* 0x00007610ffa57816 */ /* 0x000fe200000000a5 */
[----:B------:R-:W3:Y:S01]  /*bdc0*/  LDL R159, [R1+0x348] ;  /* 0x00034800019f7983 */ /* 0x000ee20000100800 */
[----:B0-----:R-:W-:-:S04]  /*bdd0*/  SHF.R.U32.HI R0, RZ, 0x6, R0 ;  /* 0x00000006ff007819 */ /* 0x001fc80000011600 */
[----:B------:R-:W-:Y:S02]  /*bde0*/  SGXT.U32 R0, R0, 0x1 ;  /* 0x000000010000781a */ /* 0x000fe40000000000 */
[----:B-1----:R-:W-:Y:S02]  /*bdf0*/  LEA.HI R121, R121, 0x3e, RZ, 0x1a ;  /* 0x0000003e79797811 */ /* 0x002fe400078fd0ff */
[----:B------:R-:W-:Y:S02]  /*be00*/  LOP3.LUT R0, R0, 0x40, RZ, 0xfc, !PT ;  /* 0x0000004000007812 */ /* 0x000fe400078efcff */
[----:B------:R-:W-:Y:S02]  /*be10*/  ISETP.GE.AND P3, PT, R121, UR13, PT ;  /* 0x0000000d79007c0c */ /* 0x000fe4000bf66270 */
[----:B------:R-:W-:Y:S01]  /*be20*/  ISETP.GE.AND P4, PT, R0, UR13, PT ;  /* 0x0000000d00007c0c */ /* 0x000fe2000bf86270 */
[----:B------:R-:W3:Y:S04]  /*be30*/  LDL R121, [R1+0x34c] ;  /* 0x00034c0001797983 */ /* 0x000ee80000100800 */
[----:B------:R-:W3:Y:S04]  /*be40*/  LDL R0, [R1+0x350] ;  /* 0x0003500001007983 */ /* 0x000ee80000100800 */
[----:B----4-:R0:W4:Y:S02]  /*be50*/  @!P0 LDG.E.U8 R160, desc[UR18][R118.64] ;  /* 0x0000001276a08981 */ /* 0x010124000c1e1100 */
        /* <DEDUP_REMOVED lines=9> */
[----:B------:R-:W-:Y:S01]  /*bef0*/  @!P2 IMAD.MOV.U32 R119, RZ, RZ, R120 ;  /* 0x000000ffff77a224 */ /* 0x000fe200078e0078 */
[----:B------:R-:W-:Y:S01]  /*bf00*/  ISETP.GE.AND P0, PT, R118, UR13, PT ;  /* 0x0000000d76007c0c */ /* 0x000fe2000bf06270 */
[----:B--2---:R-:W-:Y:S01]  /*bf10*/  @!P2 IMAD.MOV.U32 R118, RZ, RZ, R13 ;  /* 0x000000ffff76a224 */ /* 0x004fe200078e000d */
[----:B------:R-:W-:Y:S01]  /*bf20*/  PRMT R166, RZ, 0x7610, R166 ;  /* 0x00007610ffa67816 */ /* 0x000fe200000000a6 */
[----:B------:R-:W2:Y:S04]  /*bf30*/  LDL R120, [R1+0x334] ;  /* 0x0003340001787983 */ /* 0x000ea80000100800 */
[----:B------:R0:W4:Y:S01]  /*bf40*/  @!P2 LDG.E.U8 R163, desc[UR18][R118.64] ;  /* 0x0000001276a3a981 */ /* 0x000122000c1e1100 */
[----:B------:R-:W-:-:S03]  /*bf50*/  PRMT R169, RZ, 0x7610, R169 ;  /* 0x00007610ffa97816 */ /* 0x000fc600000000a9 */
[----:B------:R-:W2:Y:S04]  /*bf60*/  LDL R13, [R1+0x338] ;  /* 0x00033800010d7983 */ /* 0x000ea80000100800 */
[----:B------:R-:W0:Y:S04]  /*bf70*/  LDL R118, [R1+0x354] ;  /* 0x0003540001767983 */ /* 0x000e280000100800 */
[----:B------:R-:W0:Y:S02]  /*bf80*/  LDL R119, [R1+0x358] ;  /* 0x0003580001777983 */ /* 0x000e240000100800 */
[----:B0-----:R-:W-:-:S04]  /*bf90*/  @!P3 LOP3.LUT R119, R119, R118, RZ, 0x3c, !PT ;  /* 0x000000767777b212 */ /* 0x001fc800078e3cff */
[----:B------:R-:W-:-:S04]  /*bfa0*/  @!P3 LOP3.LUT R118, R119, R118, RZ, 0x3c, !PT ;  /* 0x000000767776b212 */ /* 0x000fc800078e3cff */
[----:B------:R-:W-:-:S05]  /*bfb0*/  @!P3 LOP3.LUT R119, R119, R118, RZ, 0x3c, !PT ;  /* 0x000000767777b212 */ /* 0x000fca00078e3cff */
[----:B------:R3:W4:Y:S02]  /*bfc0*/  @!P3 LDG.E.U8 R165, desc[UR18][R118.64] ;  /* 0x0000001276a5b981 */ /* 0x000724000c1e1100 */
[----:B---3--:R-:W-:Y:S02]  /*bfd0*/  @!P4 IMAD.MOV.U32 R118, RZ, RZ, R0 ;  /* 0x000000ffff76c224 */ /* 0x008fe400078e0000 */
[----:B------:R-:W-:Y:S01]  /*bfe0*/  @!P4 IMAD.MOV.U32 R119, RZ, RZ, R121 ;  /* 0x000000ffff77c224 */ /* 0x000fe200078e0079 */
[----:B------:R-:W0:Y:S04]  /*bff0*/  S2R R0, SR_TID.X ;  /* 0x0000000000007919 */ /* 0x000e280000002100 */
[----:B------:R1:W3:Y:S01]  /*c000*/  @!P4 LDG.E.U8 R166, desc[UR18][R118.64] ;  /* 0x0000001276a6c981 */ /* 0x0002e2000c1e1100 */
[----:B------:R-:W-:-:S02]  /*c010*/  PRMT R170, RZ, 0x7610, R170 ;  /* 0x00007610ffaa7816 */ /* 0x000fc400000000aa */
[----:B------:R-:W-:Y:S01]  /*c020*/  PRMT R173, RZ, 0x7610, R173 ;  /* 0x00007610ffad7816 */ /* 0x000fe200000000ad */
[----:B------:R-:W4:Y:S04]  /*c030*/  LDL R121, [R1+0x324] ;  /* 0x0003240001797983 */ /* 0x000f280000100800 */
[----:B------:R-:W2:Y:S01]  /*c040*/  LDL R119, [R1+0x344] ;  /* 0x0003440001777983 */ /* 0x000ea20000100800 */
[----:B-1----:R-:W-:-:S05]  /*c050*/  @!P0 IMAD.MOV.U32 R118, RZ, RZ, R159 ;  /* 0x000000ffff768224 */ /* 0x002fca00078e009f */
[----:B--2---:R1:W2:Y:S04]  /*c060*/  @!P0 LDG.E.U8 R169, desc[UR18][R118.64] ;  /* 0x0000001276a98981 */ /* 0x0042a8000c1e1100 */
[----:B------:R-:W1:Y:S04]  /*c070*/  LDL R118, [R1+0x33c] ;  /* 0x00033c0001767983 */ /* 0x000e680000100800 */
[----:B------:R-:W1:Y:S01]  /*c080*/  LDL R119, [R1+0x340] ;  /* 0x0003400001777983 */ /* 0x000e620000100800 */
[----:B0-----:R-:W-:-:S04]  /*c090*/  SHF.R.U32.HI R0, RZ, 0x6, R0 ;  /* 0x00000006ff007819 */ /* 0x001fc80000011600 */
[----:B------:R-:W-:-:S04]  /*c0a0*/  SGXT.U32 R0, R0, 0x1 ;  /* 0x000000010000781a */ /* 0x000fc80000000000 */
[----:B------:R-:W-:-:S04]  /*c0b0*/  LOP3.LUT R0, R0, 0x46, RZ, 0xfc, !PT ;  /* 0x0000004600007812 */ /* 0x000fc800078efcff */
[----:B------:R-:W-:Y:S02]  /*c0c0*/  ISETP.GE.AND P2, PT, R0, UR13, PT ;  /* 0x0000000d00007c0c */ /* 0x000fe4000bf46270 */
[----:B------:R-:W3:Y:S01]  /*c0d0*/  LDL R0, [R1+0x328] ;  /* 0x0003280001007983 */ /* 0x000ee20000100800 */
[----:B------:R-:W0:Y:S01]  /*c0e0*/  S2R R159, SR_TID.X ;  /* 0x00000000009f7919 */ /* 0x000e220000002100 */
[----:B-1----:R-:W-:-:S04]  /*c0f0*/  @!P1 LOP3.LUT R119, R119, R118, RZ, 0x3c, !PT ;  /* 0x0000007677779212 */ /* 0x002fc800078e3cff */
[----:B------:R-:W-:-:S04]  /*c100*/  @!P1 LOP3.LUT R118, R119, R118, RZ, 0x3c, !PT ;  /* 0x0000007677769212 */ /* 0x000fc800078e3cff */
[----:B------:R-:W-:-:S05]  /*c110*/  @!P1 LOP3.LUT R119, R119, R118, RZ, 0x3c, !PT ;  /* 0x0000007677779212 */ /* 0x000fca00078e3cff */
[----:B------:R1:W2:Y:S02]  /*c120*/  @!P1 LDG.E.U8 R170, desc[UR18][R118.64] ;  /* 0x0000001276aa9981 */ /* 0x0002a4000c1e1100 */
[----:B-1----:R-:W-:Y:S02]  /*c130*/  @!P2 IMAD.MOV.U32 R118, RZ, RZ, R13 ;  /* 0x000000ffff76a224 */ /* 0x002fe400078e000d */
[----:B------:R-:W-:Y:S01]  /*c140*/  @!P2 IMAD.MOV.U32 R119, RZ, RZ, R120 ;  /* 0x000000ffff77a224 */ /* 0x000fe200078e0078 */
[----:B0-----:R-:W-:Y:S01]  /*c150*/  SHF.R.U32.HI R159, RZ, 0x6, R159 ;  /* 0x00000006ff9f7819 */ /* 0x001fe2000001169f */
[----:B------:R-:W2:Y:S04]  /*c160*/  LDL R120, [R1+0x314] ;  /* 0x0003140001787983 */ /* 0x000ea80000100800 */
[----:B------:R0:W2:Y:S01]  /*c170*/  @!P2 LDG.E.U8 R173, desc[UR18][R118.64] ;  /* 0x0000001276ada981 */ /* 0x0000a2000c1e1100 */
[----:B------:R-:W-:-:S02]  /*c180*/  PRMT R175, RZ, 0x7610, R175 ;  /* 0x00007610ffaf7816 */ /* 0x000fc400000000af */
[----:B------:R-:W-:Y:S01]  /*c190*/  PRMT R176, RZ, 0x7610, R176 ;  /* 0x00007610ffb07816 */ /* 0x000fe200000000b0 */
[----:B------:R-:W2:Y:S04]  /*c1a0*/  LDL R13, [R1+0x318] ;  /* 0x00031800010d7983 */ /* 0x000ea80000100800 */
[----:B------:R-:W0:Y:S04]  /*c1b0*/  LDL R118, [R1+0x32c] ;  /* 0x00032c0001767983 */ /* 0x000e280000100800 */
[----:B------:R-:W0:Y:S01]  /*c1c0*/  LDL R119, [R1+0x330] ;  /* 0x0003300001777983 */ /* 0x000e220000100800 */
[----:B------:R-:W-:-:S04]  /*c1d0*/  SGXT.U32 R159, R159, 0x1 ;  /* 0x000000019f9f781a */ /* 0x000fc80000000000 */
[----:B------:R-:W-:-:S04]  /*c1e0*/  LOP3.LUT R159, R159, 0x48, RZ, 0xfc, !PT ;  /* 0x000000489f9f7812 */ /* 0x000fc800078efcff */
[----:B------:R-:W-:Y:S02]  /*c1f0*/  ISETP.GE.AND P0, PT, R159, UR13, PT ;  /* 0x0000000d9f007c0c */ /* 0x000fe4000bf06270 */
[----:B------:R-:W1:Y:S02]  /*c200*/  S2R R159, SR_TID.X ;  /* 0x00000000009f7919 */ /* 0x000e640000002100 */
[----:B-1----:R-:W-:-:S04]  /*c210*/  SHF.R.U32.HI R159, RZ, 0x6, R159 ;  /* 0x00000006ff9f7819 */ /* 0x002fc8000001169f */
[----:B------:R-:W-:-:S04]  /*c220*/  SGXT.U32 R159, R159, 0x1 ;  /* 0x000000019f9f781a */ /* 0x000fc80000000000 */
[----:B------:R-:W-:-:S04]  /*c230*/  LOP3.LUT R159, R159, 0x4a, RZ, 0xfc, !PT ;  /* 0x0000004a9f9f7812 */ /* 0x000fc800078efcff */
[----:B------:R-:W-:Y:S02]  /*c240*/  ISETP.GE.AND P1, PT, R159, UR13, PT ;  /* 0x0000000d9f007c0c */ /* 0x000fe4000bf26270 */
[----:B------:R-:W1:Y:S01]  /*c250*/  S2R R159, SR_TID.X ;  /* 0x00000000009f7919 */ /* 0x000e620000002100 */
[----:B0-----:R-:W-:-:S04]  /*c260*/  @!P0 LOP3.LUT R119, R119, R118, RZ, 0x3c, !PT ;  /* 0x0000007677778212 */ /* 0x001fc800078e3cff */
[----:B------:R-:W-:-:S04]  /*c270*/  @!P0 LOP3.LUT R118, R119, R118, RZ, 0x3c, !PT ;  /* 0x0000007677768212 */ /* 0x000fc800078e3cff */
[----:B------:R-:W-:-:S05]  /*c280*/  @!P0 LOP3.LUT R119, R119, R118, RZ, 0x3c, !PT ;  /* 0x0000007677778212 */ /* 0x000fca00078e3cff */
[----:B------:R3:W2:Y:S02]  /*c290*/  @!P0 LDG.E.U8 R175, desc[UR18][R118.64] ;  /* 0x0000001276af8981 */ /* 0x0006a4000c1e1100 */
[----:B---3--:R-:W-:Y:S02]  /*c2a0*/  @!P1 IMAD.MOV.U32 R118, RZ, RZ, R0 ;  /* 0x000000ffff769224 */ /* 0x008fe400078e0000 */
[----:B----4-:R-:W-:Y:S01]  /*c2b0*/  @!P1 IMAD.MOV.U32 R119, RZ, RZ, R121 ;  /* 0x000000ffff779224 */ /* 0x010fe200078e0079 */
[----:B-1----:R-:W-:Y:S01]  /*c2c0*/  SHF.R.U32.HI R159, RZ, 0x6, R159 ;  /* 0x00000006ff9f7819 */ /* 0x002fe2000001169f */
[----:B------:R-:W3:Y:S04]  /*c2d0*/  LDL R121, [R1+0x304] ;  /* 0x0003040001797983 */ /* 0x000ee80000100800 */
[----:B------:R0:W4:Y:S01]  /*c2e0*/  @!P1 LDG.E.U8 R176, desc[UR18][R118.64] ;  /* 0x0000001276b09981 */ /* 0x000122000c1e1100 */
[----:B------:R-:W-:-:S02]  /*c2f0*/  PRMT R179, RZ, 0x7610, R179 ;  /* 0x00007610ffb37816 */ /* 0x000fc400000000b3 */
[----:B------:R-:W-:Y:S01]  /*c300*/  PRMT R181, RZ, 0x7610, R181 ;  /* 0x00007610ffb57816 */ /* 0x000fe200000000b5 */
[----:B------:R-:W3:Y:S04]  /*c310*/  LDL R0, [R1+0x308] ;  /* 0x0003080001007983 */ /* 0x000ee80000100800 */
[----:B------:R-:W0:Y:S04]  /*c320*/  LDL R118, [R1+0x31c] ;  /* 0x00031c0001767983 */ /* 0x000e280000100800 */
[----:B------:R-:W0:Y:S01]  /*c330*/  LDL R119, [R1+0x320] ;  /* 0x0003200001777983 */ /* 0x000e220000100800 */
[----:B------:R-:W-:-:S04]  /*c340*/  SGXT.U32 R159, R159, 0x1 ;  /* 0x000000019f9f781a */ /* 0x000fc80000000000 */
[----:B------:R-:W-:-:S04]  /*c350*/  LOP3.LUT R159, R159, 0x4c, RZ, 0xfc, !PT ;  /* 0x0000004c9f9f7812 */ /* 0x000fc800078efcff */
[----:B------:R-:W-:Y:S02]  /*c360*/  ISETP.GE.AND P0, PT, R159, UR13, PT ;  /* 0x0000000d9f007c0c */ /* 0x000fe4000bf06270 */
[----:B------:R-:W1:Y:S02]  /*c370*/  S2R R159, SR_TID.X ;  /* 0x00000000009f7919 */ /* 0x000e640000002100 */
[----:B-1----:R-:W-:-:S04]  /*c380*/  LEA.HI R159, R159, 0x4e, RZ, 0x1a ;  /* 0x0000004e9f9f7811 */ /* 0x002fc800078fd0ff */
[----:B------:R-:W-:Y:S02]  /*c390*/  ISETP.GE.AND P1, PT, R159, UR13, PT ;  /* 0x0000000d9f007c0c */ /* 0x000fe4000bf26270 */
[----:B------:R-:W1:Y:S03]  /*c3a0*/  S2R R159, SR_TID.X ;  /* 0x00000000009f7919 */ /* 0x000e660000002100 */
[----:B0-----:R-:W-:-:S04]  /*c3b0*/  @!P0 LOP3.LUT R119, R119, R118, RZ, 0x3c, !PT ;  /* 0x0000007677778212 */ /* 0x001fc800078e3cff */
[----:B------:R-:W-:-:S04]  /*c3c0*/  @!P0 LOP3.LUT R118, R119, R118, RZ, 0x3c, !PT ;  /* 0x0000007677768212 */ /* 0x000fc800078e3cff */
[----:B------:R-:W-:-:S05]  /*c3d0*/  @!P0 LOP3.LUT R119, R119, R118, RZ, 0x3c, !PT ;  /* 0x0000007677778212 */ /* 0x000fca00078e3cff */
[----:B------:R2:W4:Y:S02]  /*c3e0*/  @!P0 LDG.E.U8 R179, desc[UR18][R118.64] ;  /* 0x0000001276b38981 */ /* 0x000524000c1e1100 */
[----:B--2---:R-:W-:Y:S02]  /*c3f0*/  @!P1 IMAD.MOV.U32 R118, RZ, RZ, R13 ;  /* 0x000000ffff769224 */ /* 0x004fe400078e000d */
[----:B------:R-:W-:Y:S01]  /*c400*/  @!P1 IMAD.MOV.U32 R119, RZ, RZ, R120 ;  /* 0x000000ffff779224 */ /* 0x000fe200078e0078 */
[----:B-1----:R-:W-:Y:S01]  /*c410*/  SHF.R.U32.HI R159, RZ, 0x6, R159 ;  /* 0x00000006ff9f7819 */ /* 0x002fe2000001169f */
[----:B------:R-:W2:Y:S04]  /*c420*/  LDL R120, [R1+0x2f4] ;  /* 0x0002f40001787983 */ /* 0x000ea80000100800 */
[----:B------:R0:W4:Y:S01]  /*c430*/  @!P1 LDG.E.U8 R181, desc[UR18][R118.64] ;  /* 0x0000001276b59981 */ /* 0x000122000c1e1100 */
        /* <DEDUP_REMOVED lines=17> */
[----:B------:R3:W4:Y:S02]  /*c550*/  @!P0 LDG.E.U8 R183, desc[UR18][R118.64] ;  /* 0x0000001276b78981 */ /* 0x000724000c1e1100 */
[----:B---3--:R-:W-:Y:S02]  /*c560*/  @!P1 IMAD.MOV.U32 R118, RZ, RZ, R0 ;  /* 0x000000ffff769224 */ /* 0x008fe400078e0000 */
[----:B------:R-:W-:Y:S01]  /*c570*/  @!P1 IMAD.MOV.U32 R119, RZ, RZ, R121 ;  /* 0x000000ffff779224 */ /* 0x000fe200078e0079 */
        /* <DEDUP_REMOVED lines=184> */
[----:B------:R-:W1:Y:S04]  /*d100*/  LDL R118, [R1+0x27c] ;  /* 0x00027c0001767983 */ /* 0x000e680000100800 */
[----:B------:R-:W1:Y:S01]  /*d110*/  LDL R119, [R1+0x280] ;  /* 0x0002800001777983 */ /* 0x000e620000100800 */
[----:B------:R-:W2:Y:S01]  /*d120*/  S2R R121, SR_TID.X ;  /* 0x0000000000797919 */ /* 0x000ea20000002100 */
[----:B0-----:R-:W-:-:S04]  /*d130*/  SHF.R.U32.HI R159, RZ, 0x6, R159 ;  /* 0x00000006ff9f7819 */ /* 0x001fc8000001169f */
[----:B------:R-:W-:-:S04]  /*d140*/  SGXT.U32 R159, R159, 0x1 ;  /* 0x000000019f9f781a */ /* 0x000fc80000000000 */
[----:B------:R-:W-:-:S04]  /*d150*/  LOP3.LUT R159, R159, 0x74, RZ, 0xfc, !PT ;  /* 0x000000749f9f7812 */ /* 0x000fc800078efcff */
[----:B------:R-:W-:Y:S02]  /*d160*/  ISETP.GE.AND P0, PT, R159, UR13, PT ;  /* 0x0000000d9f007c0c */ /* 0x000fe4000bf06270 */
[----:B------:R-:W3:Y:S01]  /*d170*/  LDL R159, [R1+0x264] ;  /* 0x00026400019f7983 */ /* 0x000ee20000100800 */
[----:B--2---:R-:W-:-:S04]  /*d180*/  SHF.R.U32.HI R121, RZ, 0x6, R121 ;  /* 0x00000006ff797819 */ /* 0x004fc80000011679 */
[----:B------:R-:W-:-:S04]  /*d190*/  SGXT.U32 R121, R121, 0x1 ;  /* 0x000000017979781a */ /* 0x000fc80000000000 */
[----:B------:R-:W-:-:S04]  /*d1a0*/  LOP3.LUT R121, R121, 0x76, RZ, 0xfc, !PT ;  /* 0x0000007679797812 */ /* 0x000fc800078efcff */
[----:B------:R-:W-:Y:S02]  /*d1b0*/  ISETP.GE.AND P1, PT, R121, UR13, PT ;  /* 0x0000000d79007c0c */ /* 0x000fe4000bf26270 */
[----:B-1----:R-:W-:-:S04]  /*d1c0*/  @!P0 LOP3.LUT R119, R119, R118, RZ, 0x3c, !PT ;  /* 0x0000007677778212 */ /* 0x002fc800078e3cff */
[----:B------:R-:W-:-:S04]  /*d1d0*/  @!P0 LOP3.LUT R118, R119, R118, RZ, 0x3c, !PT ;  /* 0x0000007677768212 */ /* 0x000fc800078e3cff */
[----:B------:R-:W-:-:S05]  /*d1e0*/  @!P0 LOP3.LUT R119, R119, R118, RZ, 0x3c, !PT ;  /* 0x0000007677778212 */ /* 0x000fca00078e3cff */
[----:B------:R0:W2:Y:S02]  /*d1f0*/  @!P0 LDG.E.U8 R162, desc[UR18][R118.64] ;  /* 0x0000001276a28981 */ /* 0x0000a4000c1e1100 */
[----:B0-----:R-:W-:Y:S02]  /*d200*/  @!P1 IMAD.MOV.U32 R118, RZ, RZ, R13 ;  /* 0x000000ffff769224 */ /* 0x001fe400078e000d */
[----:B------:R-:W-:Y:S01]  /*d210*/  @!P1 IMAD.MOV.U32 R119, RZ, RZ, R120 ;  /* 0x000000ffff779224 */ /* 0x000fe200078e0078 */
[----:B------:R-:W0:Y:S04]  /*d220*/  S2R R121, SR_TID.X ;  /* 0x0000000000797919 */ /* 0x000e280000002100 */
[----:B------:R1:W2:Y:S01]  /*d230*/  @!P1 LDG.E.U8 R161, desc[UR18][R118.64] ;  /* 0x0000001276a19981 */ /* 0x0002a2000c1e1100 */
[----:B------:R-:W4:Y:S01]  /*d240*/  S2R R13, SR_TID.X ;  /* 0x00000000000d7919 */ /* 0x000f220000002100 */
[----:B------:R-:W-:-:S02]  /*d250*/  PRMT R157, RZ, 0x7610, R157 ;  /* 0x00007610ff9d7816 */ /* 0x000fc4000000009d */
[----:B------:R-:W-:Y:S01]  /*d260*/  PRMT R154, RZ, 0x7610, R154 ;  /* 0x00007610ff9a7816 */ /* 0x000fe2000000009a */
[----:B------:R-:W2:Y:S04]  /*d270*/  LDL R120, [R1+0x258] ;  /* 0x0002580001787983 */ /* 0x000ea80000100800 */
[----:B------:R-:W1:Y:S04]  /*d280*/  LDL R118, [R1+0x26c] ;  /* 0x00026c0001767983 */ /* 0x000e680000100800 */
[----:B------:R-:W1:Y:S01]  /*d290*/  LDL R119, [R1+0x270] ;  /* 0x0002700001777983 */ /* 0x000e620000100800 */
[----:B0-----:R-:W-:-:S04]  /*d2a0*/  SHF.R.U32.HI R121, RZ, 0x6, R121 ;  /* 0x00000006ff797819 */ /* 0x001fc80000011679 */
[----:B------:R-:W-:-:S04]  /*d2b0*/  SGXT.U32 R121, R121, 0x1 ;  /* 0x000000017979781a */ /* 0x000fc80000000000 */
[----:B------:R-:W-:-:S04]  /*d2c0*/  LOP3.LUT R121, R121, 0x78, RZ, 0xfc, !PT ;  /* 0x0000007879797812 */ /* 0x000fc800078efcff */
[----:B------:R-:W-:Y:S02]  /*d2d0*/  ISETP.GE.AND P0, PT, R121, UR13, PT ;  /* 0x0000000d79007c0c */ /* 0x000fe4000bf06270 */
[----:B----4-:R-:W-:Y:S01]  /*d2e0*/  SHF.R.U32.HI R13, RZ, 0x6, R13 ;  /* 0x00000006ff0d7819 */ /* 0x010fe2000001160d */
[----:B------:R-:W4:Y:S03]  /*d2f0*/  LDL R121, [R1+0x254] ;  /* 0x0002540001797983 */ /* 0x000f260000100800 */
[----:B------:R-:W-:-:S04]  /*d300*/  SGXT.U32 R13, R13, 0x1 ;  /* 0x000000010d0d781a */ /* 0x000fc80000000000 */
[----:B------:R-:W-:-:S04]  /*d310*/  LOP3.LUT R13, R13, 0x7a, RZ, 0xfc, !PT ;  /* 0x0000007a0d0d7812 */ /* 0x000fc800078efcff */
[----:B------:R-:W-:Y:S02]  /*d320*/  ISETP.GE.AND P1, PT, R13, UR13, PT ;  /* 0x0000000d0d007c0c */ /* 0x000fe4000bf26270 */
[----:B------:R-:W4:Y:S01]  /*d330*/  LDL.LU R13, [R1+0x6c0] ;  /* 0x0006c000010d7983 */ /* 0x000f220000300800 */
[----:B-1----:R-:W-:-:S04]  /*d340*/  @!P0 LOP3.LUT R119, R119, R118, RZ, 0x3c, !PT ;  /* 0x0000007677778212 */ /* 0x002fc800078e3cff */
[----:B------:R-:W-:-:S04]  /*d350*/  @!P0 LOP3.LUT R118, R119, R118, RZ, 0x3c, !PT ;  /* 0x0000007677768212 */ /* 0x000fc800078e3cff */
[----:B------:R-:W-:-:S05]  /*d360*/  @!P0 LOP3.LUT R119, R119, R118, RZ, 0x3c, !PT ;  /* 0x0000007677778212 */ /* 0x000fca00078e3cff */
[----:B------:R0:W4:Y:S02]  /*d370*/  @!P0 LDG.E.U8 R157, desc[UR18][R118.64] ;  /* 0x00000012769d8981 */ /* 0x000124000c1e1100 */
[----:B0-----:R-:W0:Y:S01]  /*d380*/  S2R R119, SR_TID.X ;  /* 0x0000000000777919 */ /* 0x001e220000002100 */
[----:B------:R-:W-:Y:S01]  /*d390*/  @!P1 IMAD.MOV.U32 R118, RZ, RZ, R0 ;  /* 0x000000ffff769224 */ /* 0x000fe200078e0000 */
[----:B0-----:R-:W-:-:S04]  /*d3a0*/  SHF.R.U32.HI R119, RZ, 0x6, R119 ;  /* 0x00000006ff777819 */ /* 0x001fc80000011677 */
[----:B------:R-:W-:-:S04]  /*d3b0*/  SGXT.U32 R119, R119, 0x1 ;  /* 0x000000017777781a */ /* 0x000fc80000000000 */
[----:B------:R-:W-:-:S04]  /*d3c0*/  LOP3.LUT R119, R119, 0x7c, RZ, 0xfc, !PT ;  /* 0x0000007c77777812 */ /* 0x000fc800078efcff */
[----:B------:R-:W-:Y:S01]  /*d3d0*/  ISETP.GE.AND P0, PT, R119, UR13, PT ;  /* 0x0000000d77007c0c */ /* 0x000fe2000bf06270 */
[----:B---3--:R-:W-:-:S05]  /*d3e0*/  @!P1 IMAD.MOV.U32 R119, RZ, RZ, R159 ;  /* 0x000000ffff779224 */ /* 0x008fca00078e009f */
[----:B------:R0:W3:Y:S04]  /*d3f0*/  @!P1 LDG.E.U8 R154, desc[UR18][R118.64] ;  /* 0x00000012769a9981 */ /* 0x0000e8000c1e1100 */
[----:B------:R-:W0:Y:S04]  /*d400*/  LDL R118, [R1+0x25c] ;  /* 0x00025c0001767983 */ /* 0x000e280000100800 */
[----:B------:R-:W0:Y:S01]  /*d410*/  LDL R119, [R1+0x260] ;  /* 0x0002600001777983 */ /* 0x000e220000100800 */
[----:B------:R-:W1:Y:S01]  /*d420*/  S2R R0, SR_TID.X ;  /* 0x0000000000007919 */ /* 0x000e620000002100 */
[----:B------:R-:W2:Y:S01]  /*d430*/  S2R R159, SR_TID.X ;  /* 0x00000000009f7919 */ /* 0x000ea20000002100 */
[----:B------:R-:W-:-:S02]  /*d440*/  PRMT R153, RZ, 0x7610, R153 ;  /* 0x00007610ff997816 */ /* 0x000fc40000000099 */
[----:B------:R-:W-:Y:S02]  /*d450*/  PRMT R150, RZ, 0x7610, R150 ;  /* 0x00007610ff967816 */ /* 0x000fe40000000096 */
[----:B-1----:R-:W-:-:S04]  /*d460*/  LEA.HI R0, R0, 0x7e, RZ, 0x1a ;  /* 0x0000007e00007811 */ /* 0x002fc800078fd0ff */
[----:B------:R-:W-:Y:S02]  /*d470*/  ISETP.GE.AND P1, PT, R0, UR13, PT ;  /* 0x0000000d00007c0c */ /* 0x000fe4000bf26270 */
[----:B--2---:R-:W-:Y:S01]  /*d480*/  LOP3.LUT R159, R159, 0x7f, RZ, 0xc0, !PT ;  /* 0x0000007f9f9f7812 */ /* 0x004fe200078ec0ff */
[----:B------:R-:W2:Y:S01]  /*d490*/  LDL.LU R0, [R1+0x8] ;  /* 0x0000080001007983 */ /* 0x000ea20000300800 */
[----:B0-----:R-:W-:-:S04]  /*d4a0*/  @!P0 LOP3.LUT R119, R119, R118, RZ, 0x3c, !PT ;  /* 0x0000007677778212 */ /* 0x001fc800078e3cff */
[----:B------:R-:W-:-:S04]  /*d4b0*/  @!P0 LOP3.LUT R118, R119, R118, RZ, 0x3c, !PT ;  /* 0x0000007677768212 */ /* 0x000fc800078e3cff */
[----:B------:R-:W-:-:S05]  /*d4c0*/  @!P0 LOP3.LUT R119, R119, R118, RZ, 0x3c, !PT ;  /* 0x0000007677778212 */ /* 0x000fca00078e3cff */
[----:B------:R0:W3:Y:S02]  /*d4d0*/  @!P0 LDG.E.U8 R153, desc[UR18][R118.64] ;  /* 0x0000001276998981 */ /* 0x0000e4000c1e1100 */
[----:B0-----:R-:W-:Y:S02]  /*d4e0*/  @!P1 IMAD.MOV.U32 R118, RZ, RZ, R120 ;  /* 0x000000ffff769224 */ /* 0x001fe400078e0078 */
[----:B----4-:R-:W-:-:S05]  /*d4f0*/  @!P1 IMAD.MOV.U32 R119, RZ, RZ, R121 ;  /* 0x000000ffff779224 */ /* 0x010fca00078e0079 */
[----:B------:R0:W4:Y:S01]  /*d500*/  @!P1 LDG.E.U8 R150, desc[UR18][R118.64] ;  /* 0x0000001276969981 */ /* 0x000122000c1e1100 */
[----:B------:R-:W-:Y:S01]  /*d510*/  BAR.SYNC.DEFER_BLOCKING 0x0 ;  /* 0x0000000000007b1d */ /* 0x000fe20000010000 */
[----:B------:R-:W-:Y:S02]  /*d520*/  ISETP.GE.AND P0, PT, R159, UR13, PT ;  /* 0x0000000d9f007c0c */ /* 0x000fe4000bf06270 */
[----:B0-----:R-:W-:-:S03]  /*d530*/  PRMT R118, RZ, 0x7610, R118 ;  /* 0x00007610ff767816 */ /* 0x001fc60000000076 */
[----:B------:R-:W2:Y:S04]  /*d540*/  LDL R159, [R1+0x15c] ;  /* 0x00015c00019f7983 */ /* 0x000ea80000100800 */
[----:B------:R0:W-:Y:S04]  /*d550*/  STL [R1+0x574], R91 ;  /* 0x0005745b01007387 */ /* 0x0001e80000100800 */
[----:B------:R-:W-:Y:S02]  /*d560*/  @!P0 IMAD.MOV.U32 R120, RZ, RZ, R91 ;  /* 0x000000ffff788224 */ /* 0x000fe400078e005b */
[----:B------:R-:W-:Y:S01]  /*d570*/  @!P0 IMAD.MOV.U32 R121, RZ, RZ, R18 ;  /* 0x000000ffff798224 */ /* 0x000fe200078e0012 */
[----:B0-----:R-:W3:Y:S04]  /*d580*/  LDL.LU R91, [R1+0x18] ;  /* 0x00001800015b7983 */ /* 0x001ee80000300800 */
[----:B------:R0:W-:Y:S04]  /*d590*/  STL [R1+0x570], R18 ;  /* 0x0005701201007387 */ /* 0x0001e80000100800 */
[----:B------:R1:W4:Y:S04]  /*d5a0*/  @!P0 LDG.E.U8 R118, desc[UR18][R120.64] ;  /* 0x0000001278768981 */ /* 0x000328000c1e1100 */
[----:B0-----:R-:W4:Y:S04]  /*d5b0*/  LDL.LU R18, [R1+0x10] ;  /* 0x0000100001127983 */ /* 0x001f280000300800 */
[----:B------:R-:W1:Y:S04]  /*d5c0*/  LDL R120, [R1+0x458] ;  /* 0x0004580001787983 */ /* 0x000e680000100800 */
[----:B------:R-:W1:Y:S01]  /*d5d0*/  LDL R121, [R1+0x45c] ;  /* 0x00045c0001797983 */ /* 0x000e620000100800 */
[----:B------:R-:W-:-:S02]  /*d5e0*/  PRMT R148, RZ, 0x7610, R148 ;  /* 0x00007610ff947816 */ /* 0x000fc40000000094 */
[----:B-1----:R-:W-:-:S04]  /*d5f0*/  @!P0 LOP3.LUT R121, R121, R120, RZ, 0x3c, !PT ;  /* 0x0000007879798212 */ /* 0x002fc800078e3cff */
[----:B------:R-:W-:-:S04]  /*d600*/  @!P0 LOP3.LUT R120, R121, R120, RZ, 0x3c, !PT ;  /* 0x0000007879788212 */ /* 0x000fc800078e3cff */
[----:B------:R-:W-:-:S05]  /*d610*/  @!P0 LOP3.LUT R121, R121, R120, RZ, 0x3c, !PT ;  /* 0x0000007879798212 */ /* 0x000fca00078e3cff */
[----:B------:R0:W4:Y:S04]  /*d620*/  @!P0 LDG.E.U8 R148, desc[UR18][R120.64] ;  /* 0x0000001278948981 */ /* 0x000128000c1e1100 */
[----:B------:R-:W0:Y:S04]  /*d630*/  LDL R120, [R1+0x218] ;  /* 0x0002180001787983 */ /* 0x000e280000100800 */
[----:B------:R-:W0:Y:S01]  /*d640*/  LDL R121, [R1+0x21c] ;  /* 0x00021c0001797983 */ /* 0x000e220000100800 */
[----:B------:R-:W-:Y:S02]  /*d650*/  PRMT R147, RZ, 0x7610, R147 ;  /* 0x00007610ff937816 */ /* 0x000fe40000000093 */
[----:B0-----:R-:W-:-:S04]  /*d660*/  @!P0 LOP3.LUT R121, R121, R120, RZ, 0x3c, !PT ;  /* 0x0000007879798212 */ /* 0x001fc800078e3cff */
        /* <DEDUP_REMOVED lines=17> */
[----:B------:R-:W3:Y:S01]  /*d780*/  LDL R121, [R1+0x158] ;  /* 0x0001580001797983 */ /* 0x000ee20000100800 */
[----:B------:R-:W-:Y:S01]  /*d790*/  PRMT R144, RZ, 0x7610, R144 ;  /* 0x00007610ff907816 */ /* 0x000fe20000000090 */
[----:B--2---:R-:W-:Y:S01]  /*d7a0*/  @!P0 IMAD.MOV.U32 R120, RZ, RZ, R159 ;  /* 0x000000ffff788224 */ /* 0x004fe200078e009f */
[----:B------:R-:W-:Y:S01]  /*d7b0*/  PRMT R143, RZ, 0x7610, R143 ;  /* 0x00007610ff8f7816 */ /* 0x000fe2000000008f */
[----:B------:R0:W-:Y:S04]  /*d7c0*/  STS.U8 [R9+UR7+0x4000], R142 ;  /* 0x0040008e09007988 */ /* 0x0001e80008000007 */
[----:B------:R1:W-:Y:S04]  /*d7d0*/  STS.U8 [R9+UR7+0x4002], R141 ;  /* 0x0040028d09007988 */ /* 0x0003e80008000007 */
[----:B------:R-:W2:Y:S04]  /*d7e0*/  LDL R159, [R1+0x1c] ;  /* 0x00001c00019f7983 */ /* 0x000ea80000100800 */
[----:B---3--:R3:W4:Y:S04]  /*d7f0*/  @!P0 LDG.E.U8 R144, desc[UR18][R120.64] ;  /* 0x0000001278908981 */ /* 0x008728000c1e1100 */
[----:B------:R-:W3:Y:S04]  /*d800*/  LDL R120, [R1+0x118] ;  /* 0x0001180001787983 */ /* 0x000ee80000100800 */
[----:B------:R-:W3:Y:S02]  /*d810*/  LDL R121, [R1+0x11c] ;  /* 0x00011c0001797983 */ /* 0x000ee40000100800 */
[----:B---3--:R-:W-:-:S04]  /*d820*/  @!P0 LOP3.LUT R121, R121, R120, RZ, 0x3c, !PT ;  /* 0x0000007879798212 */ /* 0x008fc800078e3cff */
[----:B------:R-:W-:-:S04]  /*d830*/  @!P0 LOP3.LUT R120, R121, R120, RZ, 0x3c, !PT ;  /* 0x0000007879788212 */ /* 0x000fc800078e3cff */
[----:B------:R-:W-:-:S05]  /*d840*/  @!P0 LOP3.LUT R121, R121, R120, RZ, 0x3c, !PT ;  /* 0x0000007879798212 */ /* 0x000fca00078e3cff */
[----:B------:R3:W4:Y:S04]  /*d850*/  @!P0 LDG.E.U8 R143, desc[UR18][R120.64] ;  /* 0x00000012788f8981 */ /* 0x000728000c1e1100 */
[----:B------:R-:W3:Y:S04]  /*d860*/  LDL R120, [R1+0xd8] ;  /* 0x0000d80001787983 */ /* 0x000ee80000100800 */
[----:B------:R-:W3:Y:S01]  /*d870*/  LDL R121, [R1+0xdc] ;  /* 0x0000dc0001797983 */ /* 0x000ee20000100800 */
[----:B0-----:R-:W-:Y:S02]  /*d880*/  PRMT R142, RZ, 0x7610, R142 ;  /* 0x00007610ff8e7816 */ /* 0x001fe4000000008e */
[----:B---3--:R-:W-:-:S04]  /*d890*/  @!P0 LOP3.LUT R121, R121, R120, RZ, 0x3c, !PT ;  /* 0x0000007879798212 */ /* 0x008fc800078e3cff */
[----:B------:R-:W-:-:S04]  /*d8a0*/  @!P0 LOP3.LUT R120, R121, R120, RZ, 0x3c, !PT ;  /* 0x0000007879788212 */ /* 0x000fc800078e3cff */
[----:B------:R-:W-:-:S05]  /*d8b0*/  @!P0 LOP3.LUT R121, R121, R120, RZ, 0x3c, !PT ;  /* 0x0000007879798212 */ /* 0x000fca00078e3cff */
[----:B------:R0:W3:Y:S04]  /*d8c0*/  @!P0 LDG.E.U8 R142, desc[UR18][R120.64] ;  /* 0x00000012788e8981 */ /* 0x0000e8000c1e1100 */
[----:B------:R-:W0:Y:S04]  /*d8d0*/  LDL R120, [R1+0x98] ;  /* 0x0000980001787983 */ /* 0x000e280000100800 */
[----:B------:R-:W0:Y:S01]  /*d8e0*/  LDL R121, [R1+0x9c] ;  /* 0x00009c0001797983 */ /* 0x000e220000100800 */
[----:B-1----:R-:W-:Y:S02]  /*d8f0*/  PRMT R141, RZ, 0x7610, R141 ;  /* 0x00007610ff8d7816 */ /* 0x002fe4000000008d */
[----:B0-----:R-:W-:-:S04]  /*d900*/  @!P0 LOP3.LUT R121, R121, R120, RZ, 0x3c, !PT ;  /* 0x0000007879798212 */ /* 0x001fc800078e3cff */
[----:B------:R-:W-:-:S04]  /*d910*/  @!P0 LOP3.LUT R120, R121, R120, RZ, 0x3c, !PT ;  /* 0x0000007879788212 */ /* 0x000fc800078e3cff */
[----:B------:R-:W-:-:S05]  /*d920*/  @!P0 LOP3.LUT R121, R121, R120, RZ, 0x3c, !PT ;  /* 0x0000007879798212 */ /* 0x000fca00078e3cff */
[----:B------:R0:W3:Y:S04]  /*d930*/  @!P0 LDG.E.U8 R141, desc[UR18][R120.64] ;  /* 0x00000012788d8981 */ /* 0x0000e8000c1e1100 */
[----:B------:R-:W0:Y:S04]  /*d940*/  LDL R120, [R1+0x58] ;  /* 0x0000580001787983 */ /* 0x000e280000100800 */
[----:B------:R-:W0:Y:S04]  /*d950*/  LDL R121, [R1+0x5c] ;  /* 0x00005c0001797983 */ /* 0x000e280000100800 */
[----:B------:R1:W-:Y:S04]  /*d960*/  STS.U8 [R9+UR7+0x4004], R140 ;  /* 0x0040048c09007988 */ /* 0x0003e80008000007 */
[----:B------:R2:W-:Y:S01]  /*d970*/  STS.U8 [R9+UR7+0x4006], R139 ;  /* 0x0040068b09007988 */ /* 0x0005e20008000007 */
[----:B-1----:R-:W-:-:S02]  /*d980*/  PRMT R140, RZ, 0x7610, R140 ;  /* 0x00007610ff8c7816 */ /* 0x002fc4000000008c */
[----:B--2---:R-:W-:Y:S01]  /*d990*/  PRMT R139, RZ, 0x7610, R139 ;  /* 0x00007610ff8b7816 */ /* 0x004fe2000000008b */
[----:B------:R1:W-:Y:S04]  /*d9a0*/  STS.U8 [R9+UR7+0x4008], R138 ;  /* 0x0040088a09007988 */ /* 0x0003e80008000007 */
[----:B------:R2:W-:Y:S01]  /*d9b0*/  STS.U8 [R9+UR7+0x400a], R137 ;  /* 0x00400a8909007988 */ /* 0x0005e20008000007 */
[----:B-1----:R-:W-:Y:S02]  /*d9c0*/  PRMT R138, RZ, 0x7610, R138 ;  /* 0x00007610ff8a7816 */ /* 0x002fe4000000008a */
[----:B--2---:R-:W-:Y:S01]  /*d9d0*/  PRMT R137, RZ, 0x7610, R137 ;  /* 0x00007610ff897816 */ /* 0x004fe20000000089 */
[----:B------:R1:W-:Y:S04]  /*d9e0*/  STS.U8 [R9+UR7+0x400c], R136 ;  /* 0x00400c8809007988 */ /* 0x0003e80008000007 */
[----:B------:R2:W-:Y:S01]  /*d9f0*/  STS.U8 [R9+UR7+0x400e], R135 ;  /* 0x00400e8709007988 */ /* 0x0005e20008000007 */
[----:B-1----:R-:W-:-:S02]  /*da00*/  PRMT R136, RZ, 0x7610, R136 ;  /* 0x00007610ff887816 */ /* 0x002fc40000000088 */
[----:B--2---:R-:W-:Y:S01]  /*da10*/  PRMT R135, RZ, 0x7610, R135 ;  /* 0x00007610ff877816 */ /* 0x004fe20000000087 */
[----:B------:R1:W-:Y:S04]  /*da20*/  STS.U8 [R8+UR7+0x4000], R134 ;  /* 0x0040008608007988 */ /* 0x0003e80008000007 */
[----:B------:R2:W-:Y:S01]  /*da30*/  STS.U8 [R8+UR7+0x4002], R133 ;  /* 0x0040028508007988 */ /* 0x0005e20008000007 */
[----:B-1----:R-:W-:Y:S02]  /*da40*/  PRMT R134, RZ, 0x7610, R134 ;  /* 0x00007610ff867816 */ /* 0x002fe40000000086 */
[----:B--2---:R-:W-:Y:S02]  /*da50*/  PRMT R133, RZ, 0x7610, R133 ;  /* 0x00007610ff857816 */ /* 0x004fe40000000085 */
[----:B0-----:R-:W-:-:S04]  /*da60*/  @!P0 LOP3.LUT R121, R121, R120, RZ, 0x3c, !PT ;  /* 0x0000007879798212 */ /* 0x001fc800078e3cff */
[----:B------:R-:W-:-:S04]  /*da70*/  @!P0 LOP3.LUT R120, R121, R120, RZ, 0x3c, !PT ;  /* 0x0000007879788212 */ /* 0x000fc800078e3cff */
[----:B------:R-:W-:-:S05]  /*da80*/  @!P0 LOP3.LUT R121, R121, R120, RZ, 0x3c, !PT ;  /* 0x0000007879798212 */ /* 0x000fca00078e3cff */
[----:B------:R0:W2:Y:S02]  /*da90*/  @!P0 LDG.E.U8 R140, desc[UR18][R120.64] ;  /* 0x00000012788c8981 */ /* 0x0000a4000c1e1100 */
[----:B0-----:R-:W-:Y:S02]  /*daa0*/  @!P0 IMAD.MOV.U32 R120, RZ, RZ, R159 ;  /* 0x000000ffff788224 */ /* 0x001fe400078e009f */
[----:B------:R-:W-:Y:S01]  /*dab0*/  @!P0 IMAD.MOV.U32 R121, RZ, RZ, R91 ;  /* 0x000000ffff798224 */ /* 0x000fe200078e005b */
[----:B------:R-:W4:Y:S04]  /*dac0*/  LDL R159, [R1+0x1d4] ;  /* 0x0001d400019f7983 */ /* 0x000f280000100800 */
[----:B------:R0:W2:Y:S02]  /*dad0*/  @!P0 LDG.E.U8 R139, desc[UR18][R120.64] ;  /* 0x00000012788b8981 */ /* 0x0000a4000c1e1100 */
[----:B0-----:R-:W-:-:S02]  /*dae0*/  @!P0 IMAD.MOV.U32 R120, RZ, RZ, R244 ;  /* 0x000000ffff788224 */ /* 0x001fc400078e00f4 */
[----:B------:R-:W-:Y:S01]  /*daf0*/  @!P0 IMAD.MOV.U32 R121, RZ, RZ, R243 ;  /* 0x000000ffff798224 */ /* 0x000fe200078e00f3 */
[----:B------:R0:W-:Y:S04]  /*db00*/  STL [R1+0x584], R91 ;  /* 0x0005845b01007387 */ /* 0x0001e80000100800 */
[----:B------:R1:W2:Y:S04]  /*db10*/  @!P0 LDG.E.U8 R138, desc[UR18][R120.64] ;  /* 0x00000012788a8981 */ /* 0x0002a8000c1e1100 */
[----:B0-----:R-:W3:Y:S01]  /*db20*/  LDL.LU R91, [R1+0xc] ;  /* 0x00000c00015b7983 */ /* 0x001ee20000300800 */
[----:B-1----:R-:W-:-:S02]  /*db30*/  @!P0 IMAD.MOV.U32 R120, RZ, RZ, R228 ;  /* 0x000000ffff788224 */ /* 0x002fc400078e00e4 */
[----:B------:R-:W-:Y:S01]  /*db40*/  @!P0 IMAD.MOV.U32 R121, RZ, RZ, R227 ;  /* 0x000000ffff798224 */ /* 0x000fe200078e00e3 */
[----:B------:R0:W-:Y:S04]  /*db50*/  STL [R1+0x57c], R244 ;  /* 0x00057cf401007387 */ /* 0x0001e80000100800 */
[----:B------:R1:W2:Y:S04]  /*db60*/  @!P0 LDG.E.U8 R137, desc[UR18][R120.64] ;  /* 0x0000001278898981 */ /* 0x0002a8000c1e1100 */
[----:B0-----:R-:W2:Y:S01]  /*db70*/  LDL.LU R244, [R1+0x4] ;  /* 0x0000040001f47983 */ /* 0x001ea20000300800 */
[----:B-1----:R-:W-:-:S03]  /*db80*/  @!P0 IMAD.MOV.U32 R120, RZ, RZ, R212 ;  /* 0x000000ffff788224 */ /* 0x002fc600078e00d4 */
[----:B------:R0:W-:Y:S01]  /*db90*/  STL [R1+0x578], R243 ;  /* 0x000578f301007387 */ /* 0x0001e20000100800 */
[----:B------:R-:W-:-:S05]  /*dba0*/  @!P0 IMAD.MOV.U32 R121, RZ, RZ, R211 ;  /* 0x000000ffff798224 */ /* 0x000fca00078e00d3 */
[----:B------:R1:W2:Y:S04]  /*dbb0*/  @!P0 LDG.E.U8 R136, desc[UR18][R120.64] ;  /* 0x0000001278888981 */ /* 0x0002a8000c1e1100 */
[----:B0-----:R-:W3:Y:S04]  /*dbc0*/  LDL R243, [R1+0x1d0] ;  /* 0x0001d00001f37983 */ /* 0x001ee80000100800 */
[----:B------:R0:W-:Y:S01]  /*dbd0*/  STL [R1+0x588], R228 ;  /* 0x000588e401007387 */ /* 0x0001e20000100800 */
[----:B-1----:R-:W-:Y:S02]  /*dbe0*/  @!P0 IMAD.MOV.U32 R120, RZ, RZ, R196 ;  /* 0x000000ffff788224 */ /* 0x002fe400078e00c4 */
[----:B------:R-:W-:-:S05]  /*dbf0*/  @!P0 IMAD.MOV.U32 R121, RZ, RZ, R195 ;  /* 0x000000ffff798224 */ /* 0x000fca00078e00c3 */
[----:B------:R1:W2:Y:S04]  /*dc00*/  @!P0 LDG.E.U8 R135, desc[UR18][R120.64] ;  /* 0x0000001278878981 */ /* 0x0002a8000c1e1100 */
[----:B0-----:R-:W2:Y:S04]  /*dc10*/  LDL.LU R228, [R1+0x38] ;  /* 0x0000380001e47983 */ /* 0x001ea80000300800 */
[----:B------:R0:W-:Y:S01]  /*dc20*/  STL [R1+0x580], R227 ;  /* 0x000580e301007387 */ /* 0x0001e20000100800 */
[----:B-1----:R-:W-:Y:S02]  /*dc30*/  @!P0 IMAD.MOV.U32 R120, RZ, RZ, R110 ;  /* 0x000000ffff788224 */ /* 0x002fe400078e006e */
[----:B------:R-:W-:-:S05]  /*dc40*/  @!P0 IMAD.MOV.U32 R121, RZ, RZ, R23 ;  /* 0x000000ffff798224 */ /* 0x000fca00078e0017 */
[----:B------:R1:W2:Y:S04]  /*dc50*/  @!P0 LDG.E.U8 R134, desc[UR18][R120.64] ;  /* 0x0000001278868981 */ /* 0x0002a8000c1e1100 */
[----:B0-----:R-:W2:Y:S04]  /*dc60*/  LDL.LU R227, [R1+0x30] ;  /* 0x0000300001e37983 */ /* 0x001ea80000300800 */
[----:B------:R0:W-:Y:S04]  /*dc70*/  STL [R1+0x590], R212 ;  /* 0x000590d401007387 */ /* 0x0001e80000100800 */
[----:B0-----:R-:W2:Y:S04]  /*dc80*/  LDL.LU R212, [R1+0x40] ;  /* 0x0000400001d47983 */ /* 0x001ea80000300800 */
[----:B------:R0:W-:Y:S01]  /*dc90*/  STL [R1+0x58c], R211 ;  /* 0x00058cd301007387 */ /* 0x0001e20000100800 */
[----:B-1----:R-:W-:-:S03]  /*dca0*/  @!P0 IMAD.MOV.U32 R120, RZ, RZ, R102 ;  /* 0x000000ffff788224 */ /* 0x002fc600078e0066 */
[----:B0-----:R-:W2:Y:S04]  /*dcb0*/  LDL.LU R211, [R1+0x14] ;  /* 0x0000140001d37983 */ /* 0x001ea80000300800 */
[----:B------:R0:W-:Y:S01]  /*dcc0*/  STL [R1+0x594], R9 ;  /* 0x0005940901007387 */ /* 0x0001e20000100800 */
[----:B------:R-:W-:-:S05]  /*dcd0*/  @!P0 IMAD.MOV.U32 R121, RZ, RZ, R12 ;  /* 0x000000ffff798224 */ /* 0x000fca00078e000c */
[----:B------:R1:W2:Y:S04]  /*dce0*/  @!P0 LDG.E.U8 R133, desc[UR18][R120.64] ;  /* 0x0000001278858981 */ /* 0x0002a8000c1e1100 */
[----:B0-----:R-:W2:Y:S04]  /*dcf0*/  LDL.LU R9, [R1+0x48] ;  /* 0x0000480001097983 */ /* 0x001ea80000300800 */
[----:B------:R0:W-:Y:S04]  /*dd00*/  STL [R1+0x59c], R196 ;  /* 0x00059cc401007387 */ /* 0x0001e80000100800 */
[----:B0-----:R-:W2:Y:S04]  /*dd10*/  LDL.LU R196, [R1+0x50] ;  /* 0x0000500001c47983 */ /* 0x001ea80000300800 */
[----:B------:R0:W-:Y:S04]  /*dd20*/  STL [R1+0x598], R195 ;  /* 0x000598c301007387 */ /* 0x0001e80000100800 */
[----:B0-----:R-:W4:Y:S04]  /*dd30*/  LDL R195, [R1+0x214] ;  /* 0x0002140001c37983 */ /* 0x001f280000100800 */
[----:B------:R0:W-:Y:S04]  /*dd40*/  STL [R1+0x5a4], R110 ;  /* 0x0005a46e01007387 */ /* 0x0001e80000100800 */
[----:B0-----:R-:W2:Y:S04]  /*dd50*/  LDL R110, [R1+0x194] ;  /* 0x00019400016e7983 */ /* 0x001ea80000100800 */
[----:B------:R0:W-:Y:S04]  /*dd60*/  STL [R1+0x5a0], R23 ;  /* 0x0005a01701007387 */ /* 0x0001e80000100800 */
[----:B0-----:R-:W2:Y:S04]  /*dd70*/  LDL R23, [R1+0x190] ;  /* 0x0001900001177983 */ /* 0x001ea80000100800 */
[----:B------:R0:W-:Y:S04]  /*dd80*/  STL [R1+0x5ac], R102 ;  /* 0x0005ac6601007387 */ /* 0x0001e80000100800 */
[----:B0-----:R-:W2:Y:S04]  /*dd90*/  LDL.LU R102, [R1+0x3c] ;  /* 0x00003c0001667983 */ /* 0x001ea80000300800 */
[----:B------:R0:W-:Y:S04]  /*dda0*/  STL [R1+0x5a8], R12 ;  /* 0x0005a80c01007387 */ /* 0x0001e80000100800 */
[----:B------:R-:W1:Y:S04]  /*ddb0*/  LDL R120, [R1+0x23c] ;  /* 0x00023c0001787983 */ /* 0x000e680000100800 */
[----:B------:R-:W1:Y:S04]  /*ddc0*/  LDL R121, [R1+0x450] ;  /* 0x0004500001797983 */ /* 0x000e680000100800 */
[----:B0-----:R-:W3:Y:S04]  /*ddd0*/  LDL R12, [R1+0x210] ;  /* 0x00021000010c7983 */ /* 0x001ee80000100800 */
[----:B------:R0:W-:Y:S04]  /*dde0*/  STS.U8 [R8+UR7+0x4004], R132 ;  /* 0x0040048408007988 */ /* 0x0001e80008000007 */
[----:B------:R0:W-:Y:S02]  /*ddf0*/  STS.U8 [R8+UR7+0x4006], R131 ;  /* 0x0040068308007988 */ /* 0x0001e40008000007 */
[----:B0-----:R-:W-:-:S02]  /*de00*/  PRMT R132, RZ, 0x7610, R132 ;  /* 0x00007610ff847816 */ /* 0x001fc40000000084 */
[----:B------:R-:W-:Y:S01]  /*de10*/  PRMT R131, RZ, 0x7610, R131 ;  /* 0x00007610ff837816 */ /* 0x000fe20000000083 */
[----:B------:R0:W-:Y:S04]  /*de20*/  STS.U8 [R8+UR7+0x4008], R130 ;  /* 0x0040088208007988 */ /* 0x0001e80008000007 */
[----:B------:R0:W-:Y:S02]  /*de30*/  STS.U8 [R8+UR7+0x400a], R129 ;  /* 0x00400a8108007988 */ /* 0x0001e40008000007 */
[----:B0-----:R-:W-:Y:S02]  /*de40*/  PRMT R130, RZ, 0x7610, R130 ;  /* 0x00007610ff827816 */ /* 0x001fe40000000082 */
[----:B------:R-:W-:Y:S02]  /*de50*/  PRMT R129, RZ, 0x7610, R129 ;  /* 0x00007610ff817816 */ /* 0x000fe40000000081 */
[----:B-1----:R-:W-:-:S04]  /*de60*/  @!P0 LOP3.LUT R121, R121, R120, RZ, 0x3c, !PT ;  /* 0x0000007879798212 */ /* 0x002fc800078e3cff */
[----:B------:R-:W-:-:S04]  /*de70*/  @!P0 LOP3.LUT R120, R121, R120, RZ, 0x3c, !PT ;  /* 0x0000007879788212 */ /* 0x000fc800078e3cff */
[----:B------:R-:W-:-:S05]  /*de80*/  @!P0 LOP3.LUT R121, R121, R120, RZ, 0x3c, !PT ;  /* 0x0000007879798212 */ /* 0x000fca00078e3cff */
[----:B------:R4:W2:Y:S02]  /*de90*/  @!P0 LDG.E.U8 R132, desc[UR18][R120.64] ;  /* 0x0000001278848981 */ /* 0x0008a4000c1e1100 */
[----:B----4-:R-:W-:Y:S02]  /*dea0*/  @!P0 IMAD.MOV.U32 R120, RZ, RZ, R195 ;  /* 0x000000ffff788224 */ /* 0x010fe400078e00c3 */
[----:B---3--:R-:W-:Y:S01]  /*deb0*/  @!P0 IMAD.MOV.U32 R121, RZ, RZ, R12 ;  /* 0x000000ffff798224 */ /* 0x008fe200078e000c */
[----:B------:R0:W-:Y:S04]  /*dec0*/  STS.U8 [R8+UR7+0x400c], R128 ;  /* 0x00400c8008007988 */ /* 0x0001e80008000007 */
[----:B------:R1:W3:Y:S04]  /*ded0*/  @!P0 LDG.E.U8 R131, desc[UR18][R120.64] ;  /* 0x0000001278838981 */ /* 0x0002e8000c1e1100 */
[----:B------:R-:W4:Y:S04]  /*dee0*/  LDL R12, [R1+0x154] ;  /* 0x00015400010c7983 */ /* 0x000f280000100800 */
[----:B------:R-:W3:Y:S01]  /*def0*/  LDL R195, [R1+0xd0] ;  /* 0x0000d00001c37983 */ /* 0x000ee20000100800 */
[----:B-1----:R-:W-:-:S02]  /*df00*/  @!P0 IMAD.MOV.U32 R120, RZ, RZ, R159 ;  /* 0x000000ffff788224 */ /* 0x002fc400078e009f */
[----:B------:R-:W-:Y:S01]  /*df10*/  @!P0 IMAD.MOV.U32 R121, RZ, RZ, R243 ;  /* 0x000000ffff798224 */ /* 0x000fe200078e00f3 */
[----:B0-----:R-:W-:Y:S01]  /*df20*/  PRMT R128, RZ, 0x7610, R128 ;  /* 0x00007610ff807816 */ /* 0x001fe20000000080 */
[----:B------:R-:W3:Y:S04]  /*df30*/  LDL R243, [R1+0x114] ;  /* 0x0001140001f37983 */ /* 0x000ee80000100800 */
[----:B------:R2:W3:Y:S04]  /*df40*/  @!P0 LDG.E.U8 R130, desc[UR18][R120.64] ;  /* 0x0000001278828981 */ /* 0x0004e8000c1e1100 */
[----:B------:R-:W3:Y:S01]  /*df50*/  LDL R159, [R1+0xd4] ;  /* 0x0000d400019f7983 */ /* 0x000ee20000100800 */
[----:B--2---:R-:W-:-:S02]  /*df60*/  @!P0 IMAD.MOV.U32 R120, RZ, RZ, R110 ;  /* 0x000000ffff788224 */ /* 0x004fc400078e006e */
[----:B------:R-:W-:Y:S01]  /*df70*/  @!P0 IMAD.MOV.U32 R121, RZ, RZ, R23 ;  /* 0x000000ffff798224 */ /* 0x000fe200078e0017 */
[----:B------:R-:W2:Y:S04]  /*df80*/  LDL R110, [R1+0x90] ;  /* 0x00009000016e7983 */ /* 0x000ea80000100800 */
[----:B------:R4:W2:Y:S04]  /*df90*/  @!P0 LDG.E.U8 R129, desc[UR18][R120.64] ;  /* 0x0000001278818981 */ /* 0x0008a8000c1e1100 */
[----:B------:R-:W2:Y:S04]  /*dfa0*/  LDL R23, [R1+0x94] ;  /* 0x0000940001177983 */ /* 0x000ea80000100800 */
[----:B------:R-:W3:Y:S01]  /*dfb0*/  LDL R121, [R1+0x150] ;  /* 0x0001500001797983 */ /* 0x000ee20000100800 */
[----:B----4-:R-:W-:-:S03]  /*dfc0*/  @!P0 IMAD.MOV.U32 R120, RZ, RZ, R12 ;  /* 0x000000ffff788224 */ /* 0x010fc600078e000c */
[----:B------:R-:W4:Y:S04]  /*dfd0*/  LDL R12, [R1+0x54] ;  /* 0x00005400010c7983 */ /* 0x000f280000100800 */
[----:B---3--:R0:W3:Y:S04]  /*dfe0*/  @!P0 LDG.E.U8 R128, desc[UR18][R120.64] ;  /* 0x0000001278808981 */ /* 0x0080e8000c1e1100 */
[----:B------:R-:W2:Y:S01]  /*dff0*/  LDL R121, [R1+0x110] ;  /* 0x0001100001797983 */ /* 0x000ea20000100800 */
[----:B0-----:R-:W-:-:S03]  /*e000*/  @!P0 IMAD.MOV.U32 R120, RZ, RZ, R243 ;  /* 0x000000ffff788224 */ /* 0x001fc600078e00f3 */
[----:B------:R0:W-:Y:S04]  /*e010*/  STS.U8 [R8+UR7+0x400e], R127 ;  /* 0x00400e7f08007988 */ /* 0x0001e80008000007 */
[----:B------:R1:W-:Y:S01]  /*e020*/  STS.U8 [R7+UR7+0x4000], R126 ;  /* 0x0040007e07007988 */ /* 0x0003e20008000007 */
[----:B0-----:R-:W-:-:S03]  /*e030*/  PRMT R127, RZ, 0x7610, R127 ;  /* 0x00007610ff7f7816 */ /* 0x001fc6000000007f */
[----:B------:R0:W-:Y:S01]  /*e040*/  STL [R1+0x5b0], R8 ;  /* 0x0005b00801007387 */ /* 0x0001e20000100800 */
[----:B-1----:R-:W-:-:S03]  /*e050*/  PRMT R126, RZ, 0x7610, R126 ;  /* 0x00007610ff7e7816 */ /* 0x002fc6000000007e */
[----:B------:R1:W-:Y:S04]  /*e060*/  STS.U8 [R7+UR7+0x4002], R125 ;  /* 0x0040027d07007988 */ /* 0x0003e80008000007 */
[----:B------:R1:W-:Y:S04]  /*e070*/  STS.U8 [R7+UR7+0x4004], R124 ;  /* 0x0040047c07007988 */ /* 0x0003e80008000007 */
[----:B0-----:R-:W3:Y:S01]  /*e080*/  LDL R8, [R1+0x1cc] ;  /* 0x0001cc0001087983 */ /* 0x001ee20000100800 */
[----:B-1----:R-:W-:-:S03]  /*e090*/  PRMT R125, RZ, 0x7610, R125 ;  /* 0x00007610ff7d7816 */ /* 0x002fc6000000007d */
[----:B------:R0:W-:Y:S01]  /*e0a0*/  STS.U8 [R7+UR7+0x4006], R123 ;  /* 0x0040067b07007988 */ /* 0x0001e20008000007 */
[----:B------:R-:W-:-:S03]  /*e0b0*/  PRMT R124, RZ, 0x7610, R124 ;  /* 0x00007610ff7c7816 */ /* 0x000fc6000000007c */
[----:B------:R1:W-:Y:S04]  /*e0c0*/  STS.U8 [R7+UR7+0x4008], R122 ;  /* 0x0040087a07007988 */ /* 0x0003e80008000007 */
[----:B------:R1:W-:Y:S01]  /*e0d0*/  STS.U8 [R7+UR7+0x400a], R158 ;  /* 0x00400a9e07007988 */ /* 0x0003e20008000007 */
[----:B0-----:R-:W-:-:S03]  /*e0e0*/  PRMT R123, RZ, 0x7610, R123 ;  /* 0x00007610ff7b7816 */ /* 0x001fc6000000007b */
[----:B------:R-:W3:Y:S04]  /*e0f0*/  LDL R243, [R1+0x1c8] ;  /* 0x0001c80001f37983 */ /* 0x000ee80000100800 */
[----:B--2---:R0:W2:Y:S02]  /*e100*/  @!P0 LDG.E.U8 R127, desc[UR18][R120.64] ;  /* 0x00000012787f8981 */ /* 0x0040a4000c1e1100 */
[----:B0-----:R-:W-:Y:S02]  /*e110*/  @!P0 IMAD.MOV.U32 R120, RZ, RZ, R159 ;  /* 0x000000ffff788224 */ /* 0x001fe400078e009f */
[----:B------:R-:W-:Y:S02]  /*e120*/  @!P0 IMAD.MOV.U32 R121, RZ, RZ, R195 ;  /* 0x000000ffff798224 */ /* 0x000fe400078e00c3 */
[----:B------:R-:W3:Y:S04]  /*e130*/  LDL R195, [R1+0x448] ;  /* 0x0004480001c37983 */ /* 0x000ee80000100800 */
[----:B------:R0:W2:Y:S02]  /*e140*/  @!P0 LDG.E.U8 R126, desc[UR18][R120.64] ;  /* 0x00000012787e8981 */ /* 0x0000a4000c1e1100 */
[----:B0-----:R-:W-:-:S02]  /*e150*/  @!P0 IMAD.MOV.U32 R120, RZ, RZ, R23 ;  /* 0x000000ffff788224 */ /* 0x001fc400078e0017 */
[----:B------:R-:W-:Y:S01]  /*e160*/  @!P0 IMAD.MOV.U32 R121, RZ, RZ, R110 ;  /* 0x000000ffff798224 */ /* 0x000fe200078e006e */
[----:B------:R-:W2:Y:S04]  /*e170*/  LDL R23, [R1+0x208] ;  /* 0x0002080001177983 */ /* 0x000ea80000100800 */
[----:B------:R-:W2:Y:S04]  /*e180*/  LDL R110, [R1+0x44c] ;  /* 0x00044c00016e7983 */ /* 0x000ea80000100800 */
[----:B------:R4:W2:Y:S02]  /*e190*/  @!P0 LDG.E.U8 R125, desc[UR18][R120.64] ;  /* 0x00000012787d8981 */ /* 0x0008a4000c1e1100 */
[----:B----4-:R-:W-:-:S02]  /*e1a0*/  @!P0 IMAD.MOV.U32 R120, RZ, RZ, R12 ;  /* 0x000000ffff788224 */ /* 0x010fc400078e000c */
[----:B------:R-:W4:Y:S01]  /*e1b0*/  LDL R12, [R1+0x20c] ;  /* 0x00020c00010c7983 */ /* 0x000f220000100800 */
[----:B------:R-:W-:-:S05]  /*e1c0*/  @!P0 IMAD.MOV.U32 R121, RZ, RZ, R196 ;  /* 0x000000ffff798224 */ /* 0x000fca00078e00c4 */
[----:B------:R0:W4:Y:S01]  /*e1d0*/  @!P0 LDG.E.U8 R124, desc[UR18][R120.64] ;  /* 0x00000012787c8981 */ /* 0x000122000c1e1100 */
[----:B-1----:R-:W-:Y:S01]  /*e1e0*/  PRMT R122, RZ, 0x7610, R122 ;  /* 0x00007610ff7a7816 */ /* 0x002fe2000000007a */
[----:B0-----:R-:W-:Y:S02]  /*e1f0*/  @!P0 IMAD.MOV.U32 R120, RZ, RZ, R211 ;  /* 0x000000ffff788224 */ /* 0x001fe400078e00d3 */
[----:B------:R-:W-:-:S05]  /*e200*/  @!P0 IMAD.MOV.U32 R121, RZ, RZ, R18 ;  /* 0x000000ffff798224 */ /* 0x000fca00078e0012 */
[----:B------:R0:W4:Y:S01]  /*e210*/  @!P0 LDG.E.U8 R123, desc[UR18][R120.64] ;  /* 0x00000012787b8981 */ /* 0x000122000c1e1100 */
[----:B------:R-:W-:Y:S02]  /*e220*/  @!P0 IMAD.MOV.U32 R158, RZ, RZ, R226 ;  /* 0x000000ffff9e8224 */ /* 0x000fe400078e00e2 */
[----:B------:R-:W-:Y:S02]  /*e230*/  @!P0 IMAD.MOV.U32 R159, RZ, RZ, R225 ;  /* 0x000000ffff9f8224 */ /* 0x000fe400078e00e1 */
[----:B0-----:R-:W-:Y:S02]  /*e240*/  @!P0 IMAD.MOV.U32 R120, RZ, RZ, R242 ;  /* 0x000000ffff788224 */ /* 0x001fe400078e00f2 */
[----:B------:R-:W-:Y:S01]  /*e250*/  @!P0 IMAD.MOV.U32 R121, RZ, RZ, R241 ;  /* 0x000000ffff798224 */ /* 0x000fe200078e00f1 */
[----:B------:R0:W-:Y:S04]  /*e260*/  STL [R1+0x5b4], R196 ;  /* 0x0005b4c401007387 */ /* 0x0001e80000100800 */
[----:B------:R1:W4:Y:S04]  /*e270*/  @!P0 LDG.E.U8 R122, desc[UR18][R120.64] ;  /* 0x00000012787a8981 */ /* 0x000328000c1e1100 */
[----:B0-----:R-:W4:Y:S01]  /*e280*/  LDL.LU R196, [R1+0x44] ;  /* 0x0000440001c47983 */ /* 0x001f220000300800 */
[----:B-1----:R-:W-:-:S03]  /*e290*/  PRMT R121, RZ, 0x7610, R121 ;  /* 0x00007610ff797816 */ /* 0x002fc60000000079 */
[----:B------:R0:W-:Y:S01]  /*e2a0*/  STL [R1+0x5bc], R211 ;  /* 0x0005bcd301007387 */ /* 0x0001e20000100800 */
[----:B------:R-:W-:-:S03]  /*e2b0*/  PRMT R120, RZ, 0x7610, R120 ;  /* 0x00007610ff787816 */ /* 0x000fc60000000078 */
[----:B------:R1:W4:Y:S04]  /*e2c0*/  @!P0 LDG.E.U8 R121, desc[UR18][R158.64] ;  /* 0x000000129e798981 */ /* 0x000328000c1e1100 */
[----:B0-----:R-:W4:Y:S04]  /*e2d0*/  LDL.LU R211, [R1+0x4c] ;  /* 0x00004c0001d37983 */ /* 0x001f280000300800 */
[----:B------:R0:W-:Y:S01]  /*e2e0*/  STL [R1+0x5b8], R18 ;  /* 0x0005b81201007387 */ /* 0x0001e20000100800 */
[----:B-1----:R-:W-:Y:S02]  /*e2f0*/  @!P0 IMAD.MOV.U32 R158, RZ, RZ, R210 ;  /* 0x000000ffff9e8224 */ /* 0x002fe400078e00d2 */
[----:B------:R-:W-:Y:S01]  /*e300*/  @!P0 IMAD.MOV.U32 R159, RZ, RZ, R209 ;  /* 0x000000ffff9f8224 */ /* 0x000fe200078e00d1 */
[----:B------:R-:W-:Y:S01]  /*e310*/  PRMT R119, RZ, 0x7610, R119 ;  /* 0x00007610ff777816 */ /* 0x000fe20000000077 */
[----:B------:R-:W-:Y:S04]  /*e320*/  STS.U8 [R7+UR7+0x400c], R192 ;  /* 0x00400cc007007988 */ /* 0x000fe80008000007 */
[----:B------:R1:W4:Y:S04]  /*e330*/  @!P0 LDG.E.U8 R120, desc[UR18][R158.64] ;  /* 0x000000129e788981 */ /* 0x000328000c1e1100 */
[----:B0-----:R-:W4:Y:S04]  /*e340*/  LDL.LU R18, [R1+0x70] ;  /* 0x0000700001127983 */ /* 0x001f280000300800 */
[----:B------:R0:W-:Y:S01]  /*e350*/  STL [R1+0x5c4], R242 ;  /* 0x0005c4f201007387 */ /* 0x0001e20000100800 */
[----:B-1----:R-:W-:-:S02]  /*e360*/  @!P0 IMAD.MOV.U32 R158, RZ, RZ, R194 ;  /* 0x000000ffff9e8224 */ /* 0x002fc400078e00c2 */
[----:B------:R-:W-:Y:S01]  /*e370*/  @!P0 IMAD.MOV.U32 R159, RZ, RZ, R193 ;  /* 0x000000ffff9f8224 */ /* 0x000fe200078e00c1 */
[----:B------:R-:W-:Y:S04]  /*e380*/  STS.U8 [R7+UR7+0x400e], R191 ;  /* 0x00400ebf07007988 */ /* 0x000fe80008000007 */
[----:B0-----:R-:W4:Y:S04]  /*e390*/  LDL.LU R242, [R1+0x80] ;  /* 0x0000800001f27983 */ /* 0x001f280000300800 */
[----:B------:R0:W-:Y:S04]  /*e3a0*/  STL [R1+0x5c0], R241 ;  /* 0x0005c0f101007387 */ /* 0x0001e80000100800 */
[----:B------:R1:W-:Y:S04]  /*e3b0*/  STS.U8 [R6+UR7+0x4000], R149 ;  /* 0x0040009506007988 */ /* 0x0003e80008000007 */
[----:B------:R1:W4:Y:S04]  /*e3c0*/  @!P0 LDG.E.U8 R119, desc[UR18][R158.64] ;  /* 0x000000129e778981 */ /* 0x000328000c1e1100 */
[----:B0-----:R-:W4:Y:S04]  /*e3d0*/  LDL.LU R241, [R1+0x78] ;  /* 0x0000780001f17983 */ /* 0x001f280000300800 */
[----:B------:R-:W-:Y:S04]  /*e3e0*/  STL [R1+0x5cc], R226 ;  /* 0x0005cce201007387 */ /* 0x000fe80000100800 */
[----:B------:R0:W-:Y:S01]  /*e3f0*/  STL [R1+0x5c8], R225 ;  /* 0x0005c8e101007387 */ /* 0x0001e20000100800 */
[----:B-1----:R-:W-:Y:S01]  /*e400*/  PRMT R149, RZ, 0x7610, R149 ;  /* 0x00007610ff957816 */ /* 0x002fe20000000095 */
[----:B------:R-:W-:-:S02]  /*e410*/  @!P0 IMAD.MOV.U32 R158, RZ, RZ, R109 ;  /* 0x000000ffff9e8224 */ /* 0x000fc400078e006d */
[----:B------:R-:W-:Y:S01]  /*e420*/  @!P0 IMAD.MOV.U32 R159, RZ, RZ, R21 ;  /* 0x000000ffff9f8224 */ /* 0x000fe200078e0015 */
[----:B------:R1:W-:Y:S04]  /*e430*/  STS.U8 [R6+UR7+0x4002], R151 ;  /* 0x0040029706007988 */ /* 0x0003e80008000007 */
[----:B------:R1:W4:Y:S04]  /*e440*/  @!P0 LDG.E.U8 R149, desc[UR18][R158.64] ;  /* 0x000000129e958981 */ /* 0x000328000c1e1100 */
[----:B0-----:R-:W4:Y:S04]  /*e450*/  LDL.LU R225, [R1+0x88] ;  /* 0x0000880001e17983 */ /* 0x001f280000300800 */
[----:B------:R-:W4:Y:S04]  /*e460*/  LDL.LU R192, [R1] ;  /* 0x0000000001c07983 */ /* 0x000f280000300800 */
[----:B------:R0:W-:Y:S01]  /*e470*/  STL [R1+0x5d4], R210 ;  /* 0x0005d4d201007387 */ /* 0x0001e20000100800 */
[----:B-1----:R-:W-:Y:S01]  /*e480*/  PRMT R151, RZ, 0x7610, R151 ;  /* 0x00007610ff977816 */ /* 0x002fe20000000097 */
[----:B------:R-:W-:-:S02]  /*e490*/  @!P0 IMAD.MOV.U32 R158, RZ, RZ, R101 ;  /* 0x000000ffff9e8224 */ /* 0x000fc400078e0065 */
[----:B0-----:R-:W4:Y:S04]  /*e4a0*/  LDL.LU R210, [R1+0x74] ;  /* 0x0000740001d27983 */ /* 0x001f280000300800 */
[----:B------:R-:W-:Y:S04]  /*e4b0*/  STL [R1+0x5d0], R209 ;  /* 0x0005d0d101007387 */ /* 0x000fe80000100800 */
[----:B------:R-:W-:Y:S04]  /*e4c0*/  STL [R1+0x5d8], R7 ;  /* 0x0005d80701007387 */ /* 0x000fe80000100800 */
[----:B------:R-:W-:Y:S01]  /*e4d0*/  STL [R1+0x5e0], R194 ;  /* 0x0005e0c201007387 */ /* 0x000fe20000100800 */
[----:B------:R-:W-:-:S03]  /*e4e0*/  @!P0 IMAD.MOV.U32 R159, RZ, RZ, R11 ;  /* 0x000000ffff9f8224 */ /* 0x000fc600078e000b */
[----:B------:R0:W-:Y:S04]  /*e4f0*/  STL [R1+0x5dc], R193 ;  /* 0x0005dcc101007387 */ /* 0x0001e80000100800 */
[----:B------:R3:W4:Y:S04]  /*e500*/  @!P0 LDG.E.U8 R151, desc[UR18][R158.64] ;  /* 0x000000129e978981 */ /* 0x000728000c1e1100 */
[----:B0-----:R-:W4:Y:S04]  /*e510*/  LDL.LU R193, [R1+0x7c] ;  /* 0x00007c0001c17983 */ /* 0x001f280000300800 */
[----:B------:R0:W-:Y:S04]  /*e520*/  STL [R1+0x5e8], R109 ;  /* 0x0005e86d01007387 */ /* 0x0001e80000100800 */
[----:B0-----:R-:W4:Y:S04]  /*e530*/  LDL.LU R109, [R1+0xb0] ;  /* 0x0000b000016d7983 */ /* 0x001f280000300800 */
[----:B------:R0:W-:Y:S04]  /*e540*/  STL [R1+0x5e4], R21 ;  /* 0x0005e41501007387 */ /* 0x0001e80000100800 */
[----:B0-----:R-:W4:Y:S04]  /*e550*/  LDL.LU R21, [R1+0x84] ;  /* 0x0000840001157983 */ /* 0x001f280000300800 */
[----:B------:R0:W-:Y:S04]  /*e560*/  STL [R1+0x5f0], R101 ;  /* 0x0005f06501007387 */ /* 0x0001e80000100800 */
[----:B------:R1:W-:Y:S04]  /*e570*/  STS.U8 [R6+UR7+0x4004], R152 ;  /* 0x0040049806007988 */ /* 0x0003e80008000007 */
[----:B0-----:R-:W4:Y:S04]  /*e580*/  LDL.LU R101, [R1+0xb8] ;  /* 0x0000b80001657983 */ /* 0x001f280000300800 */
[----:B------:R0:W-:Y:S01]  /*e590*/  STL [R1+0x5ec], R11 ;  /* 0x0005ec0b01007387 */ /* 0x0001e20000100800 */
[----:B-1----:R-:W-:-:S03]  /*e5a0*/  PRMT R152, RZ, 0x7610, R152 ;  /* 0x00007610ff987816 */ /* 0x002fc60000000098 */
[----:B0-----:R-:W4:Y:S04]  /*e5b0*/  LDL.LU R11, [R1+0x8c] ;  /* 0x00008c00010b7983 */ /* 0x001f280000300800 */
[----:B------:R-:W4:Y:S04]  /*e5c0*/  LDL R209, [R1+0x188] ;  /* 0x0001880001d17983 */ /* 0x000f280000100800 */
[----:B------:R-:W4:Y:S04]  /*e5d0*/  LDL R194, [R1+0x148] ;  /* 0x0001480001c27983 */ /* 0x000f280000100800 */
[----:B------:R0:W-:Y:S04]  /*e5e0*/  STS.U8 [R6+UR7+0x4006], R155 ;  /* 0x0040069b06007988 */ /* 0x0001e80008000007 */
[----:B------:R-:W4:Y:S01]  /*e5f0*/  LDL R7, [R1+0xcc] ;  /* 0x0000cc0001077983 */ /* 0x000f220000100800 */
[----:B0-----:R-:W-:Y:S01]  /*e600*/  PRMT R155, RZ, 0x7610, R155 ;  /* 0x00007610ff9b7816 */ /* 0x001fe2000000009b */
[----:B---3--:R-:W-:-:S02]  /*e610*/  @!P0 IMAD.MOV.U32 R159, RZ, RZ, R195 ;  /* 0x000000ffff9f8224 */ /* 0x008fc400078e00c3 */
[----:B------:R-:W3:Y:S01]  /*e620*/  LDL R195, [R1+0x18c] ;  /* 0x00018c0001c37983 */ /* 0x000ee20000100800 */
[----:B--2---:R-:W-:-:S03]  /*e630*/  @!P0 IMAD.MOV.U32 R158, RZ, RZ, R110 ;  /* 0x000000ffff9e8224 */ /* 0x004fc600078e006e */
[----:B------:R-:W2:Y:S04]  /*e640*/  LDL R110, [R1+0x14c] ;  /* 0x00014c00016e7983 */ /* 0x000ea80000100800 */
[----:B------:R4:W2:Y:S02]  /*e650*/  @!P0 LDG.E.U8 R152, desc[UR18][R158.64] ;  /* 0x000000129e988981 */ /* 0x0008a4000c1e1100 */
[----:B----4-:R-:W-:Y:S02]  /*e660*/  @!P0 IMAD.MOV.U32 R158, RZ, RZ, R12 ;  /* 0x000000ffff9e8224 */ /* 0x010fe400078e000c */
[----:B------:R-:W-:Y:S01]  /*e670*/  @!P0 IMAD.MOV.U32 R159, RZ, RZ, R23 ;  /* 0x000000ffff9f8224 */ /* 0x000fe200078e0017 */
[----:B------:R-:W4:Y:S04]  /*e680*/  LDL R12, [R1+0x10c] ;  /* 0x00010c00010c7983 */ /* 0x000f280000100800 */
[----:B------:R-:W4:Y:S04]  /*e690*/  LDL R23, [R1+0x108] ;  /* 0x0001080001177983 */ /* 0x000f280000100800 */
[----:B------:R0:W4:Y:S02]  /*e6a0*/  @!P0 LDG.E.U8 R155, desc[UR18][R158.64] ;  /* 0x000000129e9b8981 */ /* 0x000124000c1e1100 */
[----:B0-----:R-:W-:-:S02]  /*e6b0*/  @!P0 IMAD.MOV.U32 R158, RZ, RZ, R8 ;  /* 0x000000ffff9e8224 */ /* 0x001fc400078e0008 */
[----:B------:R-:W4:Y:S01]  /*e6c0*/  LDL R8, [R1+0xc8] ;  /* 0x0000c80001087983 */ /* 0x000f220000100800 */
[----:B------:R-:W-:-:S03]  /*e6d0*/  @!P0 IMAD.MOV.U32 R159, RZ, RZ, R243 ;  /* 0x000000ffff9f8224 */ /* 0x000fc600078e00f3 */
[----:B------:R0:W-:Y:S04]  /*e6e0*/  STS.U8 [R6+UR7+0x4008], R156 ;  /* 0x0040089c06007988 */ /* 0x0001e80008000007 */
[----:B------:R1:W-:Y:S01]  /*e6f0*/  STS.U8 [R6+UR7+0x400a], R160 ;  /* 0x00400aa006007988 */ /* 0x0003e20008000007 */
[----:B0-----:R-:W-:Y:S02]  /*e700*/  PRMT R156, RZ, 0x7610, R156 ;  /* 0x00007610ff9c7816 */ /* 0x001fe4000000009c */
[----:B-1----:R-:W-:-:S04]  /*e710*/  PRMT R160, RZ, 0x7610, R160 ;  /* 0x00007610ffa07816 */ /* 0x002fc800000000a0 */
[----:B------:R0:W4:Y:S04]  /*e720*/  @!P0 LDG.E.U8 R156, desc[UR18][R158.64] ;  /* 0x000000129e9c8981 */ /* 0x000128000c1e1100 */
[----:B------:R1:W-:Y:S04]  /*e730*/  STS.U8 [R6+UR7+0x400c], R163 ;  /* 0x00400ca306007988 */ /* 0x0003e80008000007 */
[----:B------:R0:W-:Y:S01]  /*e740*/  STS.U8 [R6+UR7+0x400e], R165 ;  /* 0x00400ea506007988 */ /* 0x0001e20008000007 */
[----:B-1----:R-:W-:Y:S02]  /*e750*/  PRMT R163, RZ, 0x7610, R163 ;  /* 0x00007610ffa37816 */ /* 0x002fe400000000a3 */
[----:B0-----:R-:W-:Y:S01]  /*e760*/  PRMT R165, RZ, 0x7610, R165 ;  /* 0x00007610ffa57816 */ /* 0x001fe200000000a5 */
[----:B------:R0:W-:Y:S04]  /*e770*/  STS.U8 [R5+UR7+0x4000], R166 ;  /* 0x004000a605007988 */ /* 0x0001e80008000007 */
[----:B------:R1:W-:Y:S01]  /*e780*/  STS.U8 [R5+UR7+0x4002], R169 ;  /* 0x004002a905007988 */ /* 0x0003e20008000007 */
[----:B0-----:R-:W-:-:S02]  /*e790*/  PRMT R166, RZ, 0x7610, R166 ;  /* 0x00007610ffa67816 */ /* 0x001fc400000000a6 */
[----:B-1----:R-:W-:Y:S01]  /*e7a0*/  PRMT R169, RZ, 0x7610, R169 ;  /* 0x00007610ffa97816 */ /* 0x002fe200000000a9 */
[----:B------:R0:W-:Y:S04]  /*e7b0*/  STS.U8 [R5+UR7+0x4004], R170 ;  /* 0x004004aa05007988 */ /* 0x0001e80008000007 */
[----:B------:R1:W-:Y:S01]  /*e7c0*/  STS.U8 [R5+UR7+0x4006], R173 ;  /* 0x004006ad05007988 */ /* 0x0003e20008000007 */
[----:B0-----:R-:W-:-:S03]  /*e7d0*/  PRMT R170, RZ, 0x7610, R170 ;  /* 0x00007610ffaa7816 */ /* 0x001fc600000000aa */
[----:B------:R0:W-:Y:S01]  /*e7e0*/  STL [R1+0x5f4], R6 ;  /* 0x0005f40601007387 */ /* 0x0001e20000100800 */
[----:B-1----:R-:W-:-:S03]  /*e7f0*/  PRMT R173, RZ, 0x7610, R173 ;  /* 0x00007610ffad7816 */ /* 0x002fc600000000ad */
[----:B------:R1:W-:Y:S04]  /*e800*/  STS.U8 [R5+UR7+0x4008], R175 ;  /* 0x004008af05007988 */ /* 0x0003e80008000007 */
[----:B0-----:R-:W4:Y:S04]  /*e810*/  LDL.LU R6, [R1+0xc0] ;  /* 0x0000c00001067983 */ /* 0x001f280000300800 */
[----:B------:R-:W4:Y:S04]  /*e820*/  LDL R243, [R1+0x440] ;  /* 0x0004400001f37983 */ /* 0x000f280000100800 */
[----:B------:R-:W4:Y:S01]  /*e830*/  LDL R226, [R1+0x444] ;  /* 0x0004440001e27983 */ /* 0x000f220000100800 */
[----:B-1----:R-:W-:-:S03]  /*e840*/  PRMT R175, RZ, 0x7610, R175 ;  /* 0x00007610ffaf7816 */ /* 0x002fc600000000af */
[----:B------:R0:W-:Y:S04]  /*e850*/  STS.U8 [R5+UR7+0x400a], R176 ;  /* 0x00400ab005007988 */ /* 0x0001e80008000007 */
[----:B------:R1:W-:Y:S01]  /*e860*/  STS.U8 [R5+UR7+0x400c], R179 ;  /* 0x00400cb305007988 */ /* 0x0003e20008000007 */
[----:B0-----:R-:W-:Y:S02]  /*e870*/  PRMT R176, RZ, 0x7610, R176 ;  /* 0x00007610ffb07816 */ /* 0x001fe400000000b0 */
[----:B-1----:R-:W-:Y:S01]  /*e880*/  PRMT R179, RZ, 0x7610, R179 ;  /* 0x00007610ffb37816 */ /* 0x002fe200000000b3 */
[----:B------:R0:W-:Y:S02]  /*e890*/  STS.U8 [R5+UR7+0x400e], R181 ;  /* 0x00400eb505007988 */ /* 0x0001e40008000007 */
[----:B0-----:R-:W-:Y:S01]  /*e8a0*/  PRMT R181, RZ, 0x7610, R181 ;  /* 0x00007610ffb57816 */ /* 0x001fe200000000b5 */
[----:B------:R-:W-:-:S02]  /*e8b0*/  @!P0 IMAD.MOV.U32 R159, RZ, RZ, R209 ;  /* 0x000000ffff9f8224 */ /* 0x000fc400078e00d1 */
[----:B------:R-:W4:Y:S01]  /*e8c0*/  LDL R209, [R1+0x200] ;  /* 0x0002000001d17983 */ /* 0x000f220000100800 */
[----:B---3--:R-:W-:-:S03]  /*e8d0*/  @!P0 IMAD.MOV.U32 R158, RZ, RZ, R195 ;  /* 0x000000ffff9e8224 */ /* 0x008fc600078e00c3 */
[----:B------:R-:W3:Y:S04]  /*e8e0*/  LDL R195, [R1+0x204] ;  /* 0x0002040001c37983 */ /* 0x000ee80000100800 */
[----:B------:R0:W3:Y:S02]  /*e8f0*/  @!P0 LDG.E.U8 R160, desc[UR18][R158.64] ;  /* 0x000000129ea08981 */ /* 0x0000e4000c1e1100 */
[----:B0-----:R-:W-:Y:S02]  /*e900*/  @!P0 IMAD.MOV.U32 R159, RZ, RZ, R194 ;  /* 0x000000ffff9f8224 */ /* 0x001fe400078e00c2 */
[----:B------:R-:W3:Y:S01]  /*e910*/  LDL R194, [R1+0x1c0] ;  /* 0x0001c00001c27983 */ /* 0x000ee20000100800 */
[----:B--2---:R-:W-:-:S03]  /*e920*/  @!P0 IMAD.MOV.U32 R158, RZ, RZ, R110 ;  /* 0x000000ffff9e8224 */ /* 0x004fc600078e006e */
[----:B------:R-:W2:Y:S04]  /*e930*/  LDL R110, [R1+0x1c4] ;  /* 0x0001c400016e7983 */ /* 0x000ea80000100800 */
[----:B------:R4:W2:Y:S02]  /*e940*/  @!P0 LDG.E.U8 R163, desc[UR18][R158.64] ;  /* 0x000000129ea38981 */ /* 0x0008a4000c1e1100 */
[----:B----4-:R-:W-:Y:S02]  /*e950*/  @!P0 IMAD.MOV.U32 R158, RZ, RZ, R12 ;  /* 0x000000ffff9e8224 */ /* 0x010fe400078e000c */
[----:B------:R-:W4:Y:S01]  /*e960*/  LDL R12, [R1+0x184] ;  /* 0x00018400010c7983 */ /* 0x000f220000100800 */
[----:B------:R-:W-:-:S03]  /*e970*/  @!P0 IMAD.MOV.U32 R159, RZ, RZ, R23 ;  /* 0x000000ffff9f8224 */ /* 0x000fc600078e0017 */
[----:B------:R-:W4:Y:S04]  /*e980*/  LDL R23, [R1+0x180] ;  /* 0x0001800001177983 */ /* 0x000f280000100800 */
[----:B------:R0:W4:Y:S02]  /*e990*/  @!P0 LDG.E.U8 R165, desc[UR18][R158.64] ;  /* 0x000000129ea58981 */ /* 0x000124000c1e1100 */
[----:B0-----:R-:W-:Y:S02]  /*e9a0*/  @!P0 IMAD.MOV.U32 R158, RZ, RZ, R7 ;  /* 0x000000ffff9e8224 */ /* 0x001fe400078e0007 */
[----:B------:R-:W-:Y:S01]  /*e9b0*/  @!P0 IMAD.MOV.U32 R159, RZ, RZ, R8 ;  /* 0x000000ffff9f8224 */ /* 0x000fe200078e0008 */
[----:B------:R-:W4:Y:S04]  /*e9c0*/  LDL R7, [R1+0x144] ;  /* 0x0001440001077983 */ /* 0x000f280000100800 */
[----:B------:R0:W4:Y:S04]  /*e9d0*/  @!P0 LDG.E.U8 R166, desc[UR18][R158.64] ;  /* 0x000000129ea68981 */ /* 0x000128000c1e1100 */
[----:B------:R-:W4:Y:S01]  /*e9e0*/  LDL R8, [R1+0x140] ;  /* 0x0001400001087983 */ /* 0x000f220000100800 */
[----:B0-----:R-:W-:-:S02]  /*e9f0*/  @!P0 IMAD.MOV.U32 R158, RZ, RZ, R11 ;  /* 0x000000ffff9e8224 */ /* 0x001fc400078e000b */
[----:B------:R-:W-:-:S05]  /*ea00*/  @!P0 IMAD.MOV.U32 R159, RZ, RZ, R225 ;  /* 0x000000ffff9f8224 */ /* 0x000fca00078e00e1 */
[----:B------:R0:W4:Y:S02]  /*ea10*/  @!P0 LDG.E.U8 R169, desc[UR18][R158.64] ;  /* 0x000000129ea98981 */ /* 0x000124000c1e1100 */
[----:B0-----:R-:W-:Y:S02]  /*ea20*/  @!P0 IMAD.MOV.U32 R158, RZ, RZ, R211 ;  /* 0x000000ffff9e8224 */ /* 0x001fe400078e00d3 */
[----:B------:R-:W-:-:S05]  /*ea30*/  @!P0 IMAD.MOV.U32 R159, RZ, RZ, R9 ;  /* 0x000000ffff9f8224 */ /* 0x000fca00078e0009 */
[----:B------:R0:W4:Y:S02]  /*ea40*/  @!P0 LDG.E.U8 R170, desc[UR18][R158.64] ;  /* 0x000000129eaa8981 */ /* 0x000124000c1e1100 */
[----:B0-----:R-:W-:Y:S02]  /*ea50*/  @!P0 IMAD.MOV.U32 R158, RZ, RZ, R91 ;  /* 0x000000ffff9e8224 */ /* 0x001fe400078e005b */
[----:B------:R-:W-:Y:S01]  /*ea60*/  @!P0 IMAD.MOV.U32 R159, RZ, RZ, R0 ;  /* 0x000000ffff9f8224 */ /* 0x000fe200078e0000 */
[----:B------:R-:W-:Y:S04]  /*ea70*/  STL [R1+0x5fc], R11 ;  /* 0x0005fc0b01007387 */ /* 0x000fe80000100800 */
[----:B------:R0:W4:Y:S04]  /*ea80*/  @!P0 LDG.E.U8 R173, desc[UR18][R158.64] ;  /* 0x000000129ead8981 */ /* 0x000128000c1e1100 */
[----:B------:R-:W-:Y:S01]  /*ea90*/  STL [R1+0x5f8], R225 ;  /* 0x0005f8e101007387 */ /* 0x000fe20000100800 */
[----:B0-----:R-:W-:-:S02]  /*eaa0*/  @!P0 IMAD.MOV.U32 R158, RZ, RZ, R240 ;  /* 0x000000ffff9e8224 */ /* 0x001fc400078e00f0 */
[----:B------:R-:W-:Y:S01]  /*eab0*/  @!P0 IMAD.MOV.U32 R159, RZ, RZ, R239 ;  /* 0x000000ffff9f8224 */ /* 0x000fe200078e00ef */
[----:B------:R-:W-:Y:S04]  /*eac0*/  STL [R1+0x604], R211 ;  /* 0x000604d301007387 */ /* 0x000fe80000100800 */
[----:B------:R0:W-:Y:S04]  /*ead0*/  STL [R1+0x600], R9 ;  /* 0x0006000901007387 */ /* 0x0001e80000100800 */
[----:B------:R1:W4:Y:S04]  /*eae0*/  @!P0 LDG.E.U8 R175, desc[UR18][R158.64] ;  /* 0x000000129eaf8981 */ /* 0x000328000c1e1100 */
[----:B0-----:R-:W4:Y:S04]  /*eaf0*/  LDL.LU R9, [R1+0xb4] ;  /* 0x0000b40001097983 */ /* 0x001f280000300800 */
[----:B------:R-:W-:Y:S01]  /*eb00*/  STL [R1+0x60c], R91 ;  /* 0x00060c5b01007387 */ /* 0x000fe20000100800 */
[----:B-1----:R-:W-:-:S02]  /*eb10*/  @!P0 IMAD.MOV.U32 R158, RZ, RZ, R224 ;  /* 0x000000ffff9e8224 */ /* 0x002fc400078e00e0 */
[----:B------:R-:W-:Y:S01]  /*eb20*/  @!P0 IMAD.MOV.U32 R159, RZ, RZ, R223 ;  /* 0x000000ffff9f8224 */ /* 0x000fe200078e00df */
[----:B------:R0:W-:Y:S04]  /*eb30*/  STL [R1+0x608], R0 ;  /* 0x0006080001007387 */ /* 0x0001e80000100800 */
[----:B------:R1:W4:Y:S04]  /*eb40*/  @!P0 LDG.E.U8 R176, desc[UR18][R158.64] ;  /* 0x000000129eb08981 */ /* 0x000328000c1e1100 */
[----:B0-----:R-:W4:Y:S04]  /*eb50*/  LDL.LU R0, [R1+0xbc] ;  /* 0x0000bc0001007983 */ /* 0x001f280000300800 */
[----:B------:R0:W-:Y:S01]  /*eb60*/  STL [R1+0x614], R240 ;  /* 0x000614f001007387 */ /* 0x0001e20000100800 */
[----:B-1----:R-:W-:-:S02]  /*eb70*/  @!P0 IMAD.MOV.U32 R158, RZ, RZ, R208 ;  /* 0x000000ffff9e8224 */ /* 0x002fc400078e00d0 */
[----:B------:R-:W-:-:S05]  /*eb80*/  @!P0 IMAD.MOV.U32 R159, RZ, RZ, R207 ;  /* 0x000000ffff9f8224 */ /* 0x000fca00078e00cf */
[----:B------:R1:W4:Y:S04]  /*eb90*/  @!P0 LDG.E.U8 R179, desc[UR18][R158.64] ;  /* 0x000000129eb38981 */ /* 0x000328000c1e1100 */
[----:B0-----:R-:W4:Y:S04]  /*eba0*/  LDL.LU R240, [R1+0xf0] ;  /* 0x0000f00001f07983 */ /* 0x001f280000300800 */
[----:B------:R0:W-:Y:S01]  /*ebb0*/  STL [R1+0x610], R239 ;  /* 0x000610ef01007387 */ /* 0x0001e20000100800 */
[----:B-1----:R-:W-:Y:S02]  /*ebc0*/  @!P0 IMAD.MOV.U32 R158, RZ, RZ, R116 ;  /* 0x000000ffff9e8224 */ /* 0x002fe400078e0074 */
[----:B------:R-:W-:-:S05]  /*ebd0*/  @!P0 IMAD.MOV.U32 R159, RZ, RZ, R98 ;  /* 0x000000ffff9f8224 */ /* 0x000fca00078e0062 */
[----:B------:R1:W4:Y:S04]  /*ebe0*/  @!P0 LDG.E.U8 R181, desc[UR18][R158.64] ;  /* 0x000000129eb58981 */ /* 0x000328000c1e1100 */
[----:B0-----:R-:W4:Y:S04]  /*ebf0*/  LDL.LU R239, [R1+0xc4] ;  /* 0x0000c40001ef7983 */ /* 0x001f280000300800 */
[----:B------:R0:W-:Y:S04]  /*ec00*/  STL [R1+0x61c], R224 ;  /* 0x00061ce001007387 */ /* 0x0001e80000100800 */
[----:B0-----:R-:W4:Y:S04]  /*ec10*/  LDL.LU R224, [R1+0x100] ;  /* 0x0001000001e07983 */ /* 0x001f280000300800 */
[----:B------:R0:W-:Y:S01]  /*ec20*/  STL [R1+0x618], R223 ;  /* 0x000618df01007387 */ /* 0x0001e20000100800 */
[----:B-1----:R-:W-:-:S03]  /*ec30*/  @!P0 IMAD.MOV.U32 R158, RZ, RZ, R108 ;  /* 0x000000ffff9e8224 */ /* 0x002fc600078e006c */
[----:B0-----:R-:W4:Y:S04]  /*ec40*/  LDL.LU R223, [R1+0xf8] ;  /* 0x0000f80001df7983 */ /* 0x001f280000300800 */
[----:B------:R-:W-:Y:S04]  /*ec50*/  STL [R1+0x624], R208 ;  /* 0x000624d001007387 */ /* 0x000fe80000100800 */
[----:B------:R-:W-:Y:S04]  /*ec60*/  STL [R1+0x620], R207 ;  /* 0x000620cf01007387 */ /* 0x000fe80000100800 */
[----:B------:R0:W-:Y:S04]  /*ec70*/  STL [R1+0x628], R5 ;  /* 0x0006280501007387 */ /* 0x0001e80000100800 */
[----:B0-----:R-:W4:Y:S04]  /*ec80*/  LDL.LU R5, [R1+0xf4] ;  /* 0x0000f40001057983 */ /* 0x001f280000300800 */
[----:B------:R0:W-:Y:S04]  /*ec90*/  STL [R1+0x630], R116 ;  /* 0x0006307401007387 */ /* 0x0001e80000100800 */
[----:B0-----:R-:W4:Y:S04]  /*eca0*/  LDL.LU R116, [R1+0xfc] ;  /* 0x0000fc0001747983 */ /* 0x001f280000300800 */
[----:B------:R-:W-:Y:S04]  /*ecb0*/  STL [R1+0x62c], R98 ;  /* 0x00062c6201007387 */ /* 0x000fe80000100800 */
[----:B------:R0:W-:Y:S04]  /*ecc0*/  STL [R1+0x638], R108 ;  /* 0x0006386c01007387 */ /* 0x0001e80000100800 */
[----:B0-----:R-:W4:Y:S01]  /*ecd0*/  LDL.LU R108, [R1+0x104] ;  /* 0x00010400016c7983 */ /* 0x001f220000300800 */
[----:B------:R-:W-:-:S03]  /*ece0*/  @!P0 IMAD.MOV.U32 R159, RZ, RZ, R19 ;  /* 0x000000ffff9f8224 */ /* 0x000fc600078e0013 */
[----:B------:R0:W-:Y:S04]  /*ecf0*/  STS.U8 [R4+UR7+0x4000], R183 ;  /* 0x004000b704007988 */ /* 0x0001e80008000007 */
[----:B------:R1:W-:Y:S01]  /*ed00*/  STS.U8 [R4+UR7+0x4002], R184 ;  /* 0x004002b804007988 */ /* 0x0003e20008000007 */
[----:B0-----:R-:W-:Y:S02]  /*ed10*/  PRMT R183, RZ, 0x7610, R183 ;  /* 0x00007610ffb77816 */ /* 0x001fe400000000b7 */
[----:B-1----:R-:W-:-:S04]  /*ed20*/  PRMT R184, RZ, 0x7610, R184 ;  /* 0x00007610ffb87816 */ /* 0x002fc800000000b8 */
[----:B------:R0:W4:Y:S04]  /*ed30*/  @!P0 LDG.E.U8 R183, desc[UR18][R158.64] ;  /* 0x000000129eb78981 */ /* 0x000128000c1e1100 */
[----:B------:R1:W-:Y:S01]  /*ed40*/  STS.U8 [R4+UR7+0x4004], R187 ;  /* 0x004004bb04007988 */ /* 0x0003e20008000007 */
[----:B0-----:R-:W-:Y:S02]  /*ed50*/  @!P0 IMAD.MOV.U32 R158, RZ, RZ, R100 ;  /* 0x000000ffff9e8224 */ /* 0x001fe400078e0064 */
[----:B------:R-:W-:Y:S01]  /*ed60*/  @!P0 IMAD.MOV.U32 R159, RZ, RZ, R10 ;  /* 0x000000ffff9f8224 */ /* 0x000fe200078e000a */
        /* <DEDUP_REMOVED lines=8> */
[----:B---3--:R-:W-:Y:S02]  /*edf0*/  @!P0 IMAD.MOV.U32 R158, RZ, RZ, R195 ;  /* 0x000000ffff9e8224 */ /* 0x008fe400078e00c3 */
[----:B------:R-:W-:Y:S01]  /*ee00*/  @!P0 IMAD.MOV.U32 R159, RZ, RZ, R209 ;  /* 0x000000ffff9f8224 */ /* 0x000fe200078e00d1 */
[----:B0-----:R-:W-:-:S04]  /*ee10*/  PRMT R190, RZ, 0x7610, R190 ;  /* 0x00007610ffbe7816 */ /* 0x001fc800000000be */
[----:B------:R2:W3:Y:S04]  /*ee20*/  @!P0 LDG.E.U8 R188, desc[UR18][R158.64] ;  /* 0x000000129ebc8981 */ /* 0x0004e8000c1e1100 */
[----:B------:R0:W-:Y:S01]  /*ee30*/  STS.U8 [R4+UR7+0x400a], R189 ;  /* 0x00400abd04007988 */ /* 0x0001e20008000007 */
[----:B--2---:R-:W-:Y:S02]  /*ee40*/  @!P0 IMAD.MOV.U32 R158, RZ, RZ, R110 ;  /* 0x000000ffff9e8224 */ /* 0x004fe400078e006e */
[----:B------:R-:W-:Y:S01]  /*ee50*/  @!P0 IMAD.MOV.U32 R159, RZ, RZ, R194 ;  /* 0x000000ffff9f8224 */ /* 0x000fe200078e00c2 */
[----:B0-----:R-:W-:-:S04]  /*ee60*/  PRMT R189, RZ, 0x7610, R189 ;  /* 0x00007610ffbd7816 */ /* 0x001fc800000000bd */
[----:B------:R4:W2:Y:S04]  /*ee70*/  @!P0 LDG.E.U8 R190, desc[UR18][R158.64] ;  /* 0x000000129ebe8981 */ /* 0x0008a8000c1e1100 */
[----:B------:R0:W-:Y:S01]  /*ee80*/  STS.U8 [R4+UR7+0x400c], R186 ;  /* 0x00400cba04007988 */ /* 0x0001e20008000007 */
[----:B----4-:R-:W-:Y:S02]  /*ee90*/  @!P0 IMAD.MOV.U32 R158, RZ, RZ, R12 ;  /* 0x000000ffff9e8224 */ /* 0x010fe400078e000c */
[----:B------:R-:W-:Y:S01]  /*eea0*/  @!P0 IMAD.MOV.U32 R159, RZ, RZ, R23 ;  /* 0x000000ffff9f8224 */ /* 0x000fe200078e0017 */
[----:B0-----:R-:W-:-:S04]  /*eeb0*/  PRMT R186, RZ, 0x7610, R186 ;  /* 0x00007610ffba7816 */ /* 0x001fc800000000ba */
[----:B------:R0:W4:Y:S04]  /*eec0*/  @!P0 LDG.E.U8 R189, desc[UR18][R158.64] ;  /* 0x000000129ebd8981 */ /* 0x000128000c1e1100 */
[----:B------:R1:W-:Y:S01]  /*eed0*/  STS.U8 [R4+UR7+0x400e], R185 ;  /* 0x00400eb904007988 */ /* 0x0003e20008000007 */
[----:B0-----:R-:W-:Y:S02]  /*eee0*/  @!P0 IMAD.MOV.U32 R158, RZ, RZ, R7 ;  /* 0x000000ffff9e8224 */ /* 0x001fe400078e0007 */
[----:B------:R-:W-:Y:S01]  /*eef0*/  @!P0 IMAD.MOV.U32 R159, RZ, RZ, R8 ;  /* 0x000000ffff9f8224 */ /* 0x000fe200078e0008 */
[----:B-1----:R-:W-:-:S04]  /*ef00*/  PRMT R185, RZ, 0x7610, R185 ;  /* 0x00007610ffb97816 */ /* 0x002fc800000000b9 */
[----:B------:R0:W4:Y:S04]  /*ef10*/  @!P0 LDG.E.U8 R186, desc[UR18][R158.64] ;  /* 0x000000129eba8981 */ /* 0x000128000c1e1100 */
[----:B------:R1:W-:Y:S04]  /*ef20*/  STS.U8 [R3+UR7+0x4000], R182 ;  /* 0x004000b603007988 */ /* 0x0003e80008000007 */
[----:B------:R0:W-:Y:S01]  /*ef30*/  STS.U8 [R3+UR7+0x4002], R180 ;  /* 0x004002b403007988 */ /* 0x0001e20008000007 */
[----:B-1----:R-:W-:Y:S02]  /*ef40*/  PRMT R182, RZ, 0x7610, R182 ;  /* 0x00007610ffb67816 */ /* 0x002fe400000000b6 */
[----:B0-----:R-:W-:Y:S01]  /*ef50*/  PRMT R180, RZ, 0x7610, R180 ;  /* 0x00007610ffb47816 */ /* 0x001fe200000000b4 */
[----:B------:R0:W-:Y:S04]  /*ef60*/  STS.U8 [R3+UR7+0x4004], R178 ;  /* 0x004004b203007988 */ /* 0x0001e80008000007 */
[----:B------:R-:W-:Y:S01]  /*ef70*/  STL [R1+0x634], R19 ;  /* 0x0006341301007387 */ /* 0x000fe20000100800 */
[----:B0-----:R-:W-:-:S03]  /*ef80*/  PRMT R178, RZ, 0x7610, R178 ;  /* 0x00007610ffb27816 */ /* 0x001fc600000000b2 */
[----:B------:R0:W-:Y:S04]  /*ef90*/  STS.U8 [R3+UR7+0x4006], R177 ;  /* 0x004006b103007988 */ /* 0x0001e80008000007 */
[----:B------:R1:W-:Y:S01]  /*efa0*/  STL [R1+0x640], R100 ;  /* 0x0006406401007387 */ /* 0x0003e20000100800 */
[----:B0-----:R-:W-:-:S03]  /*efb0*/  PRMT R177, RZ, 0x7610, R177 ;  /* 0x00007610ffb17816 */ /* 0x001fc600000000b1 */
[----:B-1----:R-:W3:Y:S04]  /*efc0*/  LDL.LU R100, [R1+0x138] ;  /* 0x0001380001647983 */ /* 0x002ee80000300800 */
[----:B------:R0:W-:Y:S04]  /*efd0*/  STL [R1+0x63c], R10 ;  /* 0x00063c0a01007387 */ /* 0x0001e80000100800 */
[----:B------:R1:W-:Y:S04]  /*efe0*/  STS.U8 [R3+UR7+0x4008], R174 ;  /* 0x004008ae03007988 */ /* 0x0003e80008000007 */
[----:B0-----:R-:W2:Y:S04]  /*eff0*/  LDL.LU R10, [R1+0x130] ;  /* 0x00013000010a7983 */ /* 0x001ea80000300800 */
[----:B------:R-:W4:Y:S01]  /*f000*/  LDL R11, [R1+0x238] ;  /* 0x00023800010b7983 */ /* 0x000f220000100800 */
[----:B-1----:R-:W-:-:S03]  /*f010*/  PRMT R174, RZ, 0x7610, R174 ;  /* 0x00007610ffae7816 */ /* 0x002fc600000000ae */
[----:B------:R-:W3:Y:S04]  /*f020*/  LDL R8, [R1+0x43c] ;  /* 0x00043c0001087983 */ /* 0x000ee80000100800 */
[----:B------:R-:W2:Y:S04]  /*f030*/  LDL R7, [R1+0x1fc] ;  /* 0x0001fc0001077983 */ /* 0x000ea80000100800 */
[----:B------:R-:W-:Y:S01]  /*f040*/  STL [R1+0x644], R4 ;  /* 0x0006440401007387 */ /* 0x000fe20000100800 */
[----:B------:R-:W-:-:S03]  /*f050*/  @!P0 IMAD.MOV.U32 R159, RZ, RZ, R224 ;  /* 0x000000ffff9f8224 */ /* 0x000fc600078e00e0 */
[----:B------:R0:W-:Y:S04]  /*f060*/  STS.U8 [R3+UR7+0x400a], R172 ;  /* 0x00400aac03007988 */ /* 0x0001e80008000007 */
[----:B------:R1:W-:Y:S01]  /*f070*/  STS.U8 [R3+UR7+0x400c], R171 ;  /* 0x00400cab03007988 */ /* 0x0003e20008000007 */
[----:B0-----:R-:W-:Y:S02]  /*f080*/  PRMT R172, RZ, 0x7610, R172 ;  /* 0x00007610ffac7816 */ /* 0x001fe400000000ac */
[----:B-1----:R-:W-:Y:S01]  /*f090*/  PRMT R171, RZ, 0x7610, R171 ;  /* 0x00007610ffab7816 */ /* 0x002fe200000000ab */
[----:B------:R-:W-:Y:S01]  /*f0a0*/  STS.U8 [R3+UR7+0x400e], R168 ;  /* 0x00400ea803007988 */ /* 0x000fe20008000007 */
[----:B------:R-:W-:-:S05]  /*f0b0*/  @!P0 IMAD.MOV.U32 R158, RZ, RZ, R108 ;  /* 0x000000ffff9e8224 */ /* 0x000fca00078e006c */
[----:B------:R0:W2:Y:S02]  /*f0c0*/  @!P0 LDG.E.U8 R185, desc[UR18][R158.64] ;  /* 0x000000129eb98981 */ /* 0x0000a4000c1e1100 */
[----:B0-----:R-:W-:Y:S02]  /*f0d0*/  @!P0 IMAD.MOV.U32 R158, RZ, RZ, R239 ;  /* 0x000000ffff9e8224 */ /* 0x001fe400078e00ef */
[----:B------:R-:W-:-:S05]  /*f0e0*/  @!P0 IMAD.MOV.U32 R159, RZ, RZ, R6 ;  /* 0x000000ffff9f8224 */ /* 0x000fca00078e0006 */
[----:B------:R0:W2:Y:S02]  /*f0f0*/  @!P0 LDG.E.U8 R182, desc[UR18][R158.64] ;  /* 0x000000129eb68981 */ /* 0x0000a4000c1e1100 */
[----:B0-----:R-:W-:Y:S02]  /*f100*/  @!P0 IMAD.MOV.U32 R158, RZ, RZ, R21 ;  /* 0x000000ffff9e8224 */ /* 0x001fe400078e0015 */
[----:B------:R-:W-:-:S05]  /*f110*/  @!P0 IMAD.MOV.U32 R159, RZ, RZ, R242 ;  /* 0x000000ffff9f8224 */ /* 0x000fca00078e00f2 */
[----:B------:R0:W2:Y:S02]  /*f120*/  @!P0 LDG.E.U8 R180, desc[UR18][R158.64] ;  /* 0x000000129eb48981 */ /* 0x0000a4000c1e1100 */
[----:B0-----:R-:W-:Y:S02]  /*f130*/  @!P0 IMAD.MOV.U32 R158, RZ, RZ, R196 ;  /* 0x000000ffff9e8224 */ /* 0x001fe400078e00c4 */
[----:B------:R-:W-:-:S05]  /*f140*/  @!P0 IMAD.MOV.U32 R159, RZ, RZ, R212 ;  /* 0x000000ffff9f8224 */ /* 0x000fca00078e00d4 */
[----:B------:R0:W2:Y:S04]  /*f150*/  @!P0 LDG.E.U8 R178, desc[UR18][R158.64] ;  /* 0x000000129eb28981 */ /* 0x0000a8000c1e1100 */
[----:B------:R1:W-:Y:S01]  /*f160*/  STL [R1+0x64c], R108 ;  /* 0x00064c6c01007387 */ /* 0x0003e20000100800 */
[----:B0-----:R-:W-:Y:S02]  /*f170*/  @!P0 IMAD.MOV.U32 R158, RZ, RZ, R244 ;  /* 0x000000ffff9e8224 */ /* 0x001fe400078e00f4 */
[----:B------:R-:W-:Y:S01]  /*f180*/  @!P0 IMAD.MOV.U32 R159, RZ, RZ, R192 ;  /* 0x000000ffff9f8224 */ /* 0x000fe200078e00c0 */
[----:B-1----:R-:W2:Y:S04]  /*f190*/  LDL.LU R108, [R1+0x134] ;  /* 0x00013400016c7983 */ /* 0x002ea80000300800 */
[----:B------:R0:W2:Y:S04]  /*f1a0*/  @!P0 LDG.E.U8 R177, desc[UR18][R158.64] ;  /* 0x000000129eb18981 */ /* 0x0000a8000c1e1100 */
[----:B------:R-:W-:Y:S04]  /*f1b0*/  STL [R1+0x648], R224 ;  /* 0x000648e001007387 */ /* 0x000fe80000100800 */
[----:B------:R1:W-:Y:S01]  /*f1c0*/  STL [R1+0x654], R239 ;  /* 0x000654ef01007387 */ /* 0x0003e20000100800 */
[----:B0-----:R-:W-:-:S02]  /*f1d0*/  @!P0 IMAD.MOV.U32 R158, RZ, RZ, R238 ;  /* 0x000000ffff9e8224 */ /* 0x001fc400078e00ee */
[----:B------:R-:W-:-:S05]  /*f1e0*/  @!P0 IMAD.MOV.U32 R159, RZ, RZ, R237 ;  /* 0x000000ffff9f8224 */ /* 0x000fca00078e00ed */
[----:B------:R0:W2:Y:S04]  /*f1f0*/  @!P0 LDG.E.U8 R174, desc[UR18][R158.64] ;  /* 0x000000129eae8981 */ /* 0x0000a8000c1e1100 */
[----:B-1----:R-:W2:Y:S04]  /*f200*/  LDL.LU R239, [R1+0x13c] ;  /* 0x00013c0001ef7983 */ /* 0x002ea80000300800 */
[----:B------:R-:W-:Y:S01]  /*f210*/  STL [R1+0x650], R6 ;  /* 0x0006500601007387 */ /* 0x000fe20000100800 */
[----:B0-----:R-:W-:-:S03]  /*f220*/  @!P0 IMAD.MOV.U32 R158, RZ, RZ, R222 ;  /* 0x000000ffff9e8224 */ /* 0x001fc600078e00de */
[----:B------:R0:W-:Y:S01]  /*f230*/  STL [R1+0x65c], R21 ;  /* 0x00065c1501007387 */ /* 0x0001e20000100800 */
[----:B------:R-:W-:-:S05]  /*f240*/  @!P0 IMAD.MOV.U32 R159, RZ, RZ, R221 ;  /* 0x000000ffff9f8224 */ /* 0x000fca00078e00dd */
[----:B------:R1:W2:Y:S04]  /*f250*/  @!P0 LDG.E.U8 R172, desc[UR18][R158.64] ;  /* 0x000000129eac8981 */ /* 0x0002a8000c1e1100 */
[----:B0-----:R-:W2:Y:S04]  /*f260*/  LDL.LU R21, [R1+0x170] ;  /* 0x0001700001157983 */ /* 0x001ea80000300800 */
[----:B------:R-:W-:Y:S04]  /*f270*/  STL [R1+0x658], R242 ;  /* 0x000658f201007387 */ /* 0x000fe80000100800 */
[----:B------:R-:W-:Y:S01]  /*f280*/  STL [R1+0x664], R196 ;  /* 0x000664c401007387 */ /* 0x000fe20000100800 */
[----:B-1----:R-:W-:-:S03]  /*f290*/  @!P0 IMAD.MOV.U32 R158, RZ, RZ, R206 ;  /* 0x000000ffff9e8224 */ /* 0x002fc600078e00ce */
[----:B------:R0:W-:Y:S01]  /*f2a0*/  STL [R1+0x660], R212 ;  /* 0x000660d401007387 */ /* 0x0001e20000100800 */
[----:B------:R-:W-:Y:S01]  /*f2b0*/  @!P0 IMAD.MOV.U32 R159, RZ, RZ, R205 ;  /* 0x000000ffff9f8224 */ /* 0x000fe200078e00cd */
[----:B------:R-:W-:-:S04]  /*f2c0*/  PRMT R168, RZ, 0x7610, R168 ;  /* 0x00007610ffa87816 */ /* 0x000fc800000000a8 */
[----:B------:R1:W2:Y:S04]  /*f2d0*/  @!P0 LDG.E.U8 R171, desc[UR18][R158.64] ;  /* 0x000000129eab8981 */ /* 0x0002a8000c1e1100 */
[----:B0-----:R-:W2:Y:S04]  /*f2e0*/  LDL.LU R212, [R1+0x178] ;  /* 0x0001780001d47983 */ /* 0x001ea80000300800 */
[----:B------:R0:W-:Y:S01]  /*f2f0*/  STL [R1+0x66c], R244 ;  /* 0x00066cf401007387 */ /* 0x0001e20000100800 */
[----:B-1----:R-:W-:Y:S02]  /*f300*/  @!P0 IMAD.MOV.U32 R158, RZ, RZ, R115 ;  /* 0x000000ffff9e8224 */ /* 0x002fe400078e0073 */
[----:B------:R-:W-:Y:S01]  /*f310*/  @!P0 IMAD.MOV.U32 R159, RZ, RZ, R96 ;  /* 0x000000ffff9f8224 */ /* 0x000fe200078e0060 */
[----:B------:R1:W-:Y:S04]  /*f320*/  STS.U8 [R2+UR7+0x4000], R167 ;  /* 0x004000a702007988 */ /* 0x0003e80008000007 */
[----:B------:R1:W2:Y:S04]  /*f330*/  @!P0 LDG.E.U8 R168, desc[UR18][R158.64] ;  /* 0x000000129ea88981 */ /* 0x0002a8000c1e1100 */
[----:B0-----:R-:W2:Y:S04]  /*f340*/  LDL.LU R244, [R1+0x174] ;  /* 0x0001740001f47983 */ /* 0x001ea80000300800 */
[----:B------:R-:W-:Y:S04]  /*f350*/  STL [R1+0x668], R192 ;  /* 0x000668c001007387 */ /* 0x000fe80000100800 */
[----:B------:R0:W-:Y:S01]  /*f360*/  STL [R1+0x674], R238 ;  /* 0x000674ee01007387 */ /* 0x0001e20000100800 */
[----:B-1----:R-:W-:-:S03]  /*f370*/  PRMT R167, RZ, 0x7610, R167 ;  /* 0x00007610ffa77816 */ /* 0x002fc600000000a7 */
[----:B0-----:R-:W2:Y:S04]  /*f380*/  LDL.LU R238, [R1+0x17c] ;  /* 0x00017c0001ee7983 */ /* 0x001ea80000300800 */
[----:B------:R-:W-:Y:S04]  /*f390*/  STL [R1+0x670], R237 ;  /* 0x000670ed01007387 */ /* 0x000fe80000100800 */
[----:B------:R0:W-:Y:S01]  /*f3a0*/  STL [R1+0x67c], R222 ;  /* 0x00067cde01007387 */ /* 0x0001e20000100800 */
[----:B------:R-:W-:Y:S02]  /*f3b0*/  @!P0 IMAD.MOV.U32 R158, RZ, RZ, R107 ;  /* 0x000000ffff9e8224 */ /* 0x000fe400078e006b */
[----:B------:R-:W-:-:S05]  /*f3c0*/  @!P0 IMAD.MOV.U32 R159, RZ, RZ, R17 ;  /* 0x000000ffff9f8224 */ /* 0x000fca00078e0011 */
[----:B------:R1:W2:Y:S04]  /*f3d0*/  @!P0 LDG.E.U8 R167, desc[UR18][R158.64] ;  /* 0x000000129ea78981 */ /* 0x0002a8000c1e1100 */
[----:B0-----:R-:W2:Y:S04]  /*f3e0*/  LDL.LU R222, [R1+0x1b0] ;  /* 0x0001b00001de7983 */ /* 0x001ea80000300800 */
[----:B------:R-:W-:Y:S04]  /*f3f0*/  STL [R1+0x678], R221 ;  /* 0x000678dd01007387 */ /* 0x000fe80000100800 */
[----:B------:R-:W-:Y:S04]  /*f400*/  STL [R1+0x684], R206 ;  /* 0x000684ce01007387 */ /* 0x000fe80000100800 */
[----:B------:R0:W-:Y:S01]  /*f410*/  STL [R1+0x680], R205 ;  /* 0x000680cd01007387 */ /* 0x0001e20000100800 */
[----:B-1----:R-:W-:-:S03]  /*f420*/  @!P0 IMAD.MOV.U32 R158, RZ, RZ, R99 ;  /* 0x000000ffff9e8224 */ /* 0x002fc600078e0063 */
[----:B0-----:R-:W2:Y:S04]  /*f430*/  LDL.LU R205, [R1+0x1b8] ;  /* 0x0001b80001cd7983 */ /* 0x001ea80000300800 */
[----:B------:R-:W-:Y:S04]  /*f440*/  STL [R1+0x688], R3 ;  /* 0x0006880301007387 */ /* 0x000fe80000100800 */
[----:B------:R-:W-:Y:S04]  /*f450*/  STL [R1+0x690], R115 ;  /* 0x0006907301007387 */ /* 0x000fe80000100800 */
[----:B------:R0:W-:Y:S04]  /*f460*/  STL [R1+0x68c], R96 ;  /* 0x00068c6001007387 */ /* 0x0001e80000100800 */
[----:B0-----:R-:W2:Y:S04]  /*f470*/  LDL.LU R96, [R1+0x1b4] ;  /* 0x0001b40001607983 */ /* 0x001ea80000300800 */
[----:B------:R-:W-:Y:S04]  /*f480*/  STL [R1+0x698], R107 ;  /* 0x0006986b01007387 */ /* 0x000fe80000100800 */
[----:B------:R0:W-:Y:S04]  /*f490*/  STL [R1+0x694], R17 ;  /* 0x0006941101007387 */ /* 0x0001e80000100800 */
[----:B0-----:R-:W2:Y:S04]  /*f4a0*/  LDL.LU R17, [R1+0x1bc] ;  /* 0x0001bc0001117983 */ /* 0x001ea80000300800 */
[----:B------:R0:W-:Y:S04]  /*f4b0*/  STL [R1+0x6a0], R99 ;  /* 0x0006a06301007387 */ /* 0x0001e80000100800 */
[----:B0-----:R-:W2:Y:S01]  /*f4c0*/  LDL.LU R99, [R1+0x1f8] ;  /* 0x0001f80001637983 */ /* 0x001ea20000300800 */
[----:B------:R-:W-:-:S03]  /*f4d0*/  @!P0 IMAD.MOV.U32 R159, RZ, RZ, R117 ;  /* 0x000000ffff9f8224 */ /* 0x000fc600078e0075 */
[----:B------:R0:W-:Y:S04]  /*f4e0*/  STL [R1+0x69c], R117 ;  /* 0x00069c7501007387 */ /* 0x0001e80000100800 */
[----:B0-----:R-:W2:Y:S04]  /*f4f0*/  LDL.LU R117, [R1+0x1f0] ;  /* 0x0001f00001757983 */ /* 0x001ea80000300800 */
[----:B------:R-:W2:Y:S04]  /*f500*/  LDL R3, [R1+0x234] ;  /* 0x0002340001037983 */ /* 0x000ea80000100800 */
[----:B------:R0:W-:Y:S04]  /*f510*/  STS.U8 [R2+UR7+0x4002], R164 ;  /* 0x004002a402007988 */ /* 0x0001e80008000007 */
[----:B------:R1:W-:Y:S01]  /*f520*/  STS.U8 [R2+UR7+0x4004], R162 ;  /* 0x004004a202007988 */ /* 0x0003e20008000007 */
[----:B------:R-:W2:Y:S01]  /*f530*/  S2R R195, SR_TID.X ;  /* 0x0000000000c37919 */ /* 0x000ea20000002100 */
[----:B0-----:R-:W-:-:S02]  /*f540*/  PRMT R164, RZ, 0x7610, R164 ;  /* 0x00007610ffa47816 */ /* 0x001fc400000000a4 */
[----:B------:R0:W-:Y:S01]  /*f550*/  STS.U8 [R2+UR7+0x4006], R161 ;  /* 0x004006a102007988 */ /* 0x0001e20008000007 */
[----:B-1----:R-:W-:-:S03]  /*f560*/  PRMT R162, RZ, 0x7610, R162 ;  /* 0x00007610ffa27816 */ /* 0x002fc600000000a2 */
[----:B------:R3:W2:Y:S04]  /*f570*/  @!P0 LDG.E.U8 R164, desc[UR18][R158.64] ;  /* 0x000000129ea48981 */ /* 0x0006a8000c1e1100 */
[----:B------:R-:W2:Y:S01]  /*f580*/  LDL R4, [R1+0x230] ;  /* 0x0002300001047983 */ /* 0x000ea20000100800 */
[----:B---3--:R-:W-:Y:S02]  /*f590*/  @!P0 IMAD.MOV.U32 R158, RZ, RZ, R8 ;  /* 0x000000ffff9e8224 */ /* 0x008fe400078e0008 */
[----:B----4-:R-:W-:Y:S01]  /*f5a0*/  @!P0 IMAD.MOV.U32 R159, RZ, RZ, R11 ;  /* 0x000000ffff9f8224 */ /* 0x010fe200078e000b */
[----:B0-----:R-:W-:-:S04]  /*f5b0*/  PRMT R161, RZ, 0x7610, R161 ;  /* 0x00007610ffa17816 */ /* 0x001fc800000000a1 */
[----:B------:R2:W3:Y:S02]  /*f5c0*/  @!P0 LDG.E.U8 R162, desc[UR18][R158.64] ;  /* 0x000000129ea28981 */ /* 0x0004e4000c1e1100 */
[----:B--2---:R-:W-:Y:S02]  /*f5d0*/  @!P0 IMAD.MOV.U32 R158, RZ, RZ, R7 ;  /* 0x000000ffff9e8224 */ /* 0x004fe400078e0007 */
[----:B------:R0:W-:Y:S01]  /*f5e0*/  STS.U8 [R2+UR7+0x4008], R157 ;  /* 0x0040089d02007988 */ /* 0x0001e20008000007 */
[----:B------:R-:W-:-:S03]  /*f5f0*/  LOP3.LUT R195, R195, 0x7f, RZ, 0xc0, !PT ;  /* 0x0000007fc3c37812 */ /* 0x000fc600078ec0ff */
[----:B------:R1:W-:Y:S01]  /*f600*/  STS.U8 [R2+UR7+0x400a], R154 ;  /* 0x00400a9a02007988 */ /* 0x0003e20008000007 */
[----:B0-----:R-:W-:-:S03]  /*f610*/  PRMT R157, RZ, 0x7610, R157 ;  /* 0x00007610ff9d7816 */ /* 0x001fc6000000009d */
[----:B------:R-:W-:Y:S01]  /*f620*/  STS.U8 [R2+UR7+0x400c], R153 ;  /* 0x00400c9902007988 */ /* 0x000fe20008000007 */
[----:B-1----:R-:W-:-:S03]  /*f630*/  PRMT R154, RZ, 0x7610, R154 ;  /* 0x00007610ff9a7816 */ /* 0x002fc6000000009a */
[----:B------:R-:W-:Y:S04]  /*f640*/  STS.U8 [R2+UR7+0x400e], R150 ;  /* 0x00400e9602007988 */ /* 0x000fe80008000007 */
[----:B------:R-:W-:Y:S04]  /*f650*/  STS.U8 [R195+UR7], R148 ;  /* 0x00000094c3007988 */ /* 0x000fe80008000007 */
[----:B------:R-:W-:Y:S04]  /*f660*/  STS.U8 [R195+UR7+0x400], R147 ;  /* 0x00040093c3007988 */ /* 0x000fe80008000007 */
        /* <DEDUP_REMOVED lines=8> */
[----:B------:R-:W-:Y:S01]  /*f6f0*/  STS.U8 [R195+UR7+0x2800], R138 ;  /* 0x0028008ac3007988 */ /* 0x000fe20008000007 */
[----:B------:R-:W-:-:S03]  /*f700*/  @!P0 IMAD.MOV.U32 R159, RZ, RZ, R99 ;  /* 0x000000ffff9f8224 */ /* 0x000fc600078e0063 */
[----:B------:R-:W-:Y:S04]  /*f710*/  STL [R1+0x6a8], R99 ;  /* 0x0006a86301007387 */ /* 0x000fe80000100800 */
[----:B------:R0:W2:Y:S04]  /*f720*/  @!P0 LDG.E.U8 R161, desc[UR18][R158.64] ;  /* 0x000000129ea18981 */ /* 0x0000a8000c1e1100 */
[----:B------:R1:W-:Y:S01]  /*f730*/  STL [R1+0x6ac], R17 ;  /* 0x0006ac1101007387 */ /* 0x0003e20000100800 */
[----:B0-----:R-:W-:-:S03]  /*f740*/  @!P0 IMAD.MOV.U32 R158, RZ, RZ, R17 ;  /* 0x000000ffff9e8224 */ /* 0x001fc600078e0011 */
[----:B-1----:R-:W4:Y:S01]  /*f750*/  LDL.LU R17, [R1+0x1f4] ;  /* 0x0001f40001117983 */ /* 0x002f220000300800 */
[----:B------:R-:W-:-:S05]  /*f760*/  @!P0 IMAD.MOV.U32 R159, RZ, RZ, R205 ;  /* 0x000000ffff9f8224 */ /* 0x000fca00078e00cd */
[----:B------:R0:W2:Y:S04]  /*f770*/  @!P0 LDG.E.U8 R157, desc[UR18][R158.64] ;  /* 0x000000129e9d8981 */ /* 0x0000a8000c1e1100 */
[----:B------:R-:W-:Y:S01]  /*f780*/  STL [R1+0x6a4], R205 ;  /* 0x0006a4cd01007387 */ /* 0x000fe20000100800 */
[----:B0-----:R-:W-:Y:S02]  /*f790*/  @!P0 IMAD.MOV.U32 R158, RZ, RZ, R238 ;  /* 0x000000ffff9e8224 */ /* 0x001fe400078e00ee */
[----:B------:R-:W-:Y:S01]  /*f7a0*/  @!P0 IMAD.MOV.U32 R159, RZ, RZ, R212 ;  /* 0x000000ffff9f8224 */ /* 0x000fe200078e00d4 */
[----:B------:R-:W-:Y:S04]  /*f7b0*/  STL [R1+0x6b4], R238 ;  /* 0x0006b4ee01007387 */ /* 0x000fe80000100800 */
[----:B------:R-:W-:Y:S04]  /*f7c0*/  STL [R1+0x6b0], R212 ;  /* 0x0006b0d401007387 */ /* 0x000fe80000100800 */
[----:B------:R0:W2:Y:S04]  /*f7d0*/  @!P0 LDG.E.U8 R154, desc[UR18][R158.64] ;  /* 0x000000129e9a8981 */ /* 0x0000a8000c1e1100 */
[----:B------:R1:W-:Y:S04]  /*f7e0*/  STL [R1+0x6bc], R239 ;  /* 0x0006bcef01007387 */ /* 0x0003e80000100800 */
[----:B------:R3:W-:Y:S01]  /*f7f0*/  STL [R1+0x6b8], R100 ;  /* 0x0006b86401007387 */ /* 0x0007e20000100800 */
[----:B0-----:R-:W-:-:S03]  /*f800*/  @!P0 IMAD.MOV.U32 R158, RZ, RZ, R239 ;  /* 0x000000ffff9e8224 */ /* 0x001fc600078e00ef */
[----:B-1----:R-:W2:Y:S01]  /*f810*/  LDL.LU R239, [R1+0x22c] ;  /* 0x00022c0001ef7983 */ /* 0x002ea20000300800 */
[----:B------:R-:W-:-:S03]  /*f820*/  @!P0 IMAD.MOV.U32 R138, RZ, RZ, R3 ;  /* 0x000000ffff8a8224 */ /* 0x000fc600078e0003 */
[----:B------:R-:W2:Y:S04]  /*f830*/  LDL.LU R238, [R1+0x228] ;  /* 0x0002280001ee7983 */ /* 0x000ea80000300800 */
        /* <DEDUP_REMOVED lines=14> */
[----:B------:R-:W2:Y:S01]  /*f920*/  LDL.LU R110, [R1+0x34] ;  /* 0x00003400016e7983 */ /* 0x000ea20000300800 */
[----:B------:R-:W-:Y:S01]  /*f930*/  PRMT R153, RZ, 0x7610, R153 ;  /* 0x00007610ff997816 */ /* 0x000fe20000000099 */
[----:B------:R-:W-:Y:S01]  /*f940*/  @!P0 IMAD.MOV.U32 R159, RZ, RZ, R100 ;  /* 0x000000ffff9f8224 */ /* 0x000fe200078e0064 */
[----:B------:R-:W-:-:S02]  /*f950*/  PRMT R150, RZ, 0x7610, R150 ;  /* 0x00007610ff967816 */ /* 0x000fc40000000096 */
[----:B------:R-:W-:Y:S02]  /*f960*/  PRMT R148, RZ, 0x7610, R148 ;  /* 0x00007610ff947816 */ /* 0x000fe40000000094 */
[----:B------:R-:W-:Y:S01]  /*f970*/  PRMT R191, RZ, 0x7610, R191 ;  /* 0x00007610ffbf7816 */ /* 0x000fe200000000bf */
[----:B------:R0:W2:Y:S01]  /*f980*/  @!P0 LDG.E.U8 R153, desc[UR18][R158.64] ;  /* 0x000000129e998981 */ /* 0x0000a2000c1e1100 */
[----:B------:R-:W-:Y:S02]  /*f990*/  @!P0 IMAD.MOV.U32 R146, RZ, RZ, R102 ;  /* 0x000000ffff928224 */ /* 0x000fe400078e0066 */
[----:B------:R-:W-:Y:S01]  /*f9a0*/  @!P0 IMAD.MOV.U32 R147, RZ, RZ, R228 ;  /* 0x000000ffff938224 */ /* 0x000fe200078e00e4 */
[----:B------:R-:W2:Y:S01]  /*f9b0*/  LDL.LU R23, [R1+0x2c] ;  /* 0x00002c0001177983 */ /* 0x000ea20000300800 */
[----:B------:R-:W-:Y:S02]  /*f9c0*/  @!P0 IMAD.MOV.U32 R144, RZ, RZ, R236 ;  /* 0x000000ffff908224 */ /* 0x000fe400078e00ec */
[----:B------:R-:W-:Y:S01]  /*f9d0*/  @!P0 IMAD.MOV.U32 R145, RZ, RZ, R235 ;  /* 0x000000ffff918224 */ /* 0x000fe200078e00eb */
[----:B------:R-:W2:Y:S01]  /*f9e0*/  LDL.LU R243, [R1+0x28] ;  /* 0x0000280001f37983 */ /* 0x000ea20000300800 */
[----:B0-----:R-:W-:-:S02]  /*f9f0*/  @!P0 IMAD.MOV.U32 R158, RZ, RZ, R116 ;  /* 0x000000ffff9e8224 */ /* 0x001fc400078e0074 */
[----:B------:R-:W-:Y:S02]  /*fa00*/  @!P0 IMAD.MOV.U32 R159, RZ, RZ, R223 ;  /* 0x000000ffff9f8224 */ /* 0x000fe400078e00df */
[----:B------:R-:W-:Y:S02]  /*fa10*/  @!P0 IMAD.MOV.U32 R142, RZ, RZ, R204 ;  /* 0x000000ffff8e8224 */ /* 0x000fe400078e00cc */
[----:B------:R-:W-:Y:S01]  /*fa20*/  @!P0 IMAD.MOV.U32 R143, RZ, RZ, R203 ;  /* 0x000000ffff8f8224 */ /* 0x000fe200078e00cb */
[----:B------:R0:W2:Y:S01]  /*fa30*/  @!P0 LDG.E.U8 R150, desc[UR18][R158.64] ;  /* 0x000000129e968981 */ /* 0x0000a2000c1e1100 */
[----:B------:R-:W-:Y:S02]  /*fa40*/  @!P0 IMAD.MOV.U32 R140, RZ, RZ, R106 ;  /* 0x000000ffff8c8224 */ /* 0x000fe400078e006a */
[----:B------:R-:W-:Y:S02]  /*fa50*/  @!P0 IMAD.MOV.U32 R141, RZ, RZ, R16 ;  /* 0x000000ffff8d8224 */ /* 0x000fe400078e0010 */
[----:B------:R-:W-:Y:S01]  /*fa60*/  @!P0 IMAD.MOV.U32 R139, RZ, RZ, R4 ;  /* 0x000000ffff8b8224 */ /* 0x000fe200078e0004 */
[----:B------:R1:W-:Y:S01]  /*fa70*/  STS.U8 [R195+UR7+0x2c00], R137 ;  /* 0x002c0089c3007988 */ /* 0x0003e20008000007 */
[----:B0-----:R-:W-:-:S03]  /*fa80*/  @!P0 IMAD.MOV.U32 R158, RZ, RZ, R0 ;  /* 0x000000ffff9e8224 */ /* 0x001fc600078e0000 */
[----:B---3--:R-:W3:Y:S01]  /*fa90*/  LDL.LU R100, [R1+0x224] ;  /* 0x0002240001647983 */ /* 0x008ee20000300800 */
[----:B------:R-:W-:-:S03]  /*faa0*/  @!P0 IMAD.MOV.U32 R159, RZ, RZ, R101 ;  /* 0x000000ffff9f8224 */ /* 0x000fc600078e0065 */
[----:B------:R0:W-:Y:S04]  /*fab0*/  STS.U8 [R195+UR7+0x3000], R136 ;  /* 0x00300088c3007988 */ /* 0x0001e80008000007 */
[----:B------:R0:W3:Y:S01]  /*fac0*/  @!P0 LDG.E.U8 R148, desc[UR18][R158.64] ;  /* 0x000000129e948981 */ /* 0x0000e2000c1e1100 */
[----:B-1----:R-:W-:Y:S01]  /*fad0*/  @!P0 IMAD.MOV.U32 R137, RZ, RZ, R222 ;  /* 0x000000ffff898224 */ /* 0x002fe200078e00de */
[----:B------:R-:W-:Y:S02]  /*fae0*/  LOP3.LUT R4, R195, 0x10, RZ, 0x3c, !PT ;  /* 0x00000010c3047812 */ /* 0x000fe400078e3cff */
[----:B------:R-:W3:Y:S01]  /*faf0*/  LDL.LU R212, [R1+0x220] ;  /* 0x0002200001d47983 */ /* 0x000ee20000300800 */
[----:B0-----:R-:W-:-:S03]  /*fb00*/  @!P0 IMAD.MOV.U32 R136, RZ, RZ, R96 ;  /* 0x000000ffff888224 */ /* 0x001fc600078e0060 */
[----:B------:R0:W-:Y:S01]  /*fb10*/  STS.U8 [R195+UR7+0x3400], R135 ;  /* 0x00340087c3007988 */ /* 0x0001e20008000007 */
[----:B------:R-:W-:Y:S02]  /*fb20*/  @!P0 IMAD.MOV.U32 R158, RZ, RZ, R193 ;  /* 0x000000ffff9e8224 */ /* 0x000fe400078e00c1 */
[----:B------:R-:W-:Y:S01]  /*fb30*/  @!P0 IMAD.MOV.U32 R159, RZ, RZ, R241 ;  /* 0x000000ffff9f8224 */ /* 0x000fe200078e00f1 */
[----:B------:R-:W3:Y:S04]  /*fb40*/  LDL.LU R205, [R1+0x1e4] ;  /* 0x0001e40001cd7983 */ /* 0x000ee80000300800 */
[----:B------:R1:W3:Y:S01]  /*fb50*/  @!P0 LDG.E.U8 R191, desc[UR18][R158.64] ;  /* 0x000000129ebf8981 */ /* 0x0002e2000c1e1100 */
[----:B0-----:R-:W-:-:S03]  /*fb60*/  @!P0 IMAD.MOV.U32 R135, RZ, RZ, R10 ;  /* 0x000000ffff878224 */ /* 0x001fc600078e000a */
[----:B------:R0:W-:Y:S04]  /*fb70*/  STS.U8 [R195+UR7+0x3800], R134 ;  /* 0x00380086c3007988 */ /* 0x0001e80008000007 */
[----:B------:R-:W3:Y:S01]  /*fb80*/  LDL.LU R115, [R1+0x1e0] ;  /* 0x0001e00001737983 */ /* 0x000ee20000300800 */
[----:B-1----:R-:W-:Y:S02]  /*fb90*/  PRMT R158, RZ, 0x7610, R158 ;  /* 0x00007610ff9e7816 */ /* 0x002fe4000000009e */
[----:B------:R-:W-:Y:S01]  /*fba0*/  PRMT R159, RZ, 0x7610, R159 ;  /* 0x00007610ff9f7816 */ /* 0x000fe2000000009f */
[----:B0-----:R-:W-:Y:S01]  /*fbb0*/  @!P0 IMAD.MOV.U32 R134, RZ, RZ, R108 ;  /* 0x000000ffff868224 */ /* 0x001fe200078e006c */
[----:B------:R0:W-:Y:S04]  /*fbc0*/  STS.U8 [R195+UR7+0x3c00], R133 ;  /* 0x003c0085c3007988 */ /* 0x0001e80008000007 */
[----:B------:R1:W3:Y:S04]  /*fbd0*/  @!P0 LDG.E.U8 R158, desc[UR18][R146.64] ;  /* 0x00000012929e8981 */ /* 0x0002e8000c1e1100 */
[----:B------:R-:W3:Y:S01]  /*fbe0*/  LDL.LU R206, [R1+0x1a4] ;  /* 0x0001a40001ce7983 */ /* 0x000ee20000300800 */
[----:B0-----:R-:W-:-:S03]  /*fbf0*/  @!P0 IMAD.MOV.U32 R133, RZ, RZ, R109 ;  /* 0x000000ffff858224 */ /* 0x001fc600078e006d */
[----:B------:R0:W-:Y:S01]  /*fc00*/  STS.U8 [R4+UR7+0x80], R132 ;  /* 0x0000808404007988 */ /* 0x0001e20008000007 */
[----:B-1----:R-:W-:Y:S02]  /*fc10*/  @!P0 IMAD.MOV.U32 R146, RZ, RZ, R252 ;  /* 0x000000ffff928224 */ /* 0x002fe400078e00fc */
        /* <DEDUP_REMOVED lines=8> */
[----:B------:R2:W-:Y:S04]  /*fca0*/  STS.U8 [R4+UR7+0x880], R130 ;  /* 0x0008808204007988 */ /* 0x0005e80008000007 */
[----:B------:R1:W3:Y:S01]  /*fcb0*/  @!P0 LDG.E.U8 R146, desc[UR18][R144.64] ;  /* 0x0000001290928981 */ /* 0x0002e2000c1e1100 */
[----:B0-----:R-:W-:-:S03]  /*fcc0*/  @!P0 IMAD.MOV.U32 R131, RZ, RZ, R227 ;  /* 0x000000ffff838224 */ /* 0x001fc600078e00e3 */
[----:B------:R-:W3:Y:S01]  /*fcd0*/  LDL.LU R6, [R1+0x160] ;  /* 0x0001600001067983 */ /* 0x000ee20000300800 */
[----:B-1----:R-:W-:Y:S02]  /*fce0*/  @!P0 IMAD.MOV.U32 R144, RZ, RZ, R220 ;  /* 0x000000ffff908224 */ /* 0x002fe400078e00dc */
[----:B------:R-:W-:-:S05]  /*fcf0*/  @!P0 IMAD.MOV.U32 R145, RZ, RZ, R219 ;  /* 0x000000ffff918224 */ /* 0x000fca00078e00db */
[----:B------:R0:W3:Y:S02]  /*fd00*/  @!P0 LDG.E.U8 R147, desc[UR18][R144.64] ;  /* 0x0000001290938981 */ /* 0x0000e4000c1e1100 */
[----:B0-----:R-:W-:Y:S02]  /*fd10*/  PRMT R144, RZ, 0x7610, R144 ;  /* 0x00007610ff907816 */ /* 0x001fe40000000090 */
[----:B------:R-:W-:-:S04]  /*fd20*/  PRMT R145, RZ, 0x7610, R145 ;  /* 0x00007610ff917816 */ /* 0x000fc80000000091 */
[----:B------:R0:W3:Y:S02]  /*fd30*/  @!P0 LDG.E.U8 R144, desc[UR18][R142.64] ;  /* 0x000000128e908981 */ /* 0x0000e4000c1e1100 */
[----:B0-----:R-:W-:Y:S02]  /*fd40*/  @!P0 IMAD.MOV.U32 R142, RZ, RZ, R114 ;  /* 0x000000ffff8e8224 */ /* 0x001fe400078e0072 */
        /* <DEDUP_REMOVED lines=11> */
[----:B----4-:R-:W-:Y:S02]  /*fe00*/  @!P0 IMAD.MOV.U32 R138, RZ, RZ, R17 ;  /* 0x000000ffff8a8224 */ /* 0x010fe400078e0011 */
[----:B------:R-:W-:-:S05]  /*fe10*/  @!P0 IMAD.MOV.U32 R139, RZ, RZ, R117 ;  /* 0x000000ffff8b8224 */ /* 0x000fca00078e0075 */
[----:B------:R0:W4:Y:S02]  /*fe20*/  @!P0 LDG.E.U8 R141, desc[UR18][R138.64] ;  /* 0x000000128a8d8981 */ /* 0x000124000c1e1100 */
[----:B0-----:R-:W-:Y:S02]  /*fe30*/  PRMT R138, RZ, 0x7610, R138 ;  /* 0x00007610ff8a7816 */ /* 0x001fe4000000008a */
[----:B------:R-:W-:-:S04]  /*fe40*/  PRMT R139, RZ, 0x7610, R139 ;  /* 0x00007610ff8b7816 */ /* 0x000fc8000000008b */
[----:B------:R0:W4:Y:S02]  /*fe50*/  @!P0 LDG.E.U8 R138, desc[UR18][R136.64] ;  /* 0x00000012888a8981 */ /* 0x000124000c1e1100 */
[----:B0-----:R-:W-:Y:S02]  /*fe60*/  @!P0 IMAD.MOV.U32 R136, RZ, RZ, R244 ;  /* 0x000000ffff888224 */ /* 0x001fe400078e00f4 */
        /* <DEDUP_REMOVED lines=10> */
[----:B------:R0:W4:Y:S01]  /*ff10*/  @!P0 LDG.E.U8 R134, desc[UR18][R132.64] ;  /* 0x0000001284868981 */ /* 0x000122000c1e1100 */
[----:B--2---:R-:W-:Y:S02]  /*ff20*/  @!P0 IMAD.MOV.U32 R130, RZ, RZ, R110 ;  /* 0x000000ffff828224 */ /* 0x004fe400078e006e */
[----:B0-----:R-:W-:Y:S02]  /*ff30*/  @!P0 IMAD.MOV.U32 R132, RZ, RZ, R210 ;  /* 0x000000ffff848224 */ /* 0x001fe400078e00d2 */
[----:B------:R-:W-:-:S05]  /*ff40*/  @!P0 IMAD.MOV.U32 R133, RZ, RZ, R18 ;  /* 0x000000ffff858224 */ /* 0x000fca00078e0012 */
[----:B------:R0:W2:Y:S02]  /*ff50*/  @!P0 LDG.E.U8 R135, desc[UR18][R132.64] ;  /* 0x0000001284878981 */ /* 0x0000a4000c1e1100 */
[----:B0-----:R-:W-:Y:S02]  /*ff60*/  PRMT R132, RZ, 0x7610, R132 ;  /* 0x00007610ff847816 */ /* 0x001fe40000000084 */
[----:B------:R-:W-:-:S04]  /*ff70*/  PRMT R133, RZ, 0x7610, R133 ;  /* 0x00007610ff857816 */ /* 0x000fc80000000085 */
[----:B------:R0:W2:Y:S04]  /*ff80*/  @!P0 LDG.E.U8 R132, desc[UR18][R130.64] ;  /* 0x0000001282848981 */ /* 0x0000a8000c1e1100 */
[----:B------:R1:W-:Y:S01]  /*ff90*/  STS.U8 [R4+UR7+0xc80], R129 ;  /* 0x000c808104007988 */ /* 0x0003e20008000007 */
[----:B0-----:R-:W-:Y:S02]  /*ffa0*/  @!P0 IMAD.MOV.U32 R130, RZ, RZ, R250 ;  /* 0x000000ffff828224 */ /* 0x001fe400078e00fa */
[----:B------:R-:W-:Y:S01]  /*ffb0*/  @!P0 IMAD.MOV.U32 R131, RZ, RZ, R249 ;  /* 0x000000ffff838224 */ /* 0x000fe200078e00f9 */
[----:B------:R0:W-:Y:S01]  /*ffc0*/  STS.U8 [R4+UR7+0x1080], R128 ;  /* 0x0010808004007988 */ /* 0x0001e20008000007 */
[----:B-1----:R-:W-:-:S03]  /*ffd0*/  @!P0 IMAD.MOV.U32 R129, RZ, RZ, R233 ;  /* 0x000000ffff818224 */ /* 0x002fc600078e00e9 */
[----:B------:R1:W2:Y:S01]  /*ffe0*/  @!P0 LDG.E.U8 R133, desc[UR18][R130.64] ;  /* 0x0000001282858981 */ /* 0x0002a2000c1e1100 */
[----:B0-----:R-:W-:Y:S01]  /*fff0*/  @!P0 IMAD.MOV.U32 R128, RZ, RZ, R234 ;  /* 0x000000ffff808224 */ /* 0x001fe200078e00ea */
[----:B-1----:R-:W-:Y:S02]  /*10000*/  PRMT R130, RZ, 0x7610, R130 ;  /* 0x00007610ff827816 */ /* 0x002fe40000000082 */
        /* <DEDUP_REMOVED lines=40> */
[----:B------:R0:W-:Y:S04]  /*10290*/  STS.U8 [R4+UR7+0x3480], R119 ;  /* 0x0034807704007988 */ /* 0x0001e80008000007 */
[----:B------:R1:W2:Y:S01]  /*102a0*/  @!P0 LDG.E.U8 R122, desc[UR18][R120.64] ;  /* 0x00000012787a8981 */ /* 0x0002a2000c1e1100 */
[----:B0-----:R-:W-:Y:S01]  /*102b0*/  PRMT R119, RZ, 0x7610, R119 ;  /* 0x00007610ff777816 */ /* 0x001fe20000000077 */
[----:B-1----:R-:W-:-:S02]  /*102c0*/  @!P0 IMAD.MOV.U32 R120, RZ, RZ, R192 ;  /* 0x000000ffff788224 */ /* 0x002fc400078e00c0 */
[----:B------:R-:W-:Y:S01]  /*102d0*/  @!P0 IMAD.MOV.U32 R121, RZ, RZ, R242 ;  /* 0x000000ffff798224 */ /* 0x000fe200078e00f2 */
[----:B------:R-:W-:-:S04]  /*102e0*/  PRMT R123, RZ, 0x7610, R123 ;  /* 0x00007610ff7b7816 */ /* 0x000fc8000000007b */
[----:B------:R0:W2:Y:S04]  /*102f0*/  @!P0 LDG.E.U8 R119, desc[UR18][R120.64] ;  /* 0x0000001278778981 */ /* 0x0000a8000c1e1100 */
[----:B------:R1:W-:Y:S01]  /*10300*/  STS.U8 [R4+UR7+0x3880], R149 ;  /* 0x0038809504007988 */ /* 0x0003e20008000007 */
[----:B0-----:R-:W-:Y:S02]  /*10310*/  @!P0 IMAD.MOV.U32 R120, RZ, RZ, R224 ;  /* 0x000000ffff788224 */ /* 0x001fe400078e00e0 */
[----:B------:R-:W-:Y:S01]  /*10320*/  @!P0 IMAD.MOV.U32 R121, RZ, RZ, R19 ;  /* 0x000000ffff798224 */ /* 0x000fe200078e0013 */
[----:B-1----:R-:W-:-:S04]  /*10330*/  PRMT R149, RZ, 0x7610, R149 ;  /* 0x00007610ff957816 */ /* 0x002fc80000000095 */
[----:B------:R0:W2:Y:S02]  /*10340*/  @!P0 LDG.E.U8 R123, desc[UR18][R120.64] ;  /* 0x00000012787b8981 */ /* 0x0000a4000c1e1100 */
[----:B0-----:R-:W-:Y:S02]  /*10350*/  @!P0 IMAD.MOV.U32 R120, RZ, RZ, R208 ;  /* 0x000000ffff788224 */ /* 0x001fe400078e00d0 */
[----:B------:R-:W-:-:S05]  /*10360*/  @!P0 IMAD.MOV.U32 R121, RZ, RZ, R91 ;  /* 0x000000ffff798224 */ /* 0x000fca00078e005b */
[----:B------:R0:W2:Y:S02]  /*10370*/  @!P0 LDG.E.U8 R149, desc[UR18][R120.64] ;  /* 0x0000001278958981 */ /* 0x0000a4000c1e1100 */
[----:B0-----:R-:W0:Y:S01]  /*10380*/  S2R R121, SR_TID.X ;  /* 0x0000000000797919 */ /* 0x001e220000002100 */
[----:B------:R-:W-:Y:S01]  /*10390*/  @!P0 IMAD.MOV.U32 R120, RZ, RZ, R11 ;  /* 0x000000ffff788224 */ /* 0x000fe200078e000b */
[----:B------:R1:W-:Y:S02]  /*103a0*/  STS.U8 [R4+UR7+0x3c80], R151 ;  /* 0x003c809704007988 */ /* 0x0003e40008000007 */
[----:B-1----:R-:W-:Y:S02]  /*103b0*/  PRMT R151, RZ, 0x7610, R151 ;  /* 0x00007610ff977816 */ /* 0x002fe40000000097 */
[----:B------:R-:W4:Y:S04]  /*103c0*/  LDL.LU R4, [R1+0x124] ;  /* 0x0001240001047983 */ /* 0x000f280000300800 */
[----:B------:R-:W2:Y:S04]  /*103d0*/  LDL.LU R98, [R1+0x120] ;  /* 0x0001200001627983 */ /* 0x000ea80000300800 */
[----:B------:R-:W2:Y:S04]  /*103e0*/  LDL.LU R207, [R1+0xe4] ;  /* 0x0000e40001cf7983 */ /* 0x000ea80000300800 */
[----:B------:R-:W2:Y:S04]  /*103f0*/  LDL.LU R211, [R1+0xe0] ;  /* 0x0000e00001d37983 */ /* 0x000ea80000300800 */
[----:B------:R-:W2:Y:S01]  /*10400*/  LDL.LU R225, [R1+0xa4] ;  /* 0x0000a40001e17983 */ /* 0x000ea20000300800 */
[----:B0-----:R-:W-:-:S03]  /*10410*/  LOP3.LUT R121, R121, 0x7f, RZ, 0xc0, !PT ;  /* 0x0000007f79797812 */ /* 0x001fc600078ec0ff */
[----:B------:R-:W2:Y:S01]  /*10420*/  LDL.LU R7, [R1+0xa0] ;  /* 0x0000a00001077983 */ /* 0x000ea20000300800 */
[----:B------:R-:W-:-:S03]  /*10430*/  LOP3.LUT R121, R121, 0x20, RZ, 0x3c, !PT ;  /* 0x0000002079797812 */ /* 0x000fc600078e3cff */
[----:B------:R-:W2:Y:S04]  /*10440*/  LDL.LU R226, [R1+0x64] ;  /* 0x0000640001e27983 */ /* 0x000ea80000300800 */
[----:B------:R0:W-:Y:S04]  /*10450*/  STS.U8 [R121+UR7+0x100], R152 ;  /* 0x0001009879007988 */ /* 0x0001e80008000007 */
[----:B------:R-:W2:Y:S04]  /*10460*/  LDL.LU R12, [R1+0x60] ;  /* 0x00006000010c7983 */ /* 0x000ea80000300800 */
[----:B------:R-:W2:Y:S01]  /*10470*/  LDL.LU R195, [R1+0x24] ;  /* 0x0000240001c37983 */ /* 0x000ea20000300800 */
[----:B0-----:R-:W-:-:S05]  /*10480*/  @!P0 IMAD.MOV.U32 R121, RZ, RZ, R194 ;  /* 0x000000ffff798224 */ /* 0x001fca00078e00c2 */
[----:B------:R0:W2:Y:S02]  /*10490*/  @!P0 LDG.E.U8 R151, desc[UR18][R120.64] ;  /* 0x0000001278978981 */ /* 0x0000a4000c1e1100 */
[----:B0-----:R-:W0:Y:S01]  /*104a0*/  S2R R121, SR_TID.X ;  /* 0x0000000000797919 */ /* 0x001e220000002100 */
[----:B------:R-:W-:Y:S01]  /*104b0*/  PRMT R152, RZ, 0x7610, R152 ;  /* 0x00007610ff987816 */ /* 0x000fe20000000098 */
[----:B------:R-:W-:Y:S01]  /*104c0*/  @!P0 IMAD.MOV.U32 R120, RZ, RZ, R209 ;  /* 0x000000ffff788224 */ /* 0x000fe200078e00d1 */
[----:B0-----:R-:W-:-:S04]  /*104d0*/  LOP3.LUT R121, R121, 0x7f, RZ, 0xc0, !PT ;  /* 0x0000007f79797812 */ /* 0x001fc800078ec0ff */
[----:B------:R-:W-:-:S05]  /*104e0*/  LOP3.LUT R121, R121, 0x20, RZ, 0x3c, !PT ;  /* 0x0000002079797812 */ /* 0x000fca00078e3cff */
[----:B------:R0:W-:Y:S02]  /*104f0*/  STS.U8 [R121+UR7+0x500], R155 ;  /* 0x0005009b79007988 */ /* 0x0001e40008000007 */
        /* <DEDUP_REMOVED lines=68> */
[----:B---3--:R-:W-:Y:S01]  /*10940*/  @!P0 IMAD.MOV.U32 R120, RZ, RZ, R100 ;  /* 0x000000ffff788224 */ /* 0x008fe200078e0064 */
[----:B0-----:R-:W-:-:S04]  /*10950*/  LOP3.LUT R121, R121, 0x7f, RZ, 0xc0, !PT ;  /* 0x0000007f79797812 */ /* 0x001fc800078ec0ff */
[----:B------:R-:W-:-:S05]  /*10960*/  LOP3.LUT R121, R121, 0x20, RZ, 0x3c, !PT ;  /* 0x0000002079797812 */ /* 0x000fca00078e3cff */
[----:B------:R0:W-:Y:S02]  /*10970*/  STS.U8 [R121+UR7+0x2900], R175 ;  /* 0x002900af79007988 */ /* 0x0001e40008000007 */
[----:B0-----:R-:W-:-:S05]  /*10980*/  @!P0 IMAD.MOV.U32 R121, RZ, RZ, R212 ;  /* 0x000000ffff798224 */ /* 0x001fca00078e00d4 */
[----:B------:R0:W3:Y:S02]  /*10990*/  @!P0 LDG.E.U8 R173, desc[UR18][R120.64] ;  /* 0x0000001278ad8981 */ /* 0x0000e4000c1e1100 */
[----:B0-----:R-:W0:Y:S01]  /*109a0*/  S2R R121, SR_TID.X ;  /* 0x0000000000797919 */ /* 0x001e220000002100 */
[----:B------:R-:W-:Y:S01]  /*109b0*/  PRMT R175, RZ, 0x7610, R175 ;  /* 0x00007610ffaf7816 */ /* 0x000fe200000000af */
[----:B------:R-:W-:Y:S01]  /*109c0*/  @!P0 IMAD.MOV.U32 R120, RZ, RZ, R205 ;  /* 0x000000ffff788224 */ /* 0x000fe200078e00cd */
        /* <DEDUP_REMOVED lines=23> */
[----:B----4-:R-:W-:Y:S01]  /*10b40*/  @!P0 IMAD.MOV.U32 R120, RZ, RZ, R4 ;  /* 0x000000ffff788224 */ /* 0x010fe200078e0004 */
[----:B0-----:R-:W-:-:S04]  /*10b50*/  LOP3.LUT R121, R121, 0x7f, RZ, 0xc0, !PT ;  /* 0x0000007f79797812 */ /* 0x001fc800078ec0ff */
[----:B------:R-:W-:-:S05]  /*10b60*/  LOP3.LUT R121, R121, 0x20, RZ, 0x3c, !PT ;  /* 0x0000002079797812 */ /* 0x000fca00078e3cff */
[----:B------:R2:W-:Y:S02]  /*10b70*/  STS.U8 [R121+UR7+0x3900], R183 ;  /* 0x003900b779007988 */ /* 0x0005e40008000007 */
[----:B--2---:R-:W-:-:S05]  /*10b80*/  @!P0 IMAD.MOV.U32 R121, RZ, RZ, R98 ;  /* 0x000000ffff798224 */ /* 0x004fca00078e0062 */
        /* <DEDUP_REMOVED lines=8> */
[----:B------:R0:W4:Y:S02]  /*10c10*/  @!P0 LDG.E.U8 R183, desc[UR18][R120.64] ;  /* 0x0000001278b78981 */ /* 0x000124000c1e1100 */
        /* <DEDUP_REMOVED lines=16> */
[----:B0-----:R-:W0:Y:S02]  /*10d20*/  S2R R121, SR_TID.X ;  /* 0x0000000000797919 */ /* 0x001e240000002100 */
[----:B0-----:R-:W-:-:S04]  /*10d30*/  LOP3.LUT R121, R121, 0x7f, RZ, 0xc0, !PT ;  /* 0x0000007f79797812 */ /* 0x001fc800078ec0ff */
[----:B------:R-:W-:-:S05]  /*10d40*/  LOP3.LUT R121, R121, 0x30, RZ, 0x3c, !PT ;  /* 0x0000003079797812 */ /* 0x000fca00078e3cff */
[----:B------:R0:W-:Y:S04]  /*10d50*/  STS.U8 [R121+UR7+0x980], R190 ;  /* 0x000980be79007988 */ /* 0x0001e80008000007 */
[----:B0-----:R-:W3:Y:S01]  /*10d60*/  LDL.LU R190, [R1+0x20] ;  /* 0x0000200001be7983 */ /* 0x001ee20000300800 */
[----:B------:R-:W-:Y:S01]  /*10d70*/  PRMT R188, RZ, 0x7610, R188 ;  /* 0x00007610ffbc7816 */ /* 0x000fe200000000bc */
[----:B------:R-:W-:Y:S02]  /*10d80*/  @!P0 IMAD.MOV.U32 R120, RZ, RZ, R195 ;  /* 0x000000ffff788224 */ /* 0x000fe400078e00c3 */
[----:B---3--:R-:W-:-:S05]  /*10d90*/  @!P0 IMAD.MOV.U32 R121, RZ, RZ, R190 ;  /* 0x000000ffff798224 */ /* 0x008fca00078e00be */
[----:B------:R0:W3:Y:S02]  /*10da0*/  @!P0 LDG.E.U8 R188, desc[UR18][R120.64] ;  /* 0x0000001278bc8981 */ /* 0x0000e4000c1e1100 */
[----:B0-----:R-:W0:Y:S01]  /*10db0*/  S2R R121, SR_TID.X ;  /* 0x0000000000797919 */ /* 0x001e220000002100 */
[----:B------:R-:W-:Y:S01]  /*10dc0*/  @!P0 IMAD.MOV.U32 R120, RZ, RZ, R246 ;  /* 0x000000ffff788224 */ /* 0x000fe200078e00f6 */
[----:B0-----:R-:W-:-:S04]  /*10dd0*/  LOP3.LUT R121, R121, 0x7f, RZ, 0xc0, !PT ;  /* 0x0000007f79797812 */ /* 0x001fc800078ec0ff */
[----:B------:R-:W-:-:S05]  /*10de0*/  LOP3.LUT R121, R121, 0x30, RZ, 0x3c, !PT ;  /* 0x0000003079797812 */ /* 0x000fca00078e3cff */
[----:B------:R0:W-:Y:S02]  /*10df0*/  STS.U8 [R121+UR7+0xd80], R189 ;  /* 0x000d80bd79007988 */ /* 0x0001e40008000007 */
[----:B0-----:R-:W-:Y:S01]  /*10e00*/  PRMT R189, RZ, 0x7610, R189 ;  /* 0x00007610ffbd7816 */ /* 0x001fe200000000bd */
[----:B------:R-:W-:-:S05]  /*10e10*/  @!P0 IMAD.MOV.U32 R121, RZ, RZ, R245 ;  /* 0x000000ffff798224 */ /* 0x000fca00078e00f5 */
        /* <DEDUP_REMOVED lines=41> */
[----:B0-----:R-:W0:Y:S02]  /*110b0*/  S2R R120, SR_TID.X ;  /* 0x0000000000787919 */ /* 0x001e240000002100 */
[----:B0-----:R-:W-:-:S04]  /*110c0*/  LOP3.LUT R120, R120, 0x7f, RZ, 0xc0, !PT ;  /* 0x0000007f78787812 */ /* 0x001fc800078ec0ff */
[----:B------:R-:W-:-:S05]  /*110d0*/  LOP3.LUT R121, R120, 0x30, RZ, 0x3c, !PT ;  /* 0x0000003078797812 */ /* 0x000fca00078e3cff */
[----:B------:R0:W-:Y:S02]  /*110e0*/  STS.U8 [R121+UR7+0x2580], R177 ;  /* 0x002580b179007988 */ /* 0x0001e40008000007 */
[----:B0-----:R-:W-:Y:S02]  /*110f0*/  LOP3.LUT R177, R120, 0x40, RZ, 0x3c, !PT ;  /* 0x0000004078b17812 */ /* 0x001fe400078e3cff */
[----:B------:R-:W0:Y:S01]  /*11100*/  S2R R120, SR_TID.X ;  /* 0x0000000000787919 */ /* 0x000e220000002100 */
[----:B------:R-:W-:Y:S04]  /*11110*/  STS.U8 [R121+UR7+0x2980], R174 ;  /* 0x002980ae79007988 */ /* 0x000fe80008000007 */
[----:B------:R-:W-:Y:S04]  /*11120*/  STS.U8 [R121+UR7+0x2d80], R172 ;  /* 0x002d80ac79007988 */ /* 0x000fe80008000007 */
[----:B------:R-:W-:Y:S04]  /*11130*/  STS.U8 [R121+UR7+0x3180], R171 ;  /* 0x003180ab79007988 */ /* 0x000fe80008000007 */
[----:B------:R-:W-:Y:S04]  /*11140*/  STS.U8 [R121+UR7+0x3580], R168 ;  /* 0x003580a879007988 */ /* 0x000fe80008000007 */
[----:B------:R-:W-:Y:S04]  /*11150*/  STS.U8 [R121+UR7+0x3980], R167 ;  /* 0x003980a779007988 */ /* 0x000fe80008000007 */
[----:B------:R1:W-:Y:S04]  /*11160*/  STS.U8 [R121+UR7+0x3d80], R164 ;  /* 0x003d80a479007988 */ /* 0x0003e80008000007 */
[----:B------:R-:W-:Y:S04]  /*11170*/  STS.U8 [R177+UR7+0x200], R162 ;  /* 0x000200a2b1007988 */ /* 0x000fe80008000007 */
[----:B------:R-:W-:Y:S04]  /*11180*/  STS.U8 [R177+UR7+0x600], R161 ;  /* 0x000600a1b1007988 */ /* 0x000fe80008000007 */
[----:B------:R-:W-:Y:S04]  /*11190*/  STS.U8 [R177+UR7+0xa00], R157 ;  /* 0x000a009db1007988 */ /* 0x000fe80008000007 */
[----:B------:R-:W-:Y:S01]  /*111a0*/  STS.U8 [R177+UR7+0xe00], R154 ;  /* 0x000e009ab1007988 */ /* 0x000fe20008000007 */
[----:B0-----:R-:W-:-:S03]  /*111b0*/  LOP3.LUT R120, R120, 0x7f, RZ, 0xc0, !PT ;  /* 0x0000007f78787812 */ /* 0x001fc600078ec0ff */
[----:B------:R-:W-:Y:S04]  /*111c0*/  STS.U8 [R177+UR7+0x1200], R153 ;  /* 0x00120099b1007988 */ /* 0x000fe80008000007 */
[----:B------:R-:W-:Y:S04]  /*111d0*/  STS.U8 [R177+UR7+0x1600], R150 ;  /* 0x00160096b1007988 */ /* 0x000fe80008000007 */
[----:B------:R-:W-:Y:S04]  /*111e0*/  STS.U8 [R177+UR7+0x1a00], R148 ;  /* 0x001a0094b1007988 */ /* 0x000fe80008000007 */
[----:B------:R-:W-:Y:S01]  /*111f0*/  STS.U8 [R177+UR7+0x1e00], R191 ;  /* 0x001e00bfb1007988 */ /* 0x000fe20008000007 */
[----:B-1----:R-:W-:-:S03]  /*11200*/  LOP3.LUT R121, R120, 0x50, RZ, 0x3c, !PT ;  /* 0x0000005078797812 */ /* 0x002fc600078e3cff */
        /* <DEDUP_REMOVED lines=16> */
[----:B------:R-:W-:-:S03]  /*11310*/  LOP3.LUT R120, R120, 0x60, RZ, 0x3c, !PT ;  /* 0x0000006078787812 */ /* 0x000fc600078e3cff */
        /* <DEDUP_REMOVED lines=11> */
[----:B------:R0:W-:Y:S04]  /*113d0*/  STS.U8 [R120+UR7+0xf00], R119 ;  /* 0x000f007778007988 */ /* 0x0001e80008000007 */
[----:B0-----:R-:W3:Y:S04]  /*113e0*/  LDL R119, [R1+0x484] ;  /* 0x0004840001777983 */ /* 0x001ee80000100800 */
[----:B------:R-:W3:Y:S04]  /*113f0*/  LDL.LU R162, [R1+0x250] ;  /* 0x0002500001a27983 */ /* 0x000ee80000300800 */
        /* <DEDUP_REMOVED lines=22> */
[----:B------:R-:W3:Y:S04]  /*11560*/  LDL.LU R159, [R1+0x408] ;  /* 0x00040800019f7983 */ /* 0x000ee80000300800 */
[----:B------:R-:W3:Y:S01]  /*11570*/  LDL.LU R150, [R1+0x240] ;  /* 0x0002400001967983 */ /* 0x000ee20000300800 */
[----:B0-----:R-:W0:Y:S03]  /*11580*/  S2R R120, SR_TID.X ;  /* 0x0000000000787919 */ /* 0x001e260000002100 */
[----:B------:R-:W3:Y:S04]  /*11590*/  LDL.LU R153, [R1+0x400] ;  /* 0x0004000001997983 */ /* 0x000ee80000300800 */
[----:B------:R-:W3:Y:S04]  /*115a0*/  LDL.LU R154, [R1+0x424] ;  /* 0x00042400019a7983 */ /* 0x000ee80000300800 */
[----:B------:R-:W3:Y:S04]  /*115b0*/  LDL.LU R177, [R1+0x3f8] ;  /* 0x0003f80001b17983 */ /* 0x000ee80000300800 */
[----:B------:R-:W3:Y:S01]  /*115c0*/  LDL.LU R164, [R1+0x41c] ;  /* 0x00041c0001a47983 */ /* 0x000ee20000300800 */
[----:B0-----:R-:W-:-:S04]  /*115d0*/  LOP3.LUT R120, R120, 0x7f, RZ, 0xc0, !PT ;  /* 0x0000007f78787812 */ /* 0x001fc800078ec0ff */
[----:B------:R-:W-:-:S05]  /*115e0*/  LOP3.LUT R120, R120, 0x70, RZ, 0x3c, !PT ;  /* 0x0000007078787812 */ /* 0x000fca00078e3cff */
[----:B------:R-:W-:Y:S04]  /*115f0*/  STS.U8 [R120+UR7+0x3f80], R118 ;  /* 0x003f807678007988 */ /* 0x000fe80008000007 */
[----:B------:R-:W-:Y:S04]  /*11600*/  STS.U8 [R120+UR7+0x380], R173 ;  /* 0x000380ad78007988 */ /* 0x000fe80008000007 */
[----:B------:R-:W-:Y:S04]  /*11610*/  STS.U8 [R120+UR7+0x780], R175 ;  /* 0x000780af78007988 */ /* 0x000fe80008000007 */
[----:B------:R-:W-:Y:S04]  /*11620*/  STS.U8 [R120+UR7+0xb80], R176 ;  /* 0x000b80b078007988 */ /* 0x000fe80008000007 */
[----:B------:R-:W-:Y:S04]  /*11630*/  STS.U8 [R120+UR7+0xf80], R179 ;  /* 0x000f80b378007988 */ /* 0x000fe80008000007 */
[----:B--2---:R-:W-:Y:S04]  /*11640*/  STS.U8 [R120+UR7+0x1380], R181 ;  /* 0x001380b578007988 */ /* 0x004fe80008000007 */
[----:B----4-:R-:W-:Y:S04]  /*11650*/  STS.U8 [R120+UR7+0x1780], R183 ;  /* 0x001780b778007988 */ /* 0x010fe80008000007 */
[----:B------:R-:W-:Y:S04]  /*11660*/  STS.U8 [R120+UR7+0x1b80], R184 ;  /* 0x001b80b878007988 */ /* 0x000fe80008000007 */
[----:B------:R-:W-:Y:S04]  /*11670*/  STS.U8 [R120+UR7+0x1f80], R187 ;  /* 0x001f80bb78007988 */ /* 0x000fe80008000007 */
[----:B---3--:R-:W-:Y:S04]  /*11680*/  STS.U8 [R120+UR7+0x2380], R188 ;  /* 0x002380bc78007988 */ /* 0x008fe80008000007 */
[----:B------:R-:W-:Y:S04]  /*11690*/  STS.U8 [R120+UR7+0x2780], R189 ;  /* 0x002780bd78007988 */ /* 0x000fe80008000007 */
[----:B------:R-:W-:Y:S04]  /*116a0*/  STS.U8 [R120+UR7+0x2b80], R186 ;  /* 0x002b80ba78007988 */ /* 0x000fe80008000007 */
[----:B------:R-:W-:Y:S04]  /*116b0*/  STS.U8 [R120+UR7+0x2f80], R185 ;  /* 0x002f80b978007988 */ /* 0x000fe80008000007 */
[----:B------:R-:W-:Y:S04]  /*116c0*/  STS.U8 [R120+UR7+0x3380], R182 ;  /* 0x003380b678007988 */ /* 0x000fe80008000007 */
[----:B------:R-:W-:Y:S04]  /*116d0*/  STS.U8 [R120+UR7+0x3780], R180 ;  /* 0x003780b478007988 */ /* 0x000fe80008000007 */
[----:B------:R0:W-:Y:S01]  /*116e0*/  STS.U8 [R120+UR7+0x3b80], R178 ;  /* 0x003b80b278007988 */ /* 0x0001e20008000007 */
[----:B------:R1:W-:Y:S06]  /*116f0*/  MEMBAR.ALL.CTA ;  /* 0x0000000000007992 */ /* 0x0003ec0000008000 */
[----:B-1----:R-:W1:Y:S04]  /*11700*/  FENCE.VIEW.ASYNC.S ;  /* 0x00000000000073c6 */ /* 0x002e680000000000 */
[----:B0-----:R-:W2:Y:S01]  /*11710*/  LDL.LU R120, [R1+0x3f0] ;  /* 0x0003f00001787983 */ /* 0x001ea20000300800 */
[----:B-1----:R-:W-:Y:S01]  /*11720*/  BAR.SYNC.DEFER_BLOCKING 0x0 ;  /* 0x0000000000007b1d */ /* 0x002fe20000010000 */
[----:B------:R-:W-:-:S02]  /*11730*/  IADD3 R162, P1, R162, UR16, RZ ;  /* 0x00000010a2a27c10 */ /* 0x000fc4000ff3e0ff */
[----:B------:R-:W-:-:S03]  /*11740*/  IADD3 R167, P4, R167, UR16, RZ ;  /* 0x00000010a7a77c10 */ /* 0x000fc6000ff9e0ff */
[----:B------:R0:W-:Y:S01]  /*11750*/  STL [R1+0x250], R162 ;  /* 0x000250a201007387 */ /* 0x0001e20000100800 */
[----:B------:R-:W-:-:S03]  /*11760*/  IADD3 R121, P3, R121, UR16, RZ ;  /* 0x0000001079797c10 */ /* 0x000fc6000ff7e0ff */
[----:B0-----:R-:W3:Y:S01]  /*11770*/  LDL.LU R162, [R1+0x414] ;  /* 0x0004140001a27983 */ /* 0x001ee20000300800 */
[----:B------:R-:W-:-:S03]  /*11780*/  IADD3 R171, P5, R171, UR16, RZ ;  /* 0x00000010abab7c10 */ /* 0x000fc6000ffbe0ff */
[----:B------:R0:W-:Y:S01]  /*11790*/  STL [R1+0x434], R167 ;  /* 0x000434a701007387 */ /* 0x0001e20000100800 */
[----:B------:R-:W-:Y:S02]  /*117a0*/  IADD3 R191, P6, R191, UR16, RZ ;  /* 0x00000010bfbf7c10 */ /* 0x000fe4000ffde0ff */
[----:B------:R-:W-:Y:S01]  /*117b0*/  IADD3 R148, P2, R148, UR16, RZ ;  /* 0x0000001094947c10 */ /* 0x000fe2000ff5e0ff */
[----:B0-----:R-:W4:Y:S04]  /*117c0*/  LDL.LU R167, [R1+0x3e8] ;  /* 0x0003e80001a77983 */ /* 0x001f280000300800 */
[----:B------:R0:W-:Y:S01]  /*117d0*/  STL [R1+0x430], R121 ;  /* 0x0004307901007387 */ /* 0x0001e20000100800 */
[----:B------:R-:W-:Y:S02]  /*117e0*/  IADD3.X R157, R157, UR6, RZ, P1, !PT ;  /* 0x000000069d9d7c10 */ /* 0x000fe40008ffe4ff */
[----:B------:R-:W-:Y:S01]  /*117f0*/  IADD3 R161, P1, R161, UR16, RZ ;  /* 0x00000010a1a17c10 */ /* 0x000fe2000ff3e0ff */
[----:B0-----:R-:W4:Y:S01]  /*11800*/  LDL.LU R121, [R1+0x40c] ;  /* 0x00040c0001797983 */ /* 0x001f220000300800 */
[----:B------:R-:W-:-:S03]  /*11810*/  IADD3.X R172, R172, UR6, RZ, P4, !PT ;  /* 0x00000006acac7c10 */ /* 0x000fc6000a7fe4ff */
[----:B------:R0:W-:Y:S01]  /*11820*/  STL [R1+0x428], R171 ;  /* 0x000428ab01007387 */ /* 0x0001e20000100800 */
[----:B------:R-:W-:-:S03]  /*11830*/  IADD3 R168, P4, R168, UR16, RZ ;  /* 0x00000010a8a87c10 */ /* 0x000fc6000ff9e0ff */
[----:B0-----:R-:W4:Y:S04]  /*11840*/  LDL.LU R171, [R1+0x3e0] ;  /* 0x0003e00001ab7983 */ /* 0x001f280000300800 */
[----:B------:R0:W-:Y:S04]  /*11850*/  STL [R1+0x42c], R191 ;  /* 0x00042cbf01007387 */ /* 0x0001e80000100800 */
[----:B------:R-:W-:Y:S04]  /*11860*/  STL [R1+0x420], R148 ;  /* 0x0004209401007387 */ /* 0x000fe80000100800 */
[----:B------:R-:W4:Y:S04]  /*11870*/  LDL.LU R158, [R1+0x404] ;  /* 0x00040400019e7983 */ /* 0x000f280000300800 */
[----:B------:R-:W-:Y:S04]  /*11880*/  STL [R1+0x244], R157 ;  /* 0x0002449d01007387 */ /* 0x000fe80000100800 */
[----:B0-----:R-:W4:Y:S04]  /*11890*/  LDL.LU R191, [R1+0x3d8] ;  /* 0x0003d80001bf7983 */ /* 0x001f280000300800 */
[----:B------:R-:W-:Y:S04]  /*118a0*/  STL [R1+0x418], R161 ;  /* 0x000418a101007387 */ /* 0x000fe80000100800 */
[----:B------:R0:W-:Y:S01]  /*118b0*/  STL [R1+0x24c], R172 ;  /* 0x00024cac01007387 */ /* 0x0001e20000100800 */
[----:B------:R-:W-:-:S03]  /*118c0*/  IADD3.X R174, R174, UR6, RZ, P3, !PT ;  /* 0x00000006aeae7c10 */ /* 0x000fc60009ffe4ff */
[----:B0-----:R-:W4:Y:S04]  /*118d0*/  LDL.LU R172, [R1+0x3fc] ;  /* 0x0003fc0001ac7983 */ /* 0x001f280000300800 */
[----:B------:R-:W4:Y:S04]  /*118e0*/  LDL.LU R148, [R1+0x3d0] ;  /* 0x0003d00001947983 */ /* 0x000f280000300800 */
[----:B------:R-:W4:Y:S04]  /*118f0*/  LDL.LU R157, [R1+0x3f4] ;  /* 0x0003f400019d7983 */ /* 0x000f280000300800 */
[----:B------:R-:W4:Y:S04]  /*11900*/  LDL.LU R161, [R1+0x3c8] ;  /* 0x0003c80001a17983 */ /* 0x000f280000300800 */
[----:B------:R0:W-:Y:S04]  /*11910*/  STL [R1+0x410], R168 ;  /* 0x000410a801007387 */ /* 0x0001e80000100800 */
[----:B0-----:R-:W4:Y:S04]  /*11920*/  LDL.LU R168, [R1+0x3ec] ;  /* 0x0003ec0001a87983 */ /* 0x001f280000300800 */
[----:B------:R0:W-:Y:S04]  /*11930*/  STL [R1+0x248], R174 ;  /* 0x000248ae01007387 */ /* 0x0001e80000100800 */
[----:B0-----:R-:W4:Y:S01]  /*11940*/  LDL.LU R174, [R1+0x3c0] ;  /* 0x0003c00001ae7983 */ /* 0x001f220000300800 */
[----:B------:R-:W-:-:S02]  /*11950*/  IADD3 R159, P3, R159, UR16, RZ ;  /* 0x000000109f9f7c10 */ /* 0x000fc4000ff7e0ff */
[----:B------:R-:W-:Y:S02]  /*11960*/  IADD3.X R150, R150, UR6, RZ, P6, !PT ;  /* 0x0000000696967c10 */ /* 0x000fe4000b7fe4ff */
[----:B------:R-:W-:Y:S02]  /*11970*/  IADD3.X R154, R154, UR6, RZ, P5, !PT ;  /* 0x000000069a9a7c10 */ /* 0x000fe4000affe4ff */
[----:B------:R-:W-:Y:S02]  /*11980*/  IADD3 R177, P5, R177, UR16, RZ ;  /* 0x00000010b1b17c10 */ /* 0x000fe4000ffbe0ff */
[----:B------:R-:W-:Y:S01]  /*11990*/  IADD3 R153, P6, R153, UR16, RZ ;  /* 0x0000001099997c10 */ /* 0x000fe2000ffde0ff */
[----:B------:R-:W-:Y:S01]  /*119a0*/  STL [R1+0x408], R159 ;  /* 0x0004089f01007387 */ /* 0x000fe20000100800 */
[----:B------:R-:W-:-:S03]  /*119b0*/  IADD3.X R164, R164, UR6, RZ, P2, !PT ;  /* 0x00000006a4a47c10 */ /* 0x000fc600097fe4ff */
[----:B------:R-:W-:Y:S04]  /*119c0*/  STL [R1+0x240], R150 ;  /* 0x0002409601007387 */ /* 0x000fe80000100800 */
[----:B------:R0:W-:Y:S04]  /*119d0*/  STL [R1+0x3f8], R177 ;  /* 0x0003f8b101007387 */ /* 0x0001e80000100800 */
[----:B------:R-:W-:Y:S04]  /*119e0*/  STL [R1+0x400], R153 ;  /* 0x0004009901007387 */ /* 0x000fe80000100800 */
[----:B0-----:R-:W4:Y:S04]  /*119f0*/  LDL.LU R177, [R1+0x3e4] ;  /* 0x0003e40001b17983 */ /* 0x001f280000300800 */
[----:B------:R-:W-:Y:S04]  /*11a00*/  STL [R1+0x424], R154 ;  /* 0x0004249a01007387 */ /* 0x000fe80000100800 */
[----:B------:R0:W-:Y:S04]  /*11a10*/  STL [R1+0x41c], R164 ;  /* 0x00041ca401007387 */ /* 0x0001e80000100800 */
[----:B0-----:R-:W4:Y:S01]  /*11a20*/  LDL.LU R164, [R1+0x3b8] ;  /* 0x0003b80001a47983 */ /* 0x001f220000300800 */
[----:B--2---:R-:W-:-:S05]  /*11a30*/  IADD3 R120, P2, R120, UR16, RZ ;  /* 0x0000001078787c10 */ /* 0x004fca000ff5e0ff */
[----:B------:R0:W-:Y:S04]  /*11a40*/  STL [R1+0x3f0], R120 ;  /* 0x0003f07801007387 */ /* 0x0001e80000100800 */
[----:B0-----:R-:W2:Y:S01]  /*11a50*/  LDL.LU R120, [R1+0x3dc] ;  /* 0x0003dc0001787983 */ /* 0x001ea20000300800 */
[----:B---3--:R-:W-:Y:S02]  /*11a60*/  IADD3.X R162, R162, UR6, RZ, P1, !PT ;  /* 0x00000006a2a27c10 */ /* 0x008fe40008ffe4ff */
[----:B----4-:R-:W-:-:S05]  /*11a70*/  IADD3 R167, P1, R167, UR16, RZ ;  /* 0x00000010a7a77c10 */ /* 0x010fca000ff3e0ff */
[----:B------:R0:W-:Y:S01]  /*11a80*/  STL [R1+0x3e8], R167 ;  /* 0x0003e8a701007387 */ /* 0x0001e20000100800 */
[----:B------:R-:W-:-:S03]  /*11a90*/  IADD3.X R121, R121, UR6, RZ, P4, !PT ;  /* 0x0000000679797c10 */ /* 0x000fc6000a7fe4ff */
[----:B0-----:R-:W3:Y:S04]  /*11aa0*/  LDL.LU R167, [R1+0x3b0] ;  /* 0x0003b00001a77983 */ /* 0x001ee80000300800 */
[----:B------:R-:W-:Y:S04]  /*11ab0*/  STL [R1+0x414], R162 ;  /* 0x000414a201007387 */ /* 0x000fe80000100800 */
[----:B------:R-:W4:Y:S04]  /*11ac0*/  LDL.LU R150, [R1+0x3d4] ;  /* 0x0003d40001967983 */ /* 0x000f280000300800 */
[----:B------:R0:W-:Y:S01]  /*11ad0*/  STL [R1+0x40c], R121 ;  /* 0x00040c7901007387 */ /* 0x0001e20000100800 */
[----:B------:R-:W-:-:S03]  /*11ae0*/  IADD3 R171, P4, R171, UR16, RZ ;  /* 0x00000010abab7c10 */ /* 0x000fc6000ff9e0ff */
[----:B0-----:R-:W4:Y:S04]  /*11af0*/  LDL.LU R121, [R1+0x3a8] ;  /* 0x0003a80001797983 */ /* 0x001f280000300800 */
[----:B------:R-:W4:Y:S01]  /*11b00*/  LDL.LU R153, [R1+0x3cc] ;  /* 0x0003cc0001997983 */ /* 0x000f220000300800 */
[----:B------:R-:W-:-:S03]  /*11b10*/  IADD3.X R158, R158, UR6, RZ, P3, !PT ;  /* 0x000000069e9e7c10 */ /* 0x000fc60009ffe4ff */
[----:B------:R-:W4:Y:S04]  /*11b20*/  LDL.LU R154, [R1+0x3a0] ;  /* 0x0003a000019a7983 */ /* 0x000f280000300800 */
[----:B------:R-:W4:Y:S01]  /*11b30*/  LDL.LU R162, [R1+0x3c4] ;  /* 0x0003c40001a27983 */ /* 0x000f220000300800 */
[----:B------:R-:W-:-:S03]  /*11b40*/  IADD3 R191, P3, R191, UR16, RZ ;  /* 0x00000010bfbf7c10 */ /* 0x000fc6000ff7e0ff */
[----:B------:R0:W-:Y:S04]  /*11b50*/  STL [R1+0x3e0], R171 ;  /* 0x0003e0ab01007387 */ /* 0x0001e80000100800 */
[----:B0-----:R-:W4:Y:S01]  /*11b60*/  LDL.LU R171, [R1+0x398] ;  /* 0x0003980001ab7983 */ /* 0x001f220000300800 */
[----:B------:R-:W-:Y:S02]  /*11b70*/  IADD3.X R172, R172, UR6, RZ, P6, !PT ;  /* 0x00000006acac7c10 */ /* 0x000fe4000b7fe4ff */
[----:B------:R-:W-:-:S03]  /*11b80*/  IADD3 R148, P6, R148, UR16, RZ ;  /* 0x0000001094947c10 */ /* 0x000fc6000ffde0ff */
[----:B------:R0:W-:Y:S01]  /*11b90*/  STL [R1+0x3fc], R172 ;  /* 0x0003fcac01007387 */ /* 0x0001e20000100800 */
[----:B------:R-:W-:-:S03]  /*11ba0*/  IADD3.X R157, R157, UR6, RZ, P5, !PT ;  /* 0x000000069d9d7c10 */ /* 0x000fc6000affe4ff */
[----:B------:R-:W-:Y:S01]  /*11bb0*/  STL [R1+0x404], R158 ;  /* 0x0004049e01007387 */ /* 0x000fe20000100800 */
[----:B------:R-:W-:-:S03]  /*11bc0*/  IADD3 R161, P5, R161, UR16, RZ ;  /* 0x00000010a1a17c10 */ /* 0x000fc6000ffbe0ff */
[----:B0-----:R-:W4:Y:S04]  /*11bd0*/  LDL.LU R172, [R1+0x3bc] ;  /* 0x0003bc0001ac7983 */ /* 0x001f280000300800 */
[----:B------:R-:W-:Y:S01]  /*11be0*/  STL [R1+0x3d8], R191 ;  /* 0x0003d8bf01007387 */ /* 0x000fe20000100800 */
[----:B------:R-:W-:-:S03]  /*11bf0*/  IADD3.X R168, R168, UR6, RZ, P2, !PT ;  /* 0x00000006a8a87c10 */ /* 0x000fc600097fe4ff */
[----:B------:R-:W-:Y:S04]  /*11c00*/  STL [R1+0x3d0], R148 ;  /* 0x0003d09401007387 */ /* 0x000fe80000100800 */
[----:B------:R0:W-:Y:S04]  /*11c10*/  STL [R1+0x3ec], R168 ;  /* 0x0003eca801007387 */ /* 0x0001e80000100800 */
[----:B------:R1:W-:Y:S01]  /*11c20*/  STL [R1+0x3f4], R157 ;  /* 0x0003f49d01007387 */ /* 0x0003e20000100800 */
[----:B------:R-:W-:-:S03]  /*11c30*/  IADD3 R174, P2, R174, UR16, RZ ;  /* 0x00000010aeae7c10 */ /* 0x000fc6000ff5e0ff */
[----:B0-----:R-:W4:Y:S04]  /*11c40*/  LDL.LU R168, [R1+0x390] ;  /* 0x0003900001a87983 */ /* 0x001f280000300800 */
[----:B------:R-:W-:Y:S04]  /*11c50*/  STL [R1+0x3c8], R161 ;  /* 0x0003c8a101007387 */ /* 0x000fe80000100800 */
[----:B------:R-:W4:Y:S04]  /*11c60*/  LDL.LU R159, [R1+0x3b4] ;  /* 0x0003b400019f7983 */ /* 0x000f280000300800 */
[----:B------:R-:W4:Y:S04]  /*11c70*/  LDL.LU R158, [R1+0x388] ;  /* 0x00038800019e7983 */ /* 0x000f280000300800 */
[----:B------:R-:W4:Y:S04]  /*11c80*/  LDL.LU R191, [R1+0x3ac] ;  /* 0x0003ac0001bf7983 */ /* 0x000f280000300800 */
[----:B------:R0:W-:Y:S04]  /*11c90*/  STL [R1+0x3c0], R174 ;  /* 0x0003c0ae01007387 */ /* 0x0001e80000100800 */
[----:B-1----:R-:W4:Y:S04]  /*11ca0*/  LDL.LU R157, [R1+0x380] ;  /* 0x00038000019d7983 */ /* 0x002f280000300800 */
[----:B0-----:R-:W4:Y:S01]  /*11cb0*/  LDL.LU R174, [R1+0x3a4] ;  /* 0x0003a40001ae7983 */ /* 0x001f220000300800 */
[----:B------:R-:W-:-:S03]  /*11cc0*/  IADD3.X R177, R177, UR6, RZ, P1, !PT ;  /* 0x00000006b1b17c10 */ /* 0x000fc60008ffe4ff */
[----:B------:R-:W4:Y:S04]  /*11cd0*/  LDL.LU R161, [R1+0x378] ;  /* 0x0003780001a17983 */ /* 0x000f280000300800 */
[----:B------:R0:W-:Y:S01]  /*11ce0*/  STL [R1+0x3e4], R177 ;  /* 0x0003e4b101007387 */ /* 0x0001e20000100800 */
[----:B------:R-:W-:-:S03]  /*11cf0*/  IADD3 R164, P1, R164, UR16, RZ ;  /* 0x00000010a4a47c10 */ /* 0x000fc6000ff3e0ff */
[----:B0-----:R-:W4:Y:S04]  /*11d00*/  LDL.LU R177, [R1+0x39c] ;  /* 0x00039c0001b17983 */ /* 0x001f280000300800 */
[----:B------:R0:W-:Y:S04]  /*11d10*/  STL [R1+0x3b8], R164 ;  /* 0x0003b8a401007387 */ /* 0x0001e80000100800 */
[----:B0-----:R-:W4:Y:S01]  /*11d20*/  LDL.LU R164, [R1+0x370] ;  /* 0x0003700001a47983 */ /* 0x001f220000300800 */
[----:B--2---:R-:W-:-:S05]  /*11d30*/  IADD3.X R120, R120, UR6, RZ, P4, !PT ;  /* 0x0000000678787c10 */ /* 0x004fca000a7fe4ff */
[----:B------:R0:W-:Y:S04]  /*11d40*/  STL [R1+0x3dc], R120 ;  /* 0x0003dc7801007387 */ /* 0x0001e80000100800 */
[----:B0-----:R-:W2:Y:S01]  /*11d50*/  LDL.LU R120, [R1+0x394] ;  /* 0x0003940001787983 */ /* 0x001ea20000300800 */
[----:B---3--:R-:W-:Y:S02]  /*11d60*/  IADD3 R167, P4, R167, UR16, RZ ;  /* 0x00000010a7a77c10 */ /* 0x008fe4000ff9e0ff */
[----:B----4-:R-:W-:-:S03]  /*11d70*/  IADD3.X R150, R150, UR6, RZ, P3, !PT ;  /* 0x0000000696967c10 */ /* 0x010fc60009ffe4ff */
[----:B------:R0:W-:Y:S04]  /*11d80*/  STL [R1+0x3b0], R167 ;  /* 0x0003b0a701007387 */ /* 0x0001e80000100800 */
[----:B0-----:R-:W3:Y:S01]  /*11d90*/  LDL.LU R167, [R1+0x368] ;  /* 0x0003680001a77983 */ /* 0x001ee20000300800 */
[----:B------:R-:W-:Y:S02]  /*11da0*/  IADD3 R121, P3, R121, UR16, RZ ;  /* 0x0000001079797c10 */ /* 0x000fe4000ff7e0ff */
[----:B------:R-:W-:-:S03]  /*11db0*/  IADD3.X R153, R153, UR6, RZ, P6, !PT ;  /* 0x0000000699997c10 */ /* 0x000fc6000b7fe4ff */
[----:B------:R0:W-:Y:S01]  /*11dc0*/  STL [R1+0x3a8], R121 ;  /* 0x0003a87901007387 */ /* 0x0001e20000100800 */
[----:B------:R-:W-:Y:S02]  /*11dd0*/  IADD3 R154, P6, R154, UR16, RZ ;  /* 0x000000109a9a7c10 */ /* 0x000fe4000ffde0ff */
[----:B------:R-:W-:Y:S01]  /*11de0*/  IADD3.X R162, R162, UR6, RZ, P5, !PT ;  /* 0x00000006a2a27c10 */ /* 0x000fe2000affe4ff */
[----:B0-----:R-:W4:Y:S04]  /*11df0*/  LDL.LU R121, [R1+0x38c] ;  /* 0x00038c0001797983 */ /* 0x001f280000300800 */
[----:B------:R0:W-:Y:S04]  /*11e00*/  STL [R1+0x3d4], R150 ;  /* 0x0003d49601007387 */ /* 0x0001e80000100800 */
[----:B------:R-:W-:Y:S01]  /*11e10*/  STL [R1+0x3cc], R153 ;  /* 0x0003cc9901007387 */ /* 0x000fe20000100800 */
[----:B------:R-:W-:-:S03]  /*11e20*/  IADD3 R171, P5, R171, UR16, RZ ;  /* 0x00000010abab7c10 */ /* 0x000fc6000ffbe0ff */
        /* <DEDUP_REMOVED lines=10> */
[----:B------:R0:W-:Y:S01]  /*11ed0*/  STL [R1+0x3bc], R172 ;  /* 0x0003bcac01007387 */ /* 0x0001e20000100800 */
[----:B------:R-:W-:-:S03]  /*11ee0*/  IADD3 R168, P2, R168, UR16, RZ ;  /* 0x00000010a8a87c10 */ /* 0x000fc6000ff5e0ff */
[----:B0-----:R-:W4:Y:S01]  /*11ef0*/  LDL.LU R172, [R1+0x348] ;  /* 0x0003480001ac7983 */ /* 0x001f220000300800 */
[----:B------:R-:W-:Y:S02]  /*11f00*/  IADD3.X R159, R159, UR6, RZ, P1, !PT ;  /* 0x000000069f9f7c10 */ /* 0x000fe40008ffe4ff */
[----:B------:R-:W-:Y:S01]  /*11f10*/  IADD3 R158, P1, R158, UR16, RZ ;  /* 0x000000109e9e7c10 */ /* 0x000fe2000ff3e0ff */
[----:B------:R0:W-:Y:S01]  /*11f20*/  STL [R1+0x390], R168 ;  /* 0x000390a801007387 */ /* 0x0001e20000100800 */
[----:B------:R-:W-:-:S03]  /*11f30*/  IADD3.X R191, R191, UR6, RZ, P4, !PT ;  /* 0x00000006bfbf7c10 */ /* 0x000fc6000a7fe4ff */
[----:B0-----:R-:W4:Y:S04]  /*11f40*/  LDL.LU R168, [R1+0x36c] ;  /* 0x00036c0001a87983 */ /* 0x001f280000300800 */
[----:B------:R-:W-:Y:S01]  /*11f50*/  STL [R1+0x3b4], R159 ;  /* 0x0003b49f01007387 */ /* 0x000fe20000100800 */
[----:B------:R-:W-:-:S03]  /*11f60*/  IADD3.X R174, R174, UR6, RZ, P3, !PT ;  /* 0x00000006aeae7c10 */ /* 0x000fc60009ffe4ff */
[----:B------:R-:W-:Y:S04]  /*11f70*/  STL [R1+0x388], R158 ;  /* 0x0003889e01007387 */ /* 0x000fe80000100800 */
[----:B------:R0:W-:Y:S04]  /*11f80*/  STL [R1+0x3a4], R174 ;  /* 0x0003a4ae01007387 */ /* 0x0001e80000100800 */
[----:B------:R-:W-:Y:S04]  /*11f90*/  STL [R1+0x3ac], R191 ;  /* 0x0003acbf01007387 */ /* 0x000fe80000100800 */
[----:B0-----:R-:W4:Y:S01]  /*11fa0*/  LDL.LU R174, [R1+0x340] ;  /* 0x0003400001ae7983 */ /* 0x001f220000300800 */
[----:B------:R-:W-:-:S02]  /*11fb0*/  IADD3 R157, P4, R157, UR16, RZ ;  /* 0x000000109d9d7c10 */ /* 0x000fc4000ff9e0ff */
[----:B------:R-:W-:Y:S02]  /*11fc0*/  IADD3.X R177, R177, UR6, RZ, P6, !PT ;  /* 0x00000006b1b17c10 */ /* 0x000fe4000b7fe4ff */
[----:B------:R-:W-:Y:S01]  /*11fd0*/  IADD3 R161, P3, R161, UR16, RZ ;  /* 0x00000010a1a17c10 */ /* 0x000fe2000ff7e0ff */
[----:B------:R-:W-:Y:S04]  /*11fe0*/  STL [R1+0x380], R157 ;  /* 0x0003809d01007387 */ /* 0x000fe80000100800 */
[----:B------:R-:W4:Y:S04]  /*11ff0*/  LDL.LU R158, [R1+0x364] ;  /* 0x00036400019e7983 */ /* 0x000f280000300800 */
[----:B------:R0:W-:Y:S01]  /*12000*/  STL [R1+0x39c], R177 ;  /* 0x00039cb101007387 */ /* 0x0001e20000100800 */
[----:B------:R-:W-:-:S03]  /*12010*/  IADD3 R164, P6, R164, UR16, RZ ;  /* 0x00000010a4a47c10 */ /* 0x000fc6000ffde0ff */
[----:B------:R-:W-:Y:S04]  /*12020*/  STL [R1+0x378], R161 ;  /* 0x000378a101007387 */ /* 0x000fe80000100800 */
[----:B0-----:R-:W4:Y:S01]  /*12030*/  LDL.LU R177, [R1+0x338] ;  /* 0x0003380001b17983 */ /* 0x001f220000300800 */
[----:B--2---:R-:W-:-:S05]  /*12040*/  IADD3.X R120, R120, UR6, RZ, P5, !PT ;  /* 0x0000000678787c10 */ /* 0x004fca000affe4ff */
[----:B------:R0:W-:Y:S04]  /*12050*/  STL [R1+0x394], R120 ;  /* 0x0003947801007387 */ /* 0x0001e80000100800 */
[----:B0-----:R-:W2:Y:S04]  /*12060*/  LDL.LU R120, [R1+0x35c] ;  /* 0x00035c0001787983 */ /* 0x001ea80000300800 */
[----:B------:R0:W-:Y:S04]  /*12070*/  STL [R1+0x370], R164 ;  /* 0x000370a401007387 */ /* 0x0001e80000100800 */
[----:B------:R-:W2:Y:S04]  /*12080*/  LDL.LU R191, [R1+0x330] ;  /* 0x0003300001bf7983 */ /* 0x000ea80000300800 */
[----:B0-----:R-:W2:Y:S01]  /*12090*/  LDL.LU R164, [R1+0x354] ;  /* 0x0003540001a47983 */ /* 0x001ea20000300800 */
[----:B---3--:R-:W-:-:S05]  /*120a0*/  IADD3 R167, P5, R167, UR16, RZ ;  /* 0x00000010a7a77c10 */ /* 0x008fca000ffbe0ff */
[----:B------:R0:W-:Y:S04]  /*120b0*/  STL [R1+0x368], R167 ;  /* 0x000368a701007387 */ /* 0x0001e80000100800 */
[----:B------:R-:W3:Y:S04]  /*120c0*/  LDL.LU R157, [R1+0x328] ;  /* 0x00032800019d7983 */ /* 0x000ee80000300800 */
[----:B------:R-:W3:Y:S04]  /*120d0*/  LDL.LU R161, [R1+0x34c] ;  /* 0x00034c0001a17983 */ /* 0x000ee80000300800 */
[----:B0-----:R-:W3:Y:S01]  /*120e0*/  LDL.LU R167, [R1+0x320] ;  /* 0x0003200001a77983 */ /* 0x001ee20000300800 */
[----:B----4-:R-:W-:-:S05]  /*120f0*/  IADD3.X R121, R121, UR6, RZ, P2, !PT ;  /* 0x0000000679797c10 */ /* 0x010fca00097fe4ff */
[----:B------:R0:W-:Y:S01]  /*12100*/  STL [R1+0x38c], R121 ;  /* 0x00038c7901007387 */ /* 0x0001e20000100800 */
[----:B------:R-:W-:-:S03]  /*12110*/  IADD3 R148, P2, R148, UR16, RZ ;  /* 0x0000001094947c10 */ /* 0x000fc6000ff5e0ff */
[----:B0-----:R-:W4:Y:S01]  /*12120*/  LDL.LU R121, [R1+0x344] ;  /* 0x0003440001797983 */ /* 0x001f220000300800 */
[----:B------:R-:W-:Y:S02]  /*12130*/  IADD3.X R150, R150, UR6, RZ, P1, !PT ;  /* 0x0000000696967c10 */ /* 0x000fe40008ffe4ff */
[----:B------:R-:W-:Y:S02]  /*12140*/  IADD3 R171, P1, R171, UR16, RZ ;  /* 0x00000010abab7c10 */ /* 0x000fe4000ff3e0ff */
[----:B------:R-:W-:-:S03]  /*12150*/  IADD3.X R153, R153, UR6, RZ, P4, !PT ;  /* 0x0000000699997c10 */ /* 0x000fc6000a7fe4ff */
[----:B------:R0:W-:Y:S01]  /*12160*/  STL [R1+0x358], R171 ;  /* 0x000358ab01007387 */ /* 0x0001e20000100800 */
[----:B------:R-:W-:-:S03]  /*12170*/  IADD3 R154, P4, R154, UR16, RZ ;  /* 0x000000109a9a7c10 */ /* 0x000fc6000ff9e0ff */
[----:B------:R-:W-:Y:S01]  /*12180*/  STL [R1+0x360], R148 ;  /* 0x0003609401007387 */ /* 0x000fe20000100800 */
[----:B------:R-:W-:-:S03]  /*12190*/  IADD3.X R162, R162, UR6, RZ, P3, !PT ;  /* 0x00000006a2a27c10 */ /* 0x000fc60009ffe4ff */
[----:B0-----:R-:W4:Y:S04]  /*121a0*/  LDL.LU R171, [R1+0x318] ;  /* 0x0003180001ab7983 */ /* 0x001f280000300800 */
[----:B------:R-:W-:Y:S01]  /*121b0*/  STL [R1+0x384], R150 ;  /* 0x0003849601007387 */ /* 0x000fe20000100800 */
[----:B------:R-:W-:-:S03]  /*121c0*/  IADD3 R172, P3, R172, UR16, RZ ;  /* 0x00000010acac7c10 */ /* 0x000fc6000ff7e0ff */
[----:B------:R-:W-:Y:S04]  /*121d0*/  STL [R1+0x37c], R153 ;  /* 0x00037c9901007387 */ /* 0x000fe80000100800 */
[----:B------:R0:W-:Y:S04]  /*121e0*/  STL [R1+0x348], R172 ;  /* 0x000348ac01007387 */ /* 0x0001e80000100800 */
[----:B------:R1:W-:Y:S01]  /*121f0*/  STL [R1+0x350], R154 ;  /* 0x0003509a01007387 */ /* 0x0003e20000100800 */
[----:B------:R-:W-:-:S03]  /*12200*/  IADD3.X R168, R168, UR6, RZ, P6, !PT ;  /* 0x00000006a8a87c10 */ /* 0x000fc6000b7fe4ff */
[----:B0-----:R-:W4:Y:S04]  /*12210*/  LDL.LU R172, [R1+0x33c] ;  /* 0x00033c0001ac7983 */ /* 0x001f280000300800 */
[----:B------:R-:W-:Y:S04]  /*12220*/  STL [R1+0x374], R162 ;  /* 0x000374a201007387 */ /* 0x000fe80000100800 */
[----:B------:R-:W4:Y:S04]  /*12230*/  LDL.LU R148, [R1+0x310] ;  /* 0x0003100001947983 */ /* 0x000f280000300800 */
[----:B------:R-:W4:Y:S04]  /*12240*/  LDL.LU R150, [R1+0x334] ;  /* 0x0003340001967983 */ /* 0x000f280000300800 */
[----:B------:R-:W4:Y:S04]  /*12250*/  LDL.LU R153, [R1+0x308] ;  /* 0x0003080001997983 */ /* 0x000f280000300800 */
[----:B------:R0:W-:Y:S01]  /*12260*/  STL [R1+0x36c], R168 ;  /* 0x00036ca801007387 */ /* 0x0001e20000100800 */
[----:B------:R-:W-:-:S03]  /*12270*/  IADD3 R174, P6, R174, UR16, RZ ;  /* 0x00000010aeae7c10 */ /* 0x000fc6000ffde0ff */
[----:B-1----:R-:W4:Y:S04]  /*12280*/  LDL.LU R154, [R1+0x32c] ;  /* 0x00032c00019a7983 */ /* 0x002f280000300800 */
[----:B0-----:R-:W4:Y:S04]  /*12290*/  LDL.LU R168, [R1+0x300] ;  /* 0x0003000001a87983 */ /* 0x001f280000300800 */
[----:B------:R-:W4:Y:S04]  /*122a0*/  LDL.LU R162, [R1+0x324] ;  /* 0x0003240001a27983 */ /* 0x000f280000300800 */
[----:B------:R0:W-:Y:S04]  /*122b0*/  STL [R1+0x340], R174 ;  /* 0x000340ae01007387 */ /* 0x0001e80000100800 */
[----:B0-----:R-:W4:Y:S01]  /*122c0*/  LDL.LU R174, [R1+0x2f8] ;  /* 0x0002f80001ae7983 */ /* 0x001f220000300800 */
[----:B------:R-:W-:-:S02]  /*122d0*/  IADD3.X R158, R158, UR6, RZ, P5, !PT ;  /* 0x000000069e9e7c10 */ /* 0x000fc4000affe4ff */
[----:B------:R-:W-:-:S05]  /*122e0*/  IADD3 R177, P5, R177, UR16, RZ ;  /* 0x00000010b1b17c10 */ /* 0x000fca000ffbe0ff */
[----:B------:R0:W-:Y:S04]  /*122f0*/  STL [R1+0x338], R177 ;  /* 0x000338b101007387 */ /* 0x0001e80000100800 */
[----:B0-----:R-:W4:Y:S04]  /*12300*/  LDL.LU R177, [R1+0x31c] ;  /* 0x00031c0001b17983 */ /* 0x001f280000300800 */
[----:B------:R-:W-:Y:S01]  /*12310*/  STL [R1+0x364], R158 ;  /* 0x0003649e01007387 */ /* 0x000fe20000100800 */
[----:B--2---:R-:W-:-:S05]  /*12320*/  IADD3.X R120, R120, UR6, RZ, P2, !PT ;  /* 0x0000000678787c10 */ /* 0x004fca00097fe4ff */
[----:B------:R0:W-:Y:S01]  /*12330*/  STL [R1+0x35c], R120 ;  /* 0x00035c7801007387 */ /* 0x0001e20000100800 */
[----:B------:R-:W-:Y:S02]  /*12340*/  IADD3 R191, P2, R191, UR16, RZ ;  /* 0x00000010bfbf7c10 */ /* 0x000fe4000ff5e0ff */
[----:B------:R-:W-:Y:S01]  /*12350*/  IADD3.X R164, R164, UR6, RZ, P1, !PT ;  /* 0x00000006a4a47c10 */ /* 0x000fe20008ffe4ff */
[----:B0-----:R-:W2:Y:S04]  /*12360*/  LDL.LU R120, [R1+0x2f0] ;  /* 0x0002f00001787983 */ /* 0x001ea80000300800 */
[----:B------:R0:W-:Y:S04]  /*12370*/  STL [R1+0x354], R164 ;  /* 0x000354a401007387 */ /* 0x0001e80000100800 */
[----:B0-----:R-:W2:Y:S04]  /*12380*/  LDL.LU R164, [R1+0x314] ;  /* 0x0003140001a47983 */ /* 0x001ea80000300800 */
[----:B------:R0:W-:Y:S01]  /*12390*/  STL [R1+0x330], R191 ;  /* 0x000330bf01007387 */ /* 0x0001e20000100800 */
[----:B---3--:R-:W-:-:S02]  /*123a0*/  IADD3 R157, P1, R157, UR16, RZ ;  /* 0x000000109d9d7c10 */ /* 0x008fc4000ff3e0ff */
[----:B------:R-:W-:-:S03]  /*123b0*/  IADD3.X R161, R161, UR6, RZ, P4, !PT ;  /* 0x00000006a1a17c10 */ /* 0x000fc6000a7fe4ff */
[----:B------:R-:W-:Y:S01]  /*123c0*/  STL [R1+0x328], R157 ;  /* 0x0003289d01007387 */ /* 0x000fe20000100800 */
[----:B------:R-:W-:-:S03]  /*123d0*/  IADD3 R167, P4, R167, UR16, RZ ;  /* 0x00000010a7a77c10 */ /* 0x000fc6000ff9e0ff */
[----:B------:R-:W3:Y:S04]  /*123e0*/  LDL.LU R158, [R1+0x2e8] ;  /* 0x0002e800019e7983 */ /* 0x000ee80000300800 */
[----:B------:R-:W-:Y:S04]  /*123f0*/  STL [R1+0x34c], R161 ;  /* 0x00034ca101007387 */ /* 0x000fe80000100800 */
[----:B0-----:R-:W3:Y:S01]  /*12400*/  LDL.LU R191, [R1+0x30c] ;  /* 0x00030c0001bf7983 */ /* 0x001ee20000300800 */
[----:B----4-:R-:W-:-:S03]  /*12410*/  IADD3.X R121, R121, UR6, RZ, P3, !PT ;  /* 0x0000000679797c10 */ /* 0x010fc60009ffe4ff */
[----:B------:R-:W-:Y:S04]  /*12420*/  STL [R1+0x320], R167 ;  /* 0x000320a701007387 */ /* 0x000fe80000100800 */
[----:B------:R0:W-:Y:S04]  /*12430*/  STL [R1+0x344], R121 ;  /* 0x0003447901007387 */ /* 0x0001e80000100800 */
[----:B0-----:R-:W4:Y:S04]  /*12440*/  LDL.LU R121, [R1+0x2e0] ;  /* 0x0002e00001797983 */ /* 0x001f280000300800 */
[----:B------:R-:W4:Y:S04]  /*12450*/  LDL.LU R157, [R1+0x304] ;  /* 0x00030400019d7983 */ /* 0x000f280000300800 */
[----:B------:R-:W4:Y:S04]  /*12460*/  LDL.LU R161, [R1+0x2d8] ;  /* 0x0002d80001a17983 */ /* 0x000f280000300800 */
[----:B------:R-:W4:Y:S01]  /*12470*/  LDL.LU R167, [R1+0x2fc] ;  /* 0x0002fc0001a77983 */ /* 0x000f220000300800 */
[----:B------:R-:W-:-:S05]  /*12480*/  IADD3 R171, P3, R171, UR16, RZ ;  /* 0x00000010abab7c10 */ /* 0x000fca000ff7e0ff */
[----:B------:R0:W-:Y:S04]  /*12490*/  STL [R1+0x318], R171 ;  /* 0x000318ab01007387 */ /* 0x0001e80000100800 */
[----:B0-----:R-:W4:Y:S01]  /*124a0*/  LDL.LU R171, [R1+0x2d0] ;  /* 0x0002d00001ab7983 */ /* 0x001f220000300800 */
[----:B------:R-:W-:-:S05]  /*124b0*/  IADD3.X R172, R172, UR6, RZ, P6, !PT ;  /* 0x00000006acac7c10 */ /* 0x000fca000b7fe4ff */
[----:B------:R0:W-:Y:S01]  /*124c0*/  STL [R1+0x33c], R172 ;  /* 0x00033cac01007387 */ /* 0x0001e20000100800 */
[----:B------:R-:W-:Y:S02]  /*124d0*/  IADD3 R148, P6, R148, UR16, RZ ;  /* 0x0000001094947c10 */ /* 0x000fe4000ffde0ff */
[----:B------:R-:W-:Y:S01]  /*124e0*/  IADD3.X R150, R150, UR6, RZ, P5, !PT ;  /* 0x0000000696967c10 */ /* 0x000fe2000affe4ff */
[----:B0-----:R-:W4:Y:S01]  /*124f0*/  LDL.LU R172, [R1+0x2f4] ;  /* 0x0002f40001ac7983 */ /* 0x001f220000300800 */
[----:B------:R-:W-:-:S03]  /*12500*/  IADD3 R153, P5, R153, UR16, RZ ;  /* 0x0000001099997c10 */ /* 0x000fc6000ffbe0ff */
[----:B------:R-:W-:Y:S01]  /*12510*/  STL [R1+0x310], R148 ;  /* 0x0003109401007387 */ /* 0x000fe20000100800 */
[----:B------:R-:W-:-:S03]  /*12520*/  IADD3.X R154, R154, UR6, RZ, P2, !PT ;  /* 0x000000069a9a7c10 */ /* 0x000fc600097fe4ff */
[----:B------:R-:W-:Y:S01]  /*12530*/  STL [R1+0x334], R150 ;  /* 0x0003349601007387 */ /* 0x000fe20000100800 */
[----:B------:R-:W-:Y:S02]  /*12540*/  IADD3 R168, P2, R168, UR16, RZ ;  /* 0x00000010a8a87c10 */ /* 0x000fe4000ff5e0ff */
[----:B------:R-:W-:-:S03]  /*12550*/  IADD3.X R162, R162, UR6, RZ, P1, !PT ;  /* 0x00000006a2a27c10 */ /* 0x000fc60008ffe4ff */
[----:B------:R0:W-:Y:S04]  /*12560*/  STL [R1+0x300], R168 ;  /* 0x000300a801007387 */ /* 0x0001e80000100800 */
[----:B------:R-:W-:Y:S04]  /*12570*/  STL [R1+0x308], R153 ;  /* 0x0003089901007387 */ /* 0x000fe80000100800 */
[----:B0-----:R-:W4:Y:S01]  /*12580*/  LDL.LU R168, [R1+0x2c8] ;  /* 0x0002c80001a87983 */ /* 0x001f220000300800 */
[----:B------:R-:W-:-:S03]  /*12590*/  IADD3 R174, P1, R174, UR16, RZ ;  /* 0x00000010aeae7c10 */ /* 0x000fc6000ff3e0ff */
[----:B------:R-:W-:Y:S04]  /*125a0*/  STL [R1+0x32c], R154 ;  /* 0x00032c9a01007387 */ /* 0x000fe80000100800 */
[----:B------:R-:W4:Y:S04]  /*125b0*/  LDL.LU R159, [R1+0x2ec] ;  /* 0x0002ec00019f7983 */ /* 0x000f280000300800 */
[----:B------:R0:W-:Y:S04]  /*125c0*/  STL [R1+0x2f8], R174 ;  /* 0x0002f8ae01007387 */ /* 0x0001e80000100800 */
[----:B------:R-:W-:Y:S04]  /*125d0*/  STL [R1+0x324], R162 ;  /* 0x000324a201007387 */ /* 0x000fe80000100800 */
[----:B0-----:R-:W4:Y:S01]  /*125e0*/  LDL.LU R174, [R1+0x2c0] ;  /* 0x0002c00001ae7983 */ /* 0x001f220000300800 */
[----:B------:R-:W-:-:S03]  /*125f0*/  IADD3.X R177, R177, UR6, RZ, P4, !PT ;  /* 0x00000006b1b17c10 */ /* 0x000fc6000a7fe4ff */
[----:B------:R-:W4:Y:S04]  /*12600*/  LDL.LU R148, [R1+0x2e4] ;  /* 0x0002e40001947983 */ /* 0x000f280000300800 */
[----:B------:R0:W-:Y:S04]  /*12610*/  STL [R1+0x31c], R177 ;  /* 0x00031cb101007387 */ /* 0x0001e80000100800 */
[----:B0-----:R-:W4:Y:S04]  /*12620*/  LDL.LU R177, [R1+0x2b8] ;  /* 0x0002b80001b17983 */ /* 0x001f280000300800 */
[----:B------:R-:W4:Y:S01]  /*12630*/  LDL.LU R150, [R1+0x2dc] ;  /* 0x0002dc0001967983 */ /* 0x000f220000300800 */
[----:B--2---:R-:W-:-:S05]  /*12640*/  IADD3 R120, P4, R120, UR16, RZ ;  /* 0x0000001078787c10 */ /* 0x004fca000ff9e0ff */
[----:B------:R0:W-:Y:S04]  /*12650*/  STL [R1+0x2f0], R120 ;  /* 0x0002f07801007387 */ /* 0x0001e80000100800 */
[----:B0-----:R-:W2:Y:S01]  /*12660*/  LDL.LU R120, [R1+0x2b0] ;  /* 0x0002b00001787983 */ /* 0x001ea20000300800 */
[----:B------:R-:W-:-:S03]  /*12670*/  IADD3.X R164, R164, UR6, RZ, P3, !PT ;  /* 0x00000006a4a47c10 */ /* 0x000fc60009ffe4ff */
[----:B------:R-:W2:Y:S04]  /*12680*/  LDL.LU R153, [R1+0x2d4] ;  /* 0x0002d40001997983 */ /* 0x000ea80000300800 */
[----:B------:R-:W2:Y:S04]  /*12690*/  LDL.LU R154, [R1+0x2a8] ;  /* 0x0002a800019a7983 */ /* 0x000ea80000300800 */
[----:B------:R-:W2:Y:S04]  /*126a0*/  LDL.LU R162, [R1+0x2cc] ;  /* 0x0002cc0001a27983 */ /* 0x000ea80000300800 */
[----:B------:R0:W-:Y:S04]  /*126b0*/  STL [R1+0x314], R164 ;  /* 0x000314a401007387 */ /* 0x0001e80000100800 */
[----:B0-----:R-:W2:Y:S01]  /*126c0*/  LDL.LU R164, [R1+0x2a0] ;  /* 0x0002a00001a47983 */ /* 0x001ea20000300800 */
[----:B---3--:R-:W-:-:S02]  /*126d0*/  IADD3 R158, P3, R158, UR16, RZ ;  /* 0x000000109e9e7c10 */ /* 0x008fc4000ff7e0ff */
[----:B------:R-:W-:Y:S02]  /*126e0*/  IADD3.X R191, R191, UR6, RZ, P6, !PT ;  /* 0x00000006bfbf7c10 */ /* 0x000fe4000b7fe4ff */
[----:B----4-:R-:W-:Y:S02]  /*126f0*/  IADD3 R121, P6, R121, UR16, RZ ;  /* 0x0000001079797c10 */ /* 0x010fe4000ffde0ff */
[----:B------:R-:W-:-:S03]  /*12700*/  IADD3.X R157, R157, UR6, RZ, P5, !PT ;  /* 0x000000069d9d7c10 */ /* 0x000fc6000affe4ff */
[----:B------:R0:W-:Y:S01]  /*12710*/  STL [R1+0x2e0], R121 ;  /* 0x0002e07901007387 */ /* 0x0001e20000100800 */
[----:B------:R-:W-:-:S03]  /*12720*/  IADD3 R161, P5, R161, UR16, RZ ;  /* 0x00000010a1a17c10 */ /* 0x000fc6000ffbe0ff */
[----:B------:R-:W-:Y:S01]  /*12730*/  STL [R1+0x2e8], R158 ;  /* 0x0002e89e01007387 */ /* 0x000fe20000100800 */
[----:B------:R-:W-:-:S03]  /*12740*/  IADD3.X R167, R167, UR6, RZ, P2, !PT ;  /* 0x00000006a7a77c10 */ /* 0x000fc600097fe4ff */
[----:B0-----:R-:W3:Y:S04]  /*12750*/  LDL.LU R121, [R1+0x2c4] ;  /* 0x0002c40001797983 */ /* 0x001ee80000300800 */
[----:B------:R-:W-:Y:S04]  /*12760*/  STL [R1+0x30c], R191 ;  /* 0x00030cbf01007387 */ /* 0x000fe80000100800 */
[----:B------:R-:W-:Y:S01]  /*12770*/  STL [R1+0x304], R157 ;  /* 0x0003049d01007387 */ /* 0x000fe20000100800 */
[----:B------:R-:W-:-:S05]  /*12780*/  IADD3 R171, P2, R171, UR16, RZ ;  /* 0x00000010abab7c10 */ /* 0x000fca000ff5e0ff */
[----:B------:R0:W-:Y:S04]  /*12790*/  STL [R1+0x2d0], R171 ;  /* 0x0002d0ab01007387 */ /* 0x0001e80000100800 */
[----:B------:R1:W-:Y:S04]  /*127a0*/  STL [R1+0x2d8], R161 ;  /* 0x0002d8a101007387 */ /* 0x0003e80000100800 */
[----:B0-----:R-:W4:Y:S04]  /*127b0*/  LDL.LU R171, [R1+0x298] ;  /* 0x0002980001ab7983 */ /* 0x001f280000300800 */
[----:B------:R-:W-:Y:S04]  /*127c0*/  STL [R1+0x2fc], R167 ;  /* 0x0002fca701007387 */ /* 0x000fe80000100800 */
[----:B------:R-:W4:Y:S01]  /*127d0*/  LDL.LU R158, [R1+0x2bc] ;  /* 0x0002bc00019e7983 */ /* 0x000f220000300800 */
[----:B------:R-:W-:-:S03]  /*127e0*/  IADD3.X R172, R172, UR6, RZ, P1, !PT ;  /* 0x00000006acac7c10 */ /* 0x000fc60008ffe4ff */
[----:B------:R-:W4:Y:S04]  /*127f0*/  LDL.LU R191, [R1+0x290] ;  /* 0x0002900001bf7983 */ /* 0x000f280000300800 */
[----:B------:R-:W4:Y:S04]  /*12800*/  LDL.LU R157, [R1+0x2b4] ;  /* 0x0002b400019d7983 */ /* 0x000f280000300800 */
[----:B------:R0:W-:Y:S04]  /*12810*/  STL [R1+0x2f4], R172 ;  /* 0x0002f4ac01007387 */ /* 0x0001e80000100800 */
[----:B-1----:R-:W4:Y:S04]  /*12820*/  LDL.LU R161, [R1+0x288] ;  /* 0x0002880001a17983 */ /* 0x002f280000300800 */
[----:B0-----:R-:W4:Y:S04]  /*12830*/  LDL.LU R172, [R1+0x2ac] ;  /* 0x0002ac0001ac7983 */ /* 0x001f280000300800 */
[----:B------:R-:W4:Y:S01]  /*12840*/  LDL.LU R167, [R1+0x280] ;  /* 0x0002800001a77983 */ /* 0x000f220000300800 */
[----:B------:R-:W-:-:S02]  /*12850*/  IADD3 R168, P1, R168, UR16, RZ ;  /* 0x00000010a8a87c10 */ /* 0x000fc4000ff3e0ff */
[----:B------:R-:W-:-:S03]  /*12860*/  IADD3.X R159, R159, UR6, RZ, P4, !PT ;  /* 0x000000069f9f7c10 */ /* 0x000fc6000a7fe4ff */
[----:B------:R0:W-:Y:S04]  /*12870*/  STL [R1+0x2c8], R168 ;  /* 0x0002c8a801007387 */ /* 0x0001e80000100800 */
[----:B0-----:R-:W4:Y:S01]  /*12880*/  LDL.LU R168, [R1+0x2a4] ;  /* 0x0002a40001a87983 */ /* 0x001f220000300800 */
[----:B------:R-:W-:-:S05]  /*12890*/  IADD3 R174, P4, R174, UR16, RZ ;  /* 0x00000010aeae7c10 */ /* 0x000fca000ff9e0ff */
[----:B------:R0:W-:Y:S04]  /*128a0*/  STL [R1+0x2c0], R174 ;  /* 0x0002c0ae01007387 */ /* 0x0001e80000100800 */
[----:B0-----:R-:W4:Y:S01]  /*128b0*/  LDL.LU R174, [R1+0x278] ;  /* 0x0002780001ae7983 */ /* 0x001f220000300800 */
[----:B------:R-:W-:Y:S02]  /*128c0*/  IADD3.X R148, R148, UR6, RZ, P3, !PT ;  /* 0x0000000694947c10 */ /* 0x000fe40009ffe4ff */
[----:B------:R-:W-:Y:S01]  /*128d0*/  IADD3 R177, P3, R177, UR16, RZ ;  /* 0x00000010b1b17c10 */ /* 0x000fe2000ff7e0ff */
[----:B------:R-:W-:Y:S01]  /*128e0*/  STL [R1+0x2ec], R159 ;  /* 0x0002ec9f01007387 */ /* 0x000fe20000100800 */
[----:B------:R-:W-:-:S03]  /*128f0*/  IADD3.X R150, R150, UR6, RZ, P6, !PT ;  /* 0x0000000696967c10 */ /* 0x000fc6000b7fe4ff */
[----:B------:R0:W-:Y:S04]  /*12900*/  STL [R1+0x2b8], R177 ;  /* 0x0002b8b101007387 */ /* 0x0001e80000100800 */
[----:B0-----:R-:W4:Y:S04]  /*12910*/  LDL.LU R177, [R1+0x29c] ;  /* 0x00029c0001b17983 */ /* 0x001f280000300800 */
[----:B------:R-:W-:Y:S01]  /*12920*/  STL [R1+0x2e4], R148 ;  /* 0x0002e49401007387 */ /* 0x000fe20000100800 */
[----:B--2---:R-:W-:Y:S02]  /*12930*/  IADD3 R120, P6, R120, UR16, RZ ;  /* 0x0000001078787c10 */ /* 0x004fe4000ffde0ff */
[----:B------:R-:W-:-:S03]  /*12940*/  IADD3.X R153, R153, UR6, RZ, P5, !PT ;  /* 0x0000000699997c10 */ /* 0x000fc6000affe4ff */
[----:B------:R0:W-:Y:S01]  /*12950*/  STL [R1+0x2b0], R120 ;  /* 0x0002b07801007387 */ /* 0x0001e20000100800 */
[----:B------:R-:W-:Y:S02]  /*12960*/  IADD3 R154, P5, R154, UR16, RZ ;  /* 0x000000109a9a7c10 */ /* 0x000fe4000ffbe0ff */
[----:B------:R-:W-:Y:S01]  /*12970*/  IADD3.X R162, R162, UR6, RZ, P2, !PT ;  /* 0x00000006a2a27c10 */ /* 0x000fe200097fe4ff */
[----:B0-----:R-:W2:Y:S04]  /*12980*/  LDL.LU R120, [R1+0x270] ;  /* 0x0002700001787983 */ /* 0x001ea80000300800 */
[----:B------:R0:W-:Y:S04]  /*12990*/  STL [R1+0x2dc], R150 ;  /* 0x0002dc9601007387 */ /* 0x0001e80000100800 */
[----:B------:R-:W-:Y:S01]  /*129a0*/  STL [R1+0x2d4], R153 ;  /* 0x0002d49901007387 */ /* 0x000fe20000100800 */
[----:B------:R-:W-:-:S03]  /*129b0*/  IADD3 R164, P2, R164, UR16, RZ ;  /* 0x00000010a4a47c10 */ /* 0x000fc6000ff5e0ff */
[----:B------:R-:W2:Y:S04]  /*129c0*/  LDL.LU R148, [R1+0x294] ;  /* 0x0002940001947983 */ /* 0x000ea80000300800 */
[----:B------:R-:W-:Y:S04]  /*129d0*/  STL [R1+0x2a8], R154 ;  /* 0x0002a89a01007387 */ /* 0x000fe80000100800 */
[----:B0-----:R-:W2:Y:S04]  /*129e0*/  LDL.LU R150, [R1+0x268] ;  /* 0x0002680001967983 */ /* 0x001ea80000300800 */
[----:B------:R0:W-:Y:S04]  /*129f0*/  STL [R1+0x2cc], R162 ;  /* 0x0002cca201007387 */ /* 0x0001e80000100800 */
[----:B0-----:R-:W2:Y:S04]  /*12a00*/  LDL.LU R162, [R1+0x28c] ;  /* 0x00028c0001a27983 */ /* 0x001ea80000300800 */
[----:B------:R0:W-:Y:S04]  /*12a10*/  STL [R1+0x2a0], R164 ;  /* 0x0002a0a401007387 */ /* 0x0001e80000100800 */
[----:B------:R-:W2:Y:S04]  /*12a20*/  LDL.LU R153, [R1+0x260] ;  /* 0x0002600001997983 */ /* 0x000ea80000300800 */
[----:B------:R-:W2:Y:S04]  /*12a30*/  LDL.LU R154, [R1+0x284] ;  /* 0x00028400019a7983 */ /* 0x000ea80000300800 */
[----:B0-----:R-:W2:Y:S01]  /*12a40*/  LDL.LU R164, [R1+0x258] ;  /* 0x0002580001a47983 */ /* 0x001ea20000300800 */
[----:B---3--:R-:W-:-:S05]  /*12a50*/  IADD3.X R121, R121, UR6, RZ, P1, !PT ;  /* 0x0000000679797c10 */ /* 0x008fca0008ffe4ff */
[----:B------:R0:W-:Y:S04]  /*12a60*/  STL [R1+0x2c4], R121 ;  /* 0x0002c47901007387 */ /* 0x0001e80000100800 */
[----:B0-----:R-:W3:Y:S01]  /*12a70*/  LDL.LU R121, [R1+0x27c] ;  /* 0x00027c0001797983 */ /* 0x001ee20000300800 */
[----:B----4-:R-:W-:-:S05]  /*12a80*/  IADD3 R171, P1, R171, UR16, RZ ;  /* 0x00000010abab7c10 */ /* 0x010fca000ff3e0ff */
[----:B------:R0:W-:Y:S01]  /*12a90*/  STL [R1+0x298], R171 ;  /* 0x000298ab01007387 */ /* 0x0001e20000100800 */
[----:B------:R-:W-:Y:S02]  /*12aa0*/  IADD3.X R158, R158, UR6, RZ, P4, !PT ;  /* 0x000000069e9e7c10 */ /* 0x000fe4000a7fe4ff */
[----:B------:R-:W-:Y:S01]  /*12ab0*/  IADD3 R191, P4, R191, UR16, RZ ;  /* 0x00000010bfbf7c10 */ /* 0x000fe2000ff9e0ff */
[----:B0-----:R-:W4:Y:S01]  /*12ac0*/  LDL.LU R171, [R1+0x45c] ;  /* 0x00045c0001ab7983 */ /* 0x001f220000300800 */
[----:B------:R-:W-:-:S03]  /*12ad0*/  IADD3.X R157, R157, UR6, RZ, P3, !PT ;  /* 0x000000069d9d7c10 */ /* 0x000fc60009ffe4ff */
[----:B------:R-:W-:Y:S04]  /*12ae0*/  STL [R1+0x2bc], R158 ;  /* 0x0002bc9e01007387 */ /* 0x000fe80000100800 */
[----:B------:R-:W-:Y:S01]  /*12af0*/  STL [R1+0x290], R191 ;  /* 0x000290bf01007387 */ /* 0x000fe20000100800 */
[----:B------:R-:W-:Y:S02]  /*12b00*/  IADD3 R161, P3, R161, UR16, RZ ;  /* 0x00000010a1a17c10 */ /* 0x000fe4000ff7e0ff */
[----:B------:R-:W-:Y:S02]  /*12b10*/  IADD3.X R172, R172, UR6, RZ, P6, !PT ;  /* 0x00000006acac7c10 */ /* 0x000fe4000b7fe4ff */
[----:B------:R-:W-:-:S03]  /*12b20*/  IADD3 R167, P6, R167, UR16, RZ ;  /* 0x00000010a7a77c10 */ /* 0x000fc6000ffde0ff */
[----:B------:R0:W-:Y:S04]  /*12b30*/  STL [R1+0x2ac], R172 ;  /* 0x0002acac01007387 */ /* 0x0001e80000100800 */
[----:B------:R-:W-:Y:S04]  /*12b40*/  STL [R1+0x2b4], R157 ;  /* 0x0002b49d01007387 */ /* 0x000fe80000100800 */
[----:B0-----:R-:W4:Y:S04]  /*12b50*/  LDL.LU R172, [R1+0x274] ;  /* 0x0002740001ac7983 */ /* 0x001f280000300800 */
[----:B------:R-:W-:Y:S04]  /*12b60*/  STL [R1+0x288], R161 ;  /* 0x000288a101007387 */ /* 0x000fe80000100800 */
[----:B------:R-:W4:Y:S04]  /*12b70*/  LDL.LU R159, [R1+0x450] ;  /* 0x00045000019f7983 */ /* 0x000f280000300800 */
[----:B------:R0:W-:Y:S01]  /*12b80*/  STL [R1+0x280], R167 ;  /* 0x000280a701007387 */ /* 0x0001e20000100800 */
[----:B------:R-:W-:-:S03]  /*12b90*/  IADD3.X R168, R168, UR6, RZ, P5, !PT ;  /* 0x00000006a8a87c10 */ /* 0x000fc6000affe4ff */
[----:B0-----:R-:W4:Y:S04]  /*12ba0*/  LDL.LU R167, [R1+0x26c] ;  /* 0x00026c0001a77983 */ /* 0x001f280000300800 */
[----:B------:R-:W-:Y:S04]  /*12bb0*/  STL [R1+0x2a4], R168 ;  /* 0x0002a4a801007387 */ /* 0x000fe80000100800 */
[----:B------:R-:W4:Y:S01]  /*12bc0*/  LDL.LU R158, [R1+0x44c] ;  /* 0x00044c00019e7983 */ /* 0x000f220000300800 */
[----:B------:R-:W-:-:S05]  /*12bd0*/  IADD3 R174, P5, R174, UR16, RZ ;  /* 0x00000010aeae7c10 */ /* 0x000fca000ffbe0ff */
[----:B------:R0:W-:Y:S04]  /*12be0*/  STL [R1+0x278], R174 ;  /* 0x000278ae01007387 */ /* 0x0001e80000100800 */
[----:B0-----:R-:W4:Y:S01]  /*12bf0*/  LDL.LU R174, [R1+0x264] ;  /* 0x0002640001ae7983 */ /* 0x001f220000300800 */
[----:B------:R-:W-:-:S03]  /*12c00*/  IADD3.X R177, R177, UR6, RZ, P2, !PT ;  /* 0x00000006b1b17c10 */ /* 0x000fc600097fe4ff */
[----:B------:R-:W4:Y:S04]  /*12c10*/  LDL.LU R191, [R1+0x444] ;  /* 0x0004440001bf7983 */ /* 0x000f280000300800 */
[----:B------:R-:W4:Y:S04]  /*12c20*/  LDL.LU R168, [R1+0x25c] ;  /* 0x00025c0001a87983 */ /* 0x000f280000300800 */
[----:B------:R0:W-:Y:S04]  /*12c30*/  STL [R1+0x29c], R177 ;  /* 0x00029cb101007387 */ /* 0x0001e80000100800 */
[----:B------:R-:W4:Y:S04]  /*12c40*/  LDL.LU R157, [R1+0x43c] ;  /* 0x00043c00019d7983 */ /* 0x000f280000300800 */
[----:B------:R-:W4:Y:S04]  /*12c50*/  LDL.LU R161, [R1+0x254] ;  /* 0x0002540001a17983 */ /* 0x000f280000300800 */
[----:B0-----:R-:W4:Y:S01]  /*12c60*/  LDL.LU R177, [R1+0x234] ;  /* 0x0002340001b17983 */ /* 0x001f220000300800 */
[----:B--2---:R-:W-:-:S05]  /*12c70*/  IADD3 R120, P2, R120, UR16, RZ ;  /* 0x0000001078787c10 */ /* 0x004fca000ff5e0ff */
[----:B------:R0:W-:Y:S01]  /*12c80*/  STL [R1+0x270], R120 ;  /* 0x0002707801007387 */ /* 0x0001e20000100800 */
[----:B------:R-:W-:-:S03]  /*12c90*/  IADD3.X R148, R148, UR6, RZ, P1, !PT ;  /* 0x0000000694947c10 */ /* 0x000fc60008ffe4ff */
[----:B0-----:R-:W2:Y:S01]  /*12ca0*/  LDL.LU R120, [R1+0x458] ;  /* 0x0004580001787983 */ /* 0x001ea20000300800 */
[----:B------:R-:W-:Y:S02]  /*12cb0*/  IADD3 R150, P1, R150, UR16, RZ ;  /* 0x0000001096967c10 */ /* 0x000fe4000ff3e0ff */
[----:B------:R-:W-:-:S05]  /*12cc0*/  IADD3.X R162, R162, UR6, RZ, P4, !PT ;  /* 0x00000006a2a27c10 */ /* 0x000fca000a7fe4ff */
[----:B------:R0:W-:Y:S01]  /*12cd0*/  STL [R1+0x28c], R162 ;  /* 0x00028ca201007387 */ /* 0x0001e20000100800 */
[----:B------:R-:W-:-:S03]  /*12ce0*/  IADD3 R153, P4, R153, UR16, RZ ;  /* 0x0000001099997c10 */ /* 0x000fc6000ff9e0ff */
[----:B------:R-:W-:Y:S01]  /*12cf0*/  STL [R1+0x294], R148 ;  /* 0x0002949401007387 */ /* 0x000fe20000100800 */
[----:B------:R-:W-:-:S03]  /*12d00*/  IADD3.X R154, R154, UR6, RZ, P3, !PT ;  /* 0x000000069a9a7c10 */ /* 0x000fc60009ffe4ff */
[----:B0-----:R-:W2:Y:S01]  /*12d10*/  LDL.LU R162, [R1+0x23c] ;  /* 0x00023c0001a27983 */ /* 0x001ea20000300800 */
[----:B------:R-:W-:-:S03]  /*12d20*/  IADD3 R164, P3, R164, UR16, RZ ;  /* 0x00000010a4a47c10 */ /* 0x000fc6000ff7e0ff */
[----:B------:R-:W-:Y:S04]  /*12d30*/  STL [R1+0x268], R150 ;  /* 0x0002689601007387 */ /* 0x000fe80000100800 */
[----:B------:R-:W-:Y:S01]  /*12d40*/  STL [R1+0x260], R153 ;  /* 0x0002609901007387 */ /* 0x000fe20000100800 */
[----:B---3--:R-:W-:-:S05]  /*12d50*/  IADD3.X R121, R121, UR6, RZ, P6, !PT ;  /* 0x0000000679797c10 */ /* 0x008fca000b7fe4ff */
[----:B------:R0:W-:Y:S04]  /*12d60*/  STL [R1+0x27c], R121 ;  /* 0x00027c7901007387 */ /* 0x0001e80000100800 */
[----:B------:R1:W-:Y:S04]  /*12d70*/  STL [R1+0x284], R154 ;  /* 0x0002849a01007387 */ /* 0x0003e80000100800 */
[----:B0-----:R-:W3:Y:S04]  /*12d80*/  LDL.LU R121, [R1+0x448] ;  /* 0x0004480001797983 */ /* 0x001ee80000300800 */
[----:B------:R-:W-:Y:S04]  /*12d90*/  STL [R1+0x258], R164 ;  /* 0x000258a401007387 */ /* 0x000fe80000100800 */
[----:B------:R-:W3:Y:S04]  /*12da0*/  LDL.LU R148, [R1+0x21c] ;  /* 0x00021c0001947983 */ /* 0x000ee80000300800 */
[----:B------:R-:W3:Y:S04]  /*12db0*/  LDL.LU R150, [R1+0x440] ;  /* 0x0004400001967983 */ /* 0x000ee80000300800 */
[----:B------:R-:W3:Y:S01]  /*12dc0*/  LDL.LU R153, [R1+0x214] ;  /* 0x0002140001997983 */ /* 0x000ee20000300800 */
[----:B----4-:R-:W-:-:S05]  /*12dd0*/  IADD3 R171, P6, R171, UR17, RZ ;  /* 0x00000011abab7c10 */ /* 0x010fca000ffde0ff */
[----:B------:R0:W-:Y:S04]  /*12de0*/  STL [R1+0x45c], R171 ;  /* 0x00045cab01007387 */ /* 0x0001e80000100800 */
[----:B-1----:R-:W4:Y:S04]  /*12df0*/  LDL.LU R154, [R1+0x238] ;  /* 0x00023800019a7983 */ /* 0x002f280000300800 */
[----:B0-----:R-:W4:Y:S04]  /*12e00*/  LDL.LU R171, [R1+0x20c] ;  /* 0x00020c0001ab7983 */ /* 0x001f280000300800 */
[----:B------:R-:W4:Y:S01]  /*12e10*/  LDL.LU R164, [R1+0x230] ;  /* 0x0002300001a47983 */ /* 0x000f220000300800 */
[----:B------:R-:W-:-:S05]  /*12e20*/  IADD3.X R172, R172, UR6, RZ, P5, !PT ;  /* 0x00000006acac7c10 */ /* 0x000fca000affe4ff */
[----:B------:R0:W-:Y:S01]  /*12e30*/  STL [R1+0x274], R172 ;  /* 0x000274ac01007387 */ /* 0x0001e20000100800 */
[----:B------:R-:W-:-:S03]  /*12e40*/  IADD3 R159, P5, R159, UR17, RZ ;  /* 0x000000119f9f7c10 */ /* 0x000fc6000ffbe0ff */
[----:B0-----:R-:W4:Y:S01]  /*12e50*/  LDL.LU R172, [R1+0x204] ;  /* 0x0002040001ac7983 */ /* 0x001f220000300800 */
[----:B------:R-:W-:-:S05]  /*12e60*/  IADD3.X R167, R167, UR6, RZ, P2, !PT ;  /* 0x00000006a7a77c10 */ /* 0x000fca00097fe4ff */
[----:B------:R0:W-:Y:S04]  /*12e70*/  STL [R1+0x26c], R167 ;  /* 0x00026ca701007387 */ /* 0x0001e80000100800 */
[----:B0-----:R-:W4:Y:S04]  /*12e80*/  LDL.LU R167, [R1+0x1fc] ;  /* 0x0001fc0001a77983 */ /* 0x001f280000300800 */
[----:B------:R-:W-:Y:S01]  /*12e90*/  STL [R1+0x450], R159 ;  /* 0x0004509f01007387 */ /* 0x000fe20000100800 */
[----:B------:R-:W-:-:S05]  /*12ea0*/  IADD3.X R174, R174, UR6, RZ, P1, !PT ;  /* 0x00000006aeae7c10 */ /* 0x000fca0008ffe4ff */
[----:B------:R0:W-:Y:S04]  /*12eb0*/  STL [R1+0x264], R174 ;  /* 0x000264ae01007387 */ /* 0x0001e80000100800 */
[----:B0-----:R-:W4:Y:S01]  /*12ec0*/  LDL.LU R174, [R1+0x218] ;  /* 0x0002180001ae7983 */ /* 0x001f220000300800 */
[----:B------:R-:W-:Y:S02]  /*12ed0*/  IADD3 R158, P2, R158, UR17, RZ ;  /* 0x000000119e9e7c10 */ /* 0x000fe4000ff5e0ff */
[----:B------:R-:W-:Y:S02]  /*12ee0*/  IADD3.X R168, R168, UR6, RZ, P4, !PT ;  /* 0x00000006a8a87c10 */ /* 0x000fe4000a7fe4ff */
[----:B------:R-:W-:Y:S01]  /*12ef0*/  IADD3 R191, P1, R191, UR17, RZ ;  /* 0x00000011bfbf7c10 */ /* 0x000fe2000ff3e0ff */
[----:B------:R-:W-:Y:S01]  /*12f00*/  STL [R1+0x44c], R158 ;  /* 0x00044c9e01007387 */ /* 0x000fe20000100800 */
[----:B------:R-:W-:-:S02]  /*12f10*/  IADD3 R157, P4, R157, UR17, RZ ;  /* 0x000000119d9d7c10 */ /* 0x000fc4000ff9e0ff */
[----:B------:R-:W-:Y:S01]  /*12f20*/  IADD3.X R161, R161, UR6, RZ, P3, !PT ;  /* 0x00000006a1a17c10 */ /* 0x000fe20009ffe4ff */
[----:B------:R0:W-:Y:S01]  /*12f30*/  STL [R1+0x25c], R168 ;  /* 0x00025ca801007387 */ /* 0x0001e20000100800 */
[----:B------:R-:W-:-:S03]  /*12f40*/  IADD3 R177, P3, R177, UR17, RZ ;  /* 0x00000011b1b17c10 */ /* 0x000fc6000ff7e0ff */
[----:B0-----:R-:W4:Y:S04]  /*12f50*/  LDL.LU R168, [R1+0x210] ;  /* 0x0002100001a87983 */ /* 0x001f280000300800 */
[----:B------:R-:W-:Y:S04]  /*12f60*/  STL [R1+0x444], R191 ;  /* 0x000444bf01007387 */ /* 0x000fe80000100800 */
[----:B------:R-:W-:Y:S04]  /*12f70*/  STL [R1+0x43c], R157 ;  /* 0x00043c9d01007387 */ /* 0x000fe80000100800 */
[----:B------:R0:W-:Y:S04]  /*12f80*/  STL [R1+0x234], R177 ;  /* 0x000234b101007387 */ /* 0x0001e80000100800 */
[----:B------:R-:W-:Y:S04]  /*12f90*/  STL [R1+0x254], R161 ;  /* 0x000254a101007387 */ /* 0x000fe80000100800 */
[----:B0-----:R-:W4:Y:S01]  /*12fa0*/  LDL.LU R177, [R1+0x208] ;  /* 0x0002080001b17983 */ /* 0x001f220000300800 */
[----:B--2---:R-:W-:-:S02]  /*12fb0*/  IADD3.X R120, R120, UR28, RZ, P6, !PT ;  /* 0x0000001c78787c10 */ /* 0x004fc4000b7fe4ff */
[----:B------:R-:W-:-:S05]  /*12fc0*/  IADD3 R239, P6, R239, UR17, RZ ;  /* 0x00000011efef7c10 */ /* 0x000fca000ffde0ff */
[----:B------:R0:W-:Y:S04]  /*12fd0*/  STL [R1+0x22c], R239 ;  /* 0x00022cef01007387 */ /* 0x0001e80000100800 */
[----:B------:R1:W-:Y:S04]  /*12fe0*/  STL [R1+0x458], R120 ;  /* 0x0004587801007387 */ /* 0x0003e80000100800 */
[----:B0-----:R-:W2:Y:S04]  /*12ff0*/  LDL.LU R239, [R1+0x6bc] ;  /* 0x0006bc0001ef7983 */ /* 0x001ea80000300800 */
[----:B-1----:R-:W2:Y:S04]  /*13000*/  LDL.LU R120, [R1+0x1dc] ;  /* 0x0001dc0001787983 */ /* 0x002ea80000300800 */
[----:B------:R-:W2:Y:S04]  /*13010*/  LDL.LU R157, [R1+0x200] ;  /* 0x00020000019d7983 */ /* 0x000ea80000300800 */
[----:B------:R-:W2:Y:S01]  /*13020*/  LDL.LU R161, [R1+0x1d4] ;  /* 0x0001d40001a17983 */ /* 0x000ea20000300800 */
[----:B------:R-:W-:-:S02]  /*13030*/  IADD3.X R162, R162, UR28, RZ, P5, !PT ;  /* 0x0000001ca2a27c10 */ /* 0x000fc4000affe4ff */
[----:B------:R-:W-:-:S03]  /*13040*/  IADD3 R100, P5, R100, UR17, RZ ;  /* 0x0000001164647c10 */ /* 0x000fc6000ffbe0ff */
[----:B------:R-:W-:Y:S04]  /*13050*/  STL [R1+0x23c], R162 ;  /* 0x00023ca201007387 */ /* 0x000fe80000100800 */
[----:B------:R0:W-:Y:S01]  /*13060*/  STL [R1+0x224], R100 ;  /* 0x0002246401007387 */ /* 0x0001e20000100800 */
[----:B------:R-:W-:-:S03]  /*13070*/  IADD3.X R238, R238, UR28, RZ, P6, !PT ;  /* 0x0000001ceeee7c10 */ /* 0x000fc6000b7fe4ff */
[----:B0-----:R-:W2:Y:S04]  /*13080*/  LDL.LU R100, [R1+0x6b8] ;  /* 0x0006b80001647983 */ /* 0x001ea80000300800 */
[----:B------:R-:W2:Y:S01]  /*13090*/  LDL.LU R162, [R1+0x1cc] ;  /* 0x0001cc0001a27983 */ /* 0x000ea20000300800 */
[----:B------:R-:W-:Y:S02]  /*130a0*/  IADD3.X R212, R212, UR28, RZ, P5, !PT ;  /* 0x0000001cd4d47c10 */ /* 0x000fe4000affe4ff */
[----:B------:R-:W-:Y:S02]  /*130b0*/  IADD3 R17, P5, R17, UR17, RZ ;  /* 0x0000001111117c10 */ /* 0x000fe4000ffbe0ff */
[----:B---3--:R-:W-:-:S05]  /*130c0*/  IADD3.X R121, R121, UR28, RZ, P2, !PT ;  /* 0x0000001c79797c10 */ /* 0x008fca00097fe4ff */
[----:B------:R0:W-:Y:S01]  /*130d0*/  STL [R1+0x448], R121 ;  /* 0x0004487901007387 */ /* 0x0001e20000100800 */
[----:B------:R-:W-:Y:S02]  /*130e0*/  IADD3 R148, P2, R148, UR17, RZ ;  /* 0x0000001194947c10 */ /* 0x000fe4000ff5e0ff */
[----:B------:R-:W-:Y:S01]  /*130f0*/  IADD3.X R150, R150, UR28, RZ, P1, !PT ;  /* 0x0000001c96967c10 */ /* 0x000fe20008ffe4ff */
[----:B0-----:R-:W3:Y:S01]  /*13100*/  LDL.LU R121, [R1+0x1c4] ;  /* 0x0001c40001797983 */ /* 0x001ee20000300800 */
[----:B------:R-:W-:-:S03]  /*13110*/  IADD3 R153, P1, R153, UR17, RZ ;  /* 0x0000001199997c10 */ /* 0x000fc6000ff3e0ff */
[----:B------:R-:W-:Y:S04]  /*13120*/  STL [R1+0x21c], R148 ;  /* 0x00021c9401007387 */ /* 0x000fe80000100800 */
[----:B------:R-:W-:Y:S01]  /*13130*/  STL [R1+0x440], R150 ;  /* 0x0004409601007387 */ /* 0x000fe20000100800 */
[----:B----4-:R-:W-:Y:S02]  /*13140*/  IADD3.X R154, R154, UR28, RZ, P4, !PT ;  /* 0x0000001c9a9a7c10 */ /* 0x010fe4000a7fe4ff */
[----:B------:R-:W-:Y:S02]  /*13150*/  IADD3 R171, P4, R171, UR17, RZ ;  /* 0x00000011abab7c10 */ /* 0x000fe4000ff9e0ff */
[----:B------:R-:W-:-:S03]  /*13160*/  IADD3.X R164, R164, UR28, RZ, P3, !PT ;  /* 0x0000001ca4a47c10 */ /* 0x000fc60009ffe4ff */
[----:B------:R0:W-:Y:S04]  /*13170*/  STL [R1+0x20c], R171 ;  /* 0x00020cab01007387 */ /* 0x0001e80000100800 */
[----:B------:R-:W-:Y:S04]  /*13180*/  STL [R1+0x214], R153 ;  /* 0x0002149901007387 */ /* 0x000fe80000100800 */
[----:B0-----:R-:W4:Y:S04]  /*13190*/  LDL.LU R171, [R1+0x1d8] ;  /* 0x0001d80001ab7983 */ /* 0x001f280000300800 */
[----:B------:R-:W-:Y:S01]  /*131a0*/  STL [R1+0x238], R154 ;  /* 0x0002389a01007387 */ /* 0x000fe20000100800 */
[----:B------:R-:W-:-:S05]  /*131b0*/  IADD3 R172, P3, R172, UR17, RZ ;  /* 0x00000011acac7c10 */ /* 0x000fca000ff7e0ff */
[----:B------:R0:W-:Y:S04]  /*131c0*/  STL [R1+0x204], R172 ;  /* 0x000204ac01007387 */ /* 0x0001e80000100800 */
[----:B0-----:R-:W4:Y:S04]  /*131d0*/  LDL.LU R172, [R1+0x1d0] ;  /* 0x0001d00001ac7983 */ /* 0x001f280000300800 */
[----:B------:R-:W-:Y:S01]  /*131e0*/  STL [R1+0x230], R164 ;  /* 0x000230a401007387 */ /* 0x000fe20000100800 */
[----:B------:R-:W-:-:S03]  /*131f0*/  IADD3 R167, P6, R167, UR17, RZ ;  /* 0x00000011a7a77c10 */ /* 0x000fc6000ffde0ff */
[----:B------:R0:W-:Y:S04]  /*13200*/  STL [R1+0x228], R238 ;  /* 0x000228ee01007387 */ /* 0x0001e80000100800 */
[----:B0-----:R-:W4:Y:S04]  /*13210*/  LDL.LU R238, [R1+0x6b4] ;  /* 0x0006b40001ee7983 */ /* 0x001f280000300800 */
[----:B------:R0:W-:Y:S04]  /*13220*/  STL [R1+0x220], R212 ;  /* 0x000220d401007387 */ /* 0x0001e80000100800 */
[----:B0-----:R-:W4:Y:S01]  /*13230*/  LDL.LU R212, [R1+0x6b0] ;  /* 0x0006b00001d47983 */ /* 0x001f220000300800 */
[----:B------:R-:W-:-:S02]  /*13240*/  IADD3.X R174, R174, UR28, RZ, P2, !PT ;  /* 0x0000001caeae7c10 */ /* 0x000fc400097fe4ff */
[----:B------:R-:W-:Y:S01]  /*13250*/  IADD3 R99, P2, R99, UR17, RZ ;  /* 0x0000001163637c10 */ /* 0x000fe2000ff5e0ff */
[----:B------:R-:W-:Y:S04]  /*13260*/  STL [R1+0x1fc], R167 ;  /* 0x0001fca701007387 */ /* 0x000fe80000100800 */
[----:B------:R0:W-:Y:S04]  /*13270*/  STL [R1+0x1f4], R17 ;  /* 0x0001f41101007387 */ /* 0x0001e80000100800 */
[----:B0-----:R-:W4:Y:S04]  /*13280*/  LDL.LU R17, [R1+0x6ac] ;  /* 0x0006ac0001117983 */ /* 0x001f280000300800 */
[----:B------:R0:W-:Y:S04]  /*13290*/  STL [R1+0x1ec], R99 ;  /* 0x0001ec6301007387 */ /* 0x0001e80000100800 */
[----:B0-----:R-:W4:Y:S04]  /*132a0*/  LDL.LU R99, [R1+0x6a8] ;  /* 0x0006a80001637983 */ /* 0x001f280000300800 */
[----:B------:R0:W-:Y:S04]  /*132b0*/  STL [R1+0x218], R174 ;  /* 0x000218ae01007387 */ /* 0x0001e80000100800 */
[----:B0-----:R-:W4:Y:S01]  /*132c0*/  LDL.LU R174, [R1+0x1c8] ;  /* 0x0001c80001ae7983 */ /* 0x001f220000300800 */
[----:B------:R-:W-:-:S02]  /*132d0*/  IADD3.X R168, R168, UR28, RZ, P1, !PT ;  /* 0x0000001ca8a87c10 */ /* 0x000fc40008ffe4ff */
[----:B------:R-:W-:Y:S01]  /*132e0*/  IADD3 R205, P1, R205, UR17, RZ ;  /* 0x00000011cdcd7c10 */ /* 0x000fe2000ff3e0ff */
[----:B------:R-:W4:Y:S01]  /*132f0*/  LDL.LU R164, [R1+0x19c] ;  /* 0x00019c0001a47983 */ /* 0x000f220000300800 */
[----:B------:R-:W-:-:S03]  /*13300*/  IADD3.X R177, R177, UR28, RZ, P4, !PT ;  /* 0x0000001cb1b17c10 */ /* 0x000fc6000a7fe4ff */
[----:B------:R-:W4:Y:S04]  /*13310*/  LDL.LU R167, [R1+0x1c0] ;  /* 0x0001c00001a77983 */ /* 0x000f280000300800 */
[----:B------:R-:W-:Y:S04]  /*13320*/  STL [R1+0x210], R168 ;  /* 0x000210a801007387 */ /* 0x000fe80000100800 */
[----:B------:R0:W-:Y:S01]  /*13330*/  STL [R1+0x1e4], R205 ;  /* 0x0001e4cd01007387 */ /* 0x0001e20000100800 */
[----:B--2---:R-:W-:-:S03]  /*13340*/  IADD3 R120, P4, R120, UR17, RZ ;  /* 0x0000001178787c10 */ /* 0x004fc6000ff9e0ff */
[----:B0-----:R-:W2:Y:S04]  /*13350*/  LDL.LU R205, [R1+0x6a4] ;  /* 0x0006a40001cd7983 */ /* 0x001ea80000300800 */
[----:B------:R-:W2:Y:S04]  /*13360*/  LDL.LU R168, [R1+0x194] ;  /* 0x0001940001a87983 */ /* 0x000ea80000300800 */
[----:B------:R0:W-:Y:S04]  /*13370*/  STL [R1+0x208], R177 ;  /* 0x000208b101007387 */ /* 0x0001e80000100800 */
[----:B0-----:R-:W2:Y:S04]  /*13380*/  LDL.LU R177, [R1+0x18c] ;  /* 0x00018c0001b17983 */ /* 0x001ea80000300800 */
[----:B------:R0:W-:Y:S04]  /*13390*/  STL [R1+0x1dc], R120 ;  /* 0x0001dc7801007387 */ /* 0x0001e80000100800 */
[----:B0-----:R-:W2:Y:S01]  /*133a0*/  LDL.LU R120, [R1+0x184] ;  /* 0x0001840001787983 */ /* 0x001ea20000300800 */
[----:B------:R-:W-:-:S02]  /*133b0*/  IADD3.X R157, R157, UR28, RZ, P3, !PT ;  /* 0x0000001c9d9d7c10 */ /* 0x000fc40009ffe4ff */
[----:B------:R-:W-:Y:S02]  /*133c0*/  IADD3 R161, P3, R161, UR17, RZ ;  /* 0x00000011a1a17c10 */ /* 0x000fe4000ff7e0ff */
[----:B------:R-:W-:Y:S02]  /*133d0*/  IADD3.X R117, R117, UR28, RZ, P5, !PT ;  /* 0x0000001c75757c10 */ /* 0x000fe4000affe4ff */
[----:B------:R-:W-:Y:S02]  /*133e0*/  IADD3.X R107, R107, UR28, RZ, P2, !PT ;  /* 0x0000001c6b6b7c10 */ /* 0x000fe400097fe4ff */
[----:B------:R-:W-:Y:S02]  /*133f0*/  IADD3.X R115, R115, UR28, RZ, P1, !PT ;  /* 0x0000001c73737c10 */ /* 0x000fe40008ffe4ff */
[----:B------:R-:W-:Y:S02]  /*13400*/  IADD3 R96, P1, R96, UR17, RZ ;  /* 0x0000001160607c10 */ /* 0x000fe4000ff3e0ff */
[----:B---3--:R-:W-:-:S02]  /*13410*/  IADD3 R121, P5, R121, UR17, RZ ;  /* 0x0000001179797c10 */ /* 0x008fc4000ffbe0ff */
[----:B----4-:R-:W-:Y:S02]  /*13420*/  IADD3 R17, P2, R17, UR17, RZ ;  /* 0x0000001111117c10 */ /* 0x010fe4000ff5e0ff */
[----:B------:R-:W-:Y:S02]  /*13430*/  IADD3.X R99, R99, UR28, RZ, P6, !PT ;  /* 0x0000001c63637c10 */ /* 0x000fe4000b7fe4ff */
[----:B------:R-:W-:-:S03]  /*13440*/  IADD3 R162, P6, R162, UR17, RZ ;  /* 0x00000011a2a27c10 */ /* 0x000fc6000ffde0ff */
[----:B------:R0:W-:Y:S04]  /*13450*/  STL [R1+0x1f8], R99 ;  /* 0x0001f86301007387 */ /* 0x0001e80000100800 */
[----:B------:R-:W-:Y:S04]  /*13460*/  STL [R1+0x200], R157 ;  /* 0x0002009d01007387 */ /* 0x000fe80000100800 */
[----:B0-----:R-:W3:Y:S04]  /*13470*/  LDL.LU R99, [R1+0x6a0] ;  /* 0x0006a00001637983 */ /* 0x001ee80000300800 */
[----:B------:R-:W-:Y:S04]  /*13480*/  STL [R1+0x1d4], R161 ;  /* 0x0001d4a101007387 */ /* 0x000fe80000100800 */
[----:B------:R0:W-:Y:S04]  /*13490*/  STL [R1+0x1f0], R117 ;  /* 0x0001f07501007387 */ /* 0x0001e80000100800 */
[----:B0-----:R-:W4:Y:S04]  /*134a0*/  LDL.LU R117, [R1+0x69c] ;  /* 0x00069c0001757983 */ /* 0x001f280000300800 */
[----:B------:R-:W-:Y:S04]  /*134b0*/  STL [R1+0x1cc], R162 ;  /* 0x0001cca201007387 */ /* 0x000fe80000100800 */
[----:B------:R0:W-:Y:S04]  /*134c0*/  STL [R1+0x1e8], R107 ;  /* 0x0001e86b01007387 */ /* 0x0001e80000100800 */
[----:B0-----:R-:W3:Y:S04]  /*134d0*/  LDL.LU R107, [R1+0x698] ;  /* 0x00069800016b7983 */ /* 0x001ee80000300800 */
[----:B------:R-:W-:Y:S04]  /*134e0*/  STL [R1+0x1c4], R121 ;  /* 0x0001c47901007387 */ /* 0x000fe80000100800 */
[----:B------:R0:W-:Y:S04]  /*134f0*/  STL [R1+0x1bc], R17 ;  /* 0x0001bc1101007387 */ /* 0x0001e80000100800 */
[----:B0-----:R-:W4:Y:S04]  /*13500*/  LDL.LU R17, [R1+0x694] ;  /* 0x0006940001117983 */ /* 0x001f280000300800 */
[----:B------:R0:W-:Y:S04]  /*13510*/  STL [R1+0x1e0], R115 ;  /* 0x0001e07301007387 */ /* 0x0001e80000100800 */
[----:B0-----:R-:W3:Y:S04]  /*13520*/  LDL.LU R115, [R1+0x690] ;  /* 0x0006900001737983 */ /* 0x001ee80000300800 */
[----:B------:R0:W-:Y:S04]  /*13530*/  STL [R1+0x1b4], R96 ;  /* 0x0001b46001007387 */ /* 0x0001e80000100800 */
[----:B0-----:R-:W4:Y:S04]  /*13540*/  LDL.LU R96, [R1+0x68c] ;  /* 0x00068c0001607983 */ /* 0x001f280000300800 */
[----:B------:R-:W3:Y:S01]  /*13550*/  LDL.LU R121, [R1+0x198] ;  /* 0x0001980001797983 */ /* 0x000ee20000300800 */
[----:B------:R-:W-:-:S02]  /*13560*/  IADD3.X R171, R171, UR28, RZ, P4, !PT ;  /* 0x0000001cabab7c10 */ /* 0x000fc4000a7fe4ff */
[----:B------:R-:W-:-:S05]  /*13570*/  IADD3 R3, P4, R3, UR17, RZ ;  /* 0x0000001103037c10 */ /* 0x000fca000ff9e0ff */
[----:B------:R0:W-:Y:S01]  /*13580*/  STL [R1+0x1ac], R3 ;  /* 0x0001ac0301007387 */ /* 0x0001e20000100800 */
[----:B------:R-:W-:Y:S02]  /*13590*/  IADD3.X R172, R172, UR28, RZ, P3, !PT ;  /* 0x0000001cacac7c10 */ /* 0x000fe40009ffe4ff */
[----:B------:R-:W-:Y:S01]  /*135a0*/  IADD3 R206, P3, R206, UR17, RZ ;  /* 0x00000011cece7c10 */ /* 0x000fe2000ff7e0ff */
[----:B0-----:R0:W5:Y:S04]  /*135b0*/  LDL.LU R3, [R1+0x688] ;  /* 0x0006880001037983 */ /* 0x0011680000300800 */
[----:B------:R1:W-:Y:S04]  /*135c0*/  STL [R1+0x1d8], R171 ;  /* 0x0001d8ab01007387 */ /* 0x0003e80000100800 */
[----:B------:R-:W4:Y:S04]  /*135d0*/  LDL.LU R153, [R1+0x190] ;  /* 0x0001900001997983 */ /* 0x000f280000300800 */
[----:B------:R-:W4:Y:S04]  /*135e0*/  LDL.LU R154, [R1+0x188] ;  /* 0x00018800019a7983 */ /* 0x000f280000300800 */
[----:B------:R-:W4:Y:S01]  /*135f0*/  LDL.LU R161, [R1+0x15c] ;  /* 0x00015c0001a17983 */ /* 0x000f220000300800 */
[----:B------:R-:W-:-:S03]  /*13600*/  IADD3.X R174, R174, UR28, RZ, P6, !PT ;  /* 0x0000001caeae7c10 */ /* 0x000fc6000b7fe4ff */
[----:B------:R-:W4:Y:S04]  /*13610*/  LDL.LU R162, [R1+0x180] ;  /* 0x0001800001a27983 */ /* 0x000f280000300800 */
[----:B------:R-:W-:Y:S04]  /*13620*/  STL [R1+0x1d0], R172 ;  /* 0x0001d0ac01007387 */ /* 0x000fe80000100800 */
[----:B-1----:R-:W4:Y:S04]  /*13630*/  LDL.LU R171, [R1+0x154] ;  /* 0x0001540001ab7983 */ /* 0x002f280000300800 */
[----:B------:R1:W-:Y:S04]  /*13640*/  STL [R1+0x1a4], R206 ;  /* 0x0001a4ce01007387 */ /* 0x0003e80000100800 */
[----:B-1----:R-:W4:Y:S04]  /*13650*/  LDL.LU R206, [R1+0x684] ;  /* 0x0006840001ce7983 */ /* 0x002f280000300800 */
[----:B------:R-:W4:Y:S04]  /*13660*/  LDL.LU R172, [R1+0x14c] ;  /* 0x00014c0001ac7983 */ /* 0x000f280000300800 */
[----:B------:R1:W-:Y:S04]  /*13670*/  STL [R1+0x1c8], R174 ;  /* 0x0001c8ae01007387 */ /* 0x0003e80000100800 */
[----:B-1----:R-:W4:Y:S01]  /*13680*/  LDL.LU R174, [R1+0x144] ;  /* 0x0001440001ae7983 */ /* 0x002f220000300800 */
[----:B------:R-:W-:-:S02]  /*13690*/  IADD3 R164, P6, R164, UR17, RZ ;  /* 0x00000011a4a47c10 */ /* 0x000fc4000ffde0ff */
[----:B------:R-:W-:Y:S02]  /*136a0*/  IADD3.X R167, R167, UR28, RZ, P5, !PT ;  /* 0x0000001ca7a77c10 */ /* 0x000fe4000affe4ff */
[----:B--2---:R-:W-:Y:S01]  /*136b0*/  IADD3.X R205, R205, UR28, RZ, P2, !PT ;  /* 0x0000001ccdcd7c10 */ /* 0x004fe200097fe4ff */
[----:B------:R-:W-:Y:S01]  /*136c0*/  STL [R1+0x19c], R164 ;  /* 0x00019ca401007387 */ /* 0x000fe20000100800 */
[----:B------:R-:W-:Y:S02]  /*136d0*/  IADD3 R168, P5, R168, UR17, RZ ;  /* 0x00000011a8a87c10 */ /* 0x000fe4000ffbe0ff */
[----:B------:R-:W-:Y:S01]  /*136e0*/  IADD3.X R222, R222, UR28, RZ, P1, !PT ;  /* 0x0000001cdede7c10 */ /* 0x000fe20008ffe4ff */
[----:B------:R-:W-:Y:S01]  /*136f0*/  STL [R1+0x1c0], R167 ;  /* 0x0001c0a701007387 */ /* 0x000fe20000100800 */
[----:B------:R-:W-:Y:S02]  /*13700*/  IADD3 R177, P2, R177, UR17, RZ ;  /* 0x00000011b1b17c10 */ /* 0x000fe4000ff5e0ff */
[----:B------:R-:W-:Y:S01]  /*13710*/  IADD3.X R221, R221, UR28, RZ, P4, !PT ;  /* 0x0000001cdddd7c10 */ /* 0x000fe2000a7fe4ff */
[----:B------:R1:W-:Y:S01]  /*13720*/  STL [R1+0x1b8], R205 ;  /* 0x0001b8cd01007387 */ /* 0x0003e20000100800 */
[----:B------:R-:W-:-:S03]  /*13730*/  IADD3 R120, P1, R120, UR17, RZ ;  /* 0x0000001178787c10 */ /* 0x000fc6000ff3e0ff */
[----:B-1----:R-:W2:Y:S04]  /*13740*/  LDL.LU R205, [R1+0x680] ;  /* 0x0006800001cd7983 */ /* 0x002ea80000300800 */
[----:B------:R-:W-:Y:S04]  /*13750*/  STL [R1+0x194], R168 ;  /* 0x000194a801007387 */ /* 0x000fe80000100800 */
[----:B------:R1:W-:Y:S04]  /*13760*/  STL [R1+0x1b0], R222 ;  /* 0x0001b0de01007387 */ /* 0x0003e80000100800 */
[----:B-1----:R-:W2:Y:S04]  /*13770*/  LDL.LU R222, [R1+0x67c] ;  /* 0x00067c0001de7983 */ /* 0x002ea80000300800 */
[----:B------:R-:W-:Y:S04]  /*13780*/  STL [R1+0x18c], R177 ;  /* 0x00018cb101007387 */ /* 0x000fe80000100800 */
[----:B------:R1:W-:Y:S01]  /*13790*/  STL [R1+0x1a8], R221 ;  /* 0x0001a8dd01007387 */ /* 0x0003e20000100800 */
[----:B------:R-:W-:-:S03]  /*137a0*/  IADD3 R238, P4, R238, UR17, RZ ;  /* 0x00000011eeee7c10 */ /* 0x000fc6000ff9e0ff */
[----:B-1----:R-:W2:Y:S04]  /*137b0*/  LDL.LU R221, [R1+0x678] ;  /* 0x0006780001dd7983 */ /* 0x002ea80000300800 */
[----:B------:R-:W-:Y:S04]  /*137c0*/  STL [R1+0x184], R120 ;  /* 0x0001847801007387 */ /* 0x000fe80000100800 */
[----:B------:R-:W2:Y:S01]  /*137d0*/  LDL.LU R177, [R1+0x158] ;  /* 0x0001580001b17983 */ /* 0x000ea20000300800 */
[----:B------:R-:W-:Y:S02]  /*137e0*/  IADD3.X R237, R237, UR28, RZ, P3, !PT ;  /* 0x0000001ceded7c10 */ /* 0x000fe40009ffe4ff */
[----:B------:R-:W-:Y:S01]  /*137f0*/  IADD3 R244, P3, R244, UR17, RZ ;  /* 0x00000011f4f47c10 */ /* 0x000fe2000ff7e0ff */
[----:B------:R1:W-:Y:S04]  /*13800*/  STL [R1+0x17c], R238 ;  /* 0x00017cee01007387 */ /* 0x0003e80000100800 */
[----:B-1----:R-:W2:Y:S04]  /*13810*/  LDL.LU R238, [R1+0x674] ;  /* 0x0006740001ee7983 */ /* 0x002ea80000300800 */
[----:B------:R1:W-:Y:S04]  /*13820*/  STL [R1+0x1a0], R237 ;  /* 0x0001a0ed01007387 */ /* 0x0003e80000100800 */
[----:B-1----:R-:W2:Y:S04]  /*13830*/  LDL.LU R237, [R1+0x670] ;  /* 0x0006700001ed7983 */ /* 0x002ea80000300800 */
[----:B------:R-:W2:Y:S04]  /*13840*/  LDL.LU R157, [R1+0x150] ;  /* 0x00015000019d7983 */ /* 0x000ea80000300800 */
[----:B------:R1:W-:Y:S04]  /*13850*/  STL [R1+0x174], R244 ;  /* 0x000174f401007387 */ /* 0x0003e80000100800 */
[----:B-1----:R-:W2:Y:S04]  /*13860*/  LDL.LU R244, [R1+0x66c] ;  /* 0x00066c0001f47983 */ /* 0x002ea80000300800 */
[----:B------:R-:W2:Y:S04]  /*13870*/  LDL.LU R164, [R1+0x148] ;  /* 0x0001480001a47983 */ /* 0x000ea80000300800 */
[----:B------:R-:W2:Y:S04]  /*13880*/  LDL.LU R167, [R1+0x11c] ;  /* 0x00011c0001a77983 */ /* 0x000ea80000300800 */
[----:B------:R-:W2:Y:S04]  /*13890*/  LDL.LU R168, [R1+0x140] ;  /* 0x0001400001a87983 */ /* 0x000ea80000300800 */
[----:B------:R-:W2:Y:S01]  /*138a0*/  LDL.LU R120, [R1+0x114] ;  /* 0x0001140001787983 */ /* 0x000ea20000300800 */
[----:B---3--:R-:W-:-:S05]  /*138b0*/  IADD3.X R121, R121, UR28, RZ, P6, !PT ;  /* 0x0000001c79797c10 */ /* 0x008fca000b7fe4ff */
[----:B------:R1:W-:Y:S04]  /*138c0*/  STL [R1+0x198], R121 ;  /* 0x0001987901007387 */ /* 0x0003e80000100800 */
[----:B-1----:R-:W3:Y:S01]  /*138d0*/  LDL.LU R121, [R1+0x10c] ;  /* 0x00010c0001797983 */ /* 0x002ee20000300800 */
[----:B------:R-:W-:Y:S02]  /*138e0*/  IADD3 R192, P6, R192, UR17, RZ ;  /* 0x00000011c0c07c10 */ /* 0x000fe4000ffde0ff */
[----:B------:R-:W-:-:S03]  /*138f0*/  IADD3.X R212, R212, UR28, RZ, P4, !PT ;  /* 0x0000001cd4d47c10 */ /* 0x000fc6000a7fe4ff */
[----:B------:R1:W-:Y:S01]  /*13900*/  STL [R1+0x16c], R192 ;  /* 0x00016cc001007387 */ /* 0x0003e20000100800 */
[----:B----4-:R-:W-:Y:S02]  /*13910*/  IADD3.X R153, R153, UR28, RZ, P5, !PT ;  /* 0x0000001c99997c10 */ /* 0x010fe4000affe4ff */
[----:B------:R-:W-:Y:S02]  /*13920*/  IADD3 R196, P5, R196, UR17, RZ ;  /* 0x00000011c4c47c10 */ /* 0x000fe4000ffbe0ff */
[----:B------:R-:W-:Y:S01]  /*13930*/  IADD3.X R154, R154, UR28, RZ, P2, !PT ;  /* 0x0000001c9a9a7c10 */ /* 0x000fe200097fe4ff */
[----:B-1----:R-:W4:Y:S01]  /*13940*/  LDL.LU R192, [R1+0x668] ;  /* 0x0006680001c07983 */ /* 0x002f220000300800 */
[----:B------:R-:W-:-:S03]  /*13950*/  IADD3 R161, P2, R161, UR17, RZ ;  /* 0x00000011a1a17c10 */ /* 0x000fc6000ff5e0ff */
[----:B------:R1:W-:Y:S01]  /*13960*/  STL [R1+0x164], R196 ;  /* 0x000164c401007387 */ /* 0x0003e20000100800 */
[----:B------:R-:W-:Y:S02]  /*13970*/  IADD3.X R162, R162, UR28, RZ, P1, !PT ;  /* 0x0000001ca2a27c10 */ /* 0x000fe40008ffe4ff */
[----:B------:R-:W-:Y:S01]  /*13980*/  IADD3.X R21, R21, UR28, RZ, P3, !PT ;  /* 0x0000001c15157c10 */ /* 0x000fe20009ffe4ff */
[----:B-1----:R-:W4:Y:S01]  /*13990*/  LDL.LU R196, [R1+0x664] ;  /* 0x0006640001c47983 */ /* 0x002f220000300800 */
[----:B------:R-:W-:-:S03]  /*139a0*/  IADD3 R171, P1, R171, UR17, RZ ;  /* 0x00000011abab7c10 */ /* 0x000fc6000ff3e0ff */
[----:B------:R-:W-:Y:S04]  /*139b0*/  STL [R1+0x190], R153 ;  /* 0x0001909901007387 */ /* 0x000fe80000100800 */
[----:B------:R-:W-:Y:S04]  /*139c0*/  STL [R1+0x188], R154 ;  /* 0x0001889a01007387 */ /* 0x000fe80000100800 */
[----:B------:R-:W-:Y:S01]  /*139d0*/  STL [R1+0x15c], R161 ;  /* 0x00015ca101007387 */ /* 0x000fe20000100800 */
[----:B------:R-:W-:-:S03]  /*139e0*/  IADD3.X R242, R242, UR28, RZ, P6, !PT ;  /* 0x0000001cf2f27c10 */ /* 0x000fc6000b7fe4ff */
[----:B------:R1:W-:Y:S01]  /*139f0*/  STL [R1+0x178], R212 ;  /* 0x000178d401007387 */ /* 0x0003e20000100800 */
[----:B------:R-:W-:-:S03]  /*13a00*/  IADD3 R172, P4, R172, UR17, RZ ;  /* 0x00000011acac7c10 */ /* 0x000fc6000ff9e0ff */
[----:B------:R-:W-:Y:S01]  /*13a10*/  STL [R1+0x180], R162 ;  /* 0x000180a201007387 */ /* 0x000fe20000100800 */
[----:B------:R-:W-:-:S03]  /*13a20*/  IADD3 R239, P6, R239, UR17, RZ ;  /* 0x00000011efef7c10 */ /* 0x000fc6000ffde0ff */
[----:B-1----:R-:W4:Y:S04]  /*13a30*/  LDL.LU R212, [R1+0x660] ;  /* 0x0006600001d47983 */ /* 0x002f280000300800 */
[----:B------:R-:W-:Y:S01]  /*13a40*/  STL [R1+0x154], R171 ;  /* 0x000154ab01007387 */ /* 0x000fe20000100800 */
[----:B------:R-:W-:-:S03]  /*13a50*/  IADD3 R174, P3, R174, UR17, RZ ;  /* 0x00000011aeae7c10 */ /* 0x000fc6000ff7e0ff */
[----:B------:R1:W-:Y:S01]  /*13a60*/  STL [R1+0x170], R21 ;  /* 0x0001701501007387 */ /* 0x0003e20000100800 */
[----:B------:R-:W-:-:S03]  /*13a70*/  IADD3.X R6, R6, UR28, RZ, P5, !PT ;  /* 0x0000001c06067c10 */ /* 0x000fc6000affe4ff */
[----:B-1----:R-:W4:Y:S04]  /*13a80*/  LDL.LU R21, [R1+0x65c] ;  /* 0x00065c0001157983 */ /* 0x002f280000300800 */
[----:B------:R-:W-:Y:S04]  /*13a90*/  STL [R1+0x14c], R172 ;  /* 0x00014cac01007387 */ /* 0x000fe80000100800 */
[----:B------:R-:W4:Y:S04]  /*13aa0*/  LDL.LU R161, [R1+0x118] ;  /* 0x0001180001a17983 */ /* 0x000f280000300800 */
[----:B------:R1:W-:Y:S04]  /*13ab0*/  STL [R1+0x168], R242 ;  /* 0x000168f201007387 */ /* 0x0003e80000100800 */
[----:B------:R-:W-:Y:S01]  /*13ac0*/  STL [R1+0x144], R174 ;  /* 0x000144ae01007387 */ /* 0x000fe20000100800 */
[----:B------:R-:W-:-:S03]  /*13ad0*/  IADD3 R108, P5, R108, UR17, RZ ;  /* 0x000000116c6c7c10 */ /* 0x000fc6000ffbe0ff */
[----:B-1----:R-:W4:Y:S04]  /*13ae0*/  LDL.LU R242, [R1+0x658] ;  /* 0x0006580001f27983 */ /* 0x002f280000300800 */
[----:B------:R-:W4:Y:S04]  /*13af0*/  LDL.LU R162, [R1+0x110] ;  /* 0x0001100001a27983 */ /* 0x000f280000300800 */
[----:B------:R1:W-:Y:S04]  /*13b00*/  STL [R1+0x13c], R239 ;  /* 0x00013cef01007387 */ /* 0x0003e80000100800 */
[----:B-1----:R-:W4:Y:S04]  /*13b10*/  LDL.LU R239, [R1+0x654] ;  /* 0x0006540001ef7983 */ /* 0x002f280000300800 */
[----:B------:R-:W4:Y:S04]  /*13b20*/  LDL.LU R171, [R1+0x108] ;  /* 0x0001080001ab7983 */ /* 0x000f280000300800 */
[----:B------:R-:W4:Y:S04]  /*13b30*/  LDL.LU R172, [R1+0xdc] ;  /* 0x0000dc0001ac7983 */ /* 0x000f280000300800 */
[----:B------:R1:W-:Y:S04]  /*13b40*/  STL [R1+0x160], R6 ;  /* 0x0001600601007387 */ /* 0x0003e80000100800 */
[----:B-1----:R-:W4:Y:S04]  /*13b50*/  LDL.LU R6, [R1+0x650] ;  /* 0x0006500001067983 */ /* 0x002f280000300800 */
[----:B------:R1:W-:Y:S04]  /*13b60*/  STL [R1+0x134], R108 ;  /* 0x0001346c01007387 */ /* 0x0003e80000100800 */
[----:B-1----:R-:W4:Y:S01]  /*13b70*/  LDL.LU R108, [R1+0x64c] ;  /* 0x00064c00016c7983 */ /* 0x002f220000300800 */
[----:B--2---:R-:W-:-:S02]  /*13b80*/  IADD3.X R177, R177, UR28, RZ, P2, !PT ;  /* 0x0000001cb1b17c10 */ /* 0x004fc400097fe4ff */
[----:B------:R-:W-:Y:S01]  /*13b90*/  IADD3 R224, P2, R224, UR17, RZ ;  /* 0x00000011e0e07c10 */ /* 0x000fe2000ff5e0ff */
[----:B------:R-:W2:Y:S04]  /*13ba0*/  LDL.LU R174, [R1+0xd4] ;  /* 0x0000d40001ae7983 */ /* 0x000ea80000300800 */
[----:B------:R1:W-:Y:S04]  /*13bb0*/  STL [R1+0x12c], R224 ;  /* 0x00012ce001007387 */ /* 0x0003e80000100800 */
[----:B-1----:R-:W2:Y:S01]  /*13bc0*/  LDL.LU R224, [R1+0x648] ;  /* 0x0006480001e07983 */ /* 0x002ea20000300800 */
[----:B------:R-:W-:-:S02]  /*13bd0*/  IADD3.X R157, R157, UR28, RZ, P1, !PT ;  /* 0x0000001c9d9d7c10 */ /* 0x000fc40008ffe4ff */
[----:B------:R-:W-:Y:S01]  /*13be0*/  IADD3 R4, P1, R4, UR17, RZ ;  /* 0x0000001104047c10 */ /* 0x000fe2000ff3e0ff */
[----:B------:R1:W-:Y:S01]  /*13bf0*/  STL [R1+0x158], R177 ;  /* 0x000158b101007387 */ /* 0x0003e20000100800 */
[----:B------:R-:W-:Y:S02]  /*13c00*/  IADD3.X R100, R100, UR28, RZ, P6, !PT ;  /* 0x0000001c64647c10 */ /* 0x000fe4000b7fe4ff */
[----:B------:R-:W-:Y:S01]  /*13c10*/  IADD3.X R164, R164, UR28, RZ, P4, !PT ;  /* 0x0000001ca4a47c10 */ /* 0x000fe2000a7fe4ff */
[----:B-1----:R-:W2:Y:S01]  /*13c20*/  LDL.LU R177, [R1+0xcc] ;  /* 0x0000cc0001b17983 */ /* 0x002ea20000300800 */
[----:B------:R-:W-:-:S03]  /*13c30*/  IADD3 R167, P4, R167, UR17, RZ ;  /* 0x00000011a7a77c10 */ /* 0x000fc6000ff9e0ff */
[----:B------:R1:W-:Y:S01]  /*13c40*/  STL [R1+0x124], R4 ;  /* 0x0001240401007387 */ /* 0x0003e20000100800 */
[----:B------:R-:W-:Y:S02]  /*13c50*/  IADD3.X R168, R168, UR28, RZ, P3, !PT ;  /* 0x0000001ca8a87c10 */ /* 0x000fe40009ffe4ff */
[----:B------:R-:W-:Y:S01]  /*13c60*/  IADD3 R120, P3, R120, UR17, RZ ;  /* 0x0000001178787c10 */ /* 0x000fe2000ff7e0ff */
[----:B-1----:R0:W5:Y:S04]  /*13c70*/  LDL.LU R4, [R1+0x644] ;  /* 0x0006440001047983 */ /* 0x0021680000300800 */
[----:B------:R-:W-:Y:S04]  /*13c80*/  STL [R1+0x150], R157 ;  /* 0x0001509d01007387 */ /* 0x000fe80000100800 */
[----:B------:R-:W-:Y:S04]  /*13c90*/  STL [R1+0x148], R164 ;  /* 0x000148a401007387 */ /* 0x000fe80000100800 */
[----:B------:R-:W-:Y:S04]  /*13ca0*/  STL [R1+0x11c], R167 ;  /* 0x00011ca701007387 */ /* 0x000fe80000100800 */
[----:B------:R1:W-:Y:S04]  /*13cb0*/  STL [R1+0x138], R100 ;  /* 0x0001386401007387 */ /* 0x0003e80000100800 */
[----:B------:R-:W-:Y:S04]  /*13cc0*/  STL [R1+0x140], R168 ;  /* 0x000140a801007387 */ /* 0x000fe80000100800 */
[----:B-1----:R-:W2:Y:S04]  /*13cd0*/  LDL.LU R100, [R1+0x640] ;  /* 0x0006400001647983 */ /* 0x002ea80000300800 */
[----:B------:R-:W-:Y:S04]  /*13ce0*/  STL [R1+0x114], R120 ;  /* 0x0001147801007387 */ /* 0x000fe80000100800 */
[----:B------:R-:W2:Y:S01]  /*13cf0*/  LDL.LU R164, [R1+0xd8] ;  /* 0x0000d80001a47983 */ /* 0x000ea20000300800 */
[----:B------:R-:W-:-:S05]  /*13d00*/  IADD3.X R10, R10, UR28, RZ, P5, !PT ;  /* 0x0000001c0a0a7c10 */ /* 0x000fca000affe4ff */
[----:B------:R1:W-:Y:S01]  /*13d10*/  STL [R1+0x130], R10 ;  /* 0x0001300a01007387 */ /* 0x0003e20000100800 */
[----:B---3--:R-:W-:-:S05]  /*13d20*/  IADD3 R121, P6, R121, UR17, RZ ;  /* 0x0000001179797c10 */ /* 0x008fca000ffde0ff */
[----:B------:R-:W-:Y:S04]  /*13d30*/  STL [R1+0x10c], R121 ;  /* 0x00010c7901007387 */ /* 0x000fe80000100800 */
[----:B-1----:R-:W3:Y:S04]  /*13d40*/  LDL.LU R10, [R1+0x63c] ;  /* 0x00063c00010a7983 */ /* 0x002ee80000300800 */
[----:B------:R-:W3:Y:S01]  /*13d50*/  LDL.LU R120, [R1+0xd0] ;  /* 0x0000d00001787983 */ /* 0x000ee20000300800 */
[----:B------:R-:W-:Y:S02]  /*13d60*/  IADD3.X R19, R19, UR28, RZ, P2, !PT ;  /* 0x0000001c13137c10 */ /* 0x000fe400097fe4ff */
[----:B------:R-:W-:-:S02]  /*13d70*/  IADD3 R116, P2, R116, UR17, RZ ;  /* 0x0000001174747c10 */ /* 0x000fc4000ff5e0ff */
[----:B------:R-:W-:Y:S02]  /*13d80*/  IADD3.X R98, R98, UR28, RZ, P1, !PT ;  /* 0x0000001c62627c10 */ /* 0x000fe40008ffe4ff */
[----:B------:R-:W-:Y:S02]  /*13d90*/  IADD3 R5, P1, R5, UR17, RZ ;  /* 0x0000001105057c10 */ /* 0x000fe4000ff3e0ff */
[----:B------:R-:W-:Y:S02]  /*13da0*/  IADD3.X R223, R223, UR28, RZ, P2, !PT ;  /* 0x0000001cdfdf7c10 */ /* 0x000fe400097fe4ff */
[----:B------:R-:W-:Y:S02]  /*13db0*/  IADD3.X R240, R240, UR28, RZ, P1, !PT ;  /* 0x0000001cf0f07c10 */ /* 0x000fe40008ffe4ff */
[----:B----4-:R-:W-:Y:S02]  /*13dc0*/  IADD3.X R161, R161, UR28, RZ, P4, !PT ;  /* 0x0000001ca1a17c10 */ /* 0x010fe4000a7fe4ff */
[----:B------:R-:W-:-:S02]  /*13dd0*/  IADD3 R208, P4, R208, UR17, RZ ;  /* 0x00000011d0d07c10 */ /* 0x000fc4000ff9e0ff */
[----:B------:R-:W-:Y:S02]  /*13de0*/  IADD3.X R162, R162, UR28, RZ, P3, !PT ;  /* 0x0000001ca2a27c10 */ /* 0x000fe40009ffe4ff */
[----:B------:R-:W-:Y:S02]  /*13df0*/  IADD3 R207, P3, R207, UR17, RZ ;  /* 0x00000011cfcf7c10 */ /* 0x000fe4000ff7e0ff */
[----:B------:R-:W-:Y:S02]  /*13e00*/  IADD3.X R171, R171, UR28, RZ, P6, !PT ;  /* 0x0000001cabab7c10 */ /* 0x000fe4000b7fe4ff */
[----:B------:R-:W-:Y:S02]  /*13e10*/  IADD3 R172, P6, R172, UR17, RZ ;  /* 0x00000011acac7c10 */ /* 0x000fe4000ffde0ff */
[----:B------:R-:W-:-:S05]  /*13e20*/  IADD3 R108, P5, R108, UR17, RZ ;  /* 0x000000116c6c7c10 */ /* 0x000fca000ffbe0ff */
[----:B------:R1:W-:Y:S04]  /*13e30*/  STL [R1+0x104], R108 ;  /* 0x0001046c01007387 */ /* 0x0003e80000100800 */
[----:B-1----:R-:W4:Y:S04]  /*13e40*/  LDL.LU R108, [R1+0x638] ;  /* 0x00063800016c7983 */ /* 0x002f280000300800 */
[----:B------:R1:W-:Y:S04]  /*13e50*/  STL [R1+0x128], R19 ;  /* 0x0001281301007387 */ /* 0x0003e80000100800 */
[----:B-1----:R-:W4:Y:S04]  /*13e60*/  LDL.LU R19, [R1+0x634] ;  /* 0x0006340001137983 */ /* 0x002f280000300800 */
[----:B------:R-:W4:Y:S04]  /*13e70*/  LDL.LU R167, [R1+0xc8] ;  /* 0x0000c80001a77983 */ /* 0x000f280000300800 */
[----:B------:R-:W4:Y:S04]  /*13e80*/  LDL.LU R121, [R1+0x9c] ;  /* 0x00009c0001797983 */ /* 0x000f280000300800 */
[----:B------:R1:W-:Y:S01]  /*13e90*/  STL [R1+0xfc], R116 ;  /* 0x0000fc7401007387 */ /* 0x0003e20000100800 */
[----:B--2---:R-:W-:-:S03]  /*13ea0*/  IADD3.X R224, R224, UR28, RZ, P5, !PT ;  /* 0x0000001ce0e07c10 */ /* 0x004fc6000affe4ff */
[----:B-1----:R-:W2:Y:S04]  /*13eb0*/  LDL.LU R116, [R1+0x630] ;  /* 0x0006300001747983 */ /* 0x002ea80000300800 */
[----:B------:R1:W-:Y:S04]  /*13ec0*/  STL [R1+0x120], R98 ;  /* 0x0001206201007387 */ /* 0x0003e80000100800 */
[----:B-1----:R-:W2:Y:S04]  /*13ed0*/  LDL.LU R98, [R1+0x62c] ;  /* 0x00062c0001627983 */ /* 0x002ea80000300800 */
[----:B------:R-:W2:Y:S04]  /*13ee0*/  LDL.LU R168, [R1+0x94] ;  /* 0x0000940001a87983 */ /* 0x000ea80000300800 */
[----:B------:R1:W-:Y:S01]  /*13ef0*/  STL [R1+0xf4], R5 ;  /* 0x0000f40501007387 */ /* 0x0003e20000100800 */
[----:B------:R-:W-:-:S03]  /*13f00*/  IADD3 R174, P5, R174, UR17, RZ ;  /* 0x00000011aeae7c10 */ /* 0x000fc6000ffbe0ff */
[----:B-1----:R0:W5:Y:S04]  /*13f10*/  LDL.LU R5, [R1+0x628] ;  /* 0x0006280001057983 */ /* 0x0021680000300800 */
[----:B------:R1:W-:Y:S04]  /*13f20*/  STL [R1+0xec], R208 ;  /* 0x0000ecd001007387 */ /* 0x0003e80000100800 */
[----:B-1----:R-:W2:Y:S04]  /*13f30*/  LDL.LU R208, [R1+0x624] ;  /* 0x0006240001d07983 */ /* 0x002ea80000300800 */
[----:B------:R-:W-:Y:S04]  /*13f40*/  STL [R1+0x118], R161 ;  /* 0x000118a101007387 */ /* 0x000fe80000100800 */
[----:B------:R1:W-:Y:S01]  /*13f50*/  STL [R1+0xe4], R207 ;  /* 0x0000e4cf01007387 */ /* 0x0003e20000100800 */
[----:B------:R-:W-:-:S03]  /*13f60*/  IADD3 R177, P2, R177, UR17, RZ ;  /* 0x00000011b1b17c10 */ /* 0x000fc6000ff5e0ff */
[----:B-1----:R-:W2:Y:S04]  /*13f70*/  LDL.LU R207, [R1+0x620] ;  /* 0x0006200001cf7983 */ /* 0x002ea80000300800 */
[----:B------:R-:W-:Y:S04]  /*13f80*/  STL [R1+0x110], R162 ;  /* 0x000110a201007387 */ /* 0x000fe80000100800 */
[----:B------:R1:W-:Y:S04]  /*13f90*/  STL [R1+0x100], R224 ;  /* 0x000100e001007387 */ /* 0x0003e80000100800 */
[----:B------:R0:W-:Y:S04]  /*13fa0*/  STL [R1+0x108], R171 ;  /* 0x000108ab01007387 */ /* 0x0001e80000100800 */
[----:B-1----:R-:W2:Y:S04]  /*13fb0*/  LDL.LU R224, [R1+0x61c] ;  /* 0x00061c0001e07983 */ /* 0x002ea80000300800 */
[----:B------:R1:W-:Y:S04]  /*13fc0*/  STL [R1+0xdc], R172 ;  /* 0x0000dcac01007387 */ /* 0x0003e80000100800 */
[----:B0-----:R-:W2:Y:S01]  /*13fd0*/  LDL.LU R171, [R1+0x98] ;  /* 0x0000980001ab7983 */ /* 0x001ea20000300800 */
[----:B------:R-:W-:-:S03]  /*13fe0*/  IADD3 R239, P1, R239, UR17, RZ ;  /* 0x00000011efef7c10 */ /* 0x000fc6000ff3e0ff */
[----:B-1----:R-:W2:Y:S04]  /*13ff0*/  LDL.LU R172, [R1+0x90] ;  /* 0x0000900001ac7983 */ /* 0x002ea80000300800 */
[----:B------:R0:W-:Y:S04]  /*14000*/  STL [R1+0xf8], R223 ;  /* 0x0000f8df01007387 */ /* 0x0001e80000100800 */
[----:B------:R1:W-:Y:S01]  /*14010*/  STL [R1+0xd4], R174 ;  /* 0x0000d4ae01007387 */ /* 0x0003e20000100800 */
[----:B------:R-:W-:-:S03]  /*14020*/  IADD3.X R91, R91, UR28, RZ, P4, !PT ;  /* 0x0000001c5b5b7c10 */ /* 0x000fc6000a7fe4ff */
[----:B0-----:R-:W2:Y:S04]  /*14030*/  LDL.LU R223, [R1+0x618] ;  /* 0x0006180001df7983 */ /* 0x001ea80000300800 */
[----:B-1----:R-:W2:Y:S01]  /*14040*/  LDL.LU R174, [R1+0x5c] ;  /* 0x00005c0001ae7983 */ /* 0x002ea20000300800 */
[----:B------:R-:W-:-:S03]  /*14050*/  IADD3 R0, P4, R0, UR17, RZ ;  /* 0x0000001100007c10 */ /* 0x000fc6000ff9e0ff */
[----:B------:R0:W-:Y:S04]  /*14060*/  STL [R1+0xf0], R240 ;  /* 0x0000f0f001007387 */ /* 0x0001e80000100800 */
[----:B------:R1:W-:Y:S01]  /*14070*/  STL [R1+0xcc], R177 ;  /* 0x0000ccb101007387 */ /* 0x0003e20000100800 */
[----:B------:R-:W-:-:S03]  /*14080*/  IADD3.X R211, R211, UR28, RZ, P3, !PT ;  /* 0x0000001cd3d37c10 */ /* 0x000fc60009ffe4ff */
[----:B0-----:R-:W2:Y:S04]  /*14090*/  LDL.LU R240, [R1+0x614] ;  /* 0x0006140001f07983 */ /* 0x001ea80000300800 */
[----:B-1----:R-:W2:Y:S01]  /*140a0*/  LDL.LU R177, [R1+0x54] ;  /* 0x0000540001b17983 */ /* 0x002ea20000300800 */
[----:B------:R-:W-:-:S03]  /*140b0*/  IADD3 R9, P3, R9, UR17, RZ ;  /* 0x0000001109097c10 */ /* 0x000fc6000ff7e0ff */
[----:B------:R0:W-:Y:S01]  /*140c0*/  STL [R1+0xc4], R239 ;  /* 0x0000c4ef01007387 */ /* 0x0001e20000100800 */
[----:B------:R-:W-:Y:S02]  /*140d0*/  IADD3.X R164, R164, UR28, RZ, P6, !PT ;  /* 0x0000001ca4a47c10 */ /* 0x000fe4000b7fe4ff */
[----:B------:R-:W-:Y:S01]  /*140e0*/  IADD3 R11, P6, R11, UR17, RZ ;  /* 0x000000110b0b7c10 */ /* 0x000fe2000ffde0ff */
[----:B0-----:R-:W2:Y:S04]  /*140f0*/  LDL.LU R239, [R1+0x610] ;  /* 0x0006100001ef7983 */ /* 0x001ea80000300800 */
[----:B------:R0:W-:Y:S04]  /*14100*/  STL [R1+0xe8], R91 ;  /* 0x0000e85b01007387 */ /* 0x0001e80000100800 */
        /* <DEDUP_REMOVED lines=8> */
[----:B0-----:R-:W2:Y:S01]  /*14190*/  LDL.LU R11, [R1+0x5fc] ;  /* 0x0005fc00010b7983 */ /* 0x001ea20000300800 */
[----:B---3--:R-:W-:-:S02]  /*141a0*/  IADD3.X R120, R120, UR28, RZ, P5, !PT ;  /* 0x0000001c78787c10 */ /* 0x008fc4000affe4ff */
[----:B------:R-:W-:Y:S01]  /*141b0*/  IADD3 R225, P5, R225, UR17, RZ ;  /* 0x00000011e1e17c10 */ /* 0x000fe2000ffbe0ff */
[----:B------:R-:W-:Y:S04]  /*141c0*/  STL [R1+0xd8], R164 ;  /* 0x0000d8a401007387 */ /* 0x000fe80000100800 */
[----:B------:R0:W-:Y:S04]  /*141d0*/  STL [R1+0xd0], R120 ;  /* 0x0000d07801007387 */ /* 0x0001e80000100800 */
[----:B0-----:R-:W3:Y:S04]  /*141e0*/  LDL.LU R120, [R1+0x58] ;  /* 0x0000580001787983 */ /* 0x001ee80000300800 */
[----:B------:R0:W-:Y:S04]  /*141f0*/  STL [R1+0xa4], R225 ;  /* 0x0000a4e101007387 */ /* 0x0001e80000100800 */
[----:B0-----:R-:W3:Y:S01]  /*14200*/  LDL.LU R225, [R1+0x5f8] ;  /* 0x0005f80001e17983 */ /* 0x001ee20000300800 */
[----:B------:R-:W-:-:S02]  /*14210*/  IADD3.X R6, R6, UR28, RZ, P1, !PT ;  /* 0x0000001c06067c10 */ /* 0x000fc40008ffe4ff */
[----:B------:R-:W-:-:S03]  /*14220*/  IADD3.X R101, R101, UR28, RZ, P4, !PT ;  /* 0x0000001c65657c10 */ /* 0x000fc6000a7fe4ff */
[----:B------:R0:W-:Y:S01]  /*14230*/  STL [R1+0xc0], R6 ;  /* 0x0000c00601007387 */ /* 0x0001e20000100800 */
[----:B------:R-:W-:Y:S02]  /*14240*/  IADD3.X R109, R109, UR28, RZ, P3, !PT ;  /* 0x0000001c6d6d7c10 */ /* 0x000fe40009ffe4ff */
[----:B------:R-:W-:Y:S02]  /*14250*/  IADD3 R21, P3, R21, UR17, RZ ;  /* 0x0000001115157c10 */ /* 0x000fe4000ff7e0ff */
[----:B------:R-:W-:Y:S02]  /*14260*/  IADD3.X R194, R194, UR28, RZ, P6, !PT ;  /* 0x0000001cc2c27c10 */ /* 0x000fe4000b7fe4ff */
[----:B------:R-:W-:Y:S02]  /*14270*/  IADD3 R193, P6, R193, UR17, RZ ;  /* 0x00000011c1c17c10 */ /* 0x000fe4000ffde0ff */
[----:B------:R-:W-:Y:S02]  /*14280*/  IADD3.X R7, R7, UR28, RZ, P5, !PT ;  /* 0x0000001c07077c10 */ /* 0x000fe4000affe4ff */
[----:B----4-:R-:W-:-:S02]  /*14290*/  IADD3.X R167, R167, UR28, RZ, P2, !PT ;  /* 0x0000001ca7a77c10 */ /* 0x010fc400097fe4ff */
[----:B------:R-:W-:-:S03]  /*142a0*/  IADD3 R121, P2, R121, UR17, RZ ;  /* 0x0000001179797c10 */ /* 0x000fc6000ff5e0ff */
[----:B------:R-:W-:Y:S04]  /*142b0*/  STL [R1+0xc8], R167 ;  /* 0x0000c8a701007387 */ /* 0x000fe80000100800 */
[----:B0-----:R0:W5:Y:S04]  /*142c0*/  LDL.LU R6, [R1+0x5f4] ;  /* 0x0005f40001067983 */ /* 0x0011680000300800 */
[----:B------:R1:W-:Y:S04]  /*142d0*/  STL [R1+0x9c], R121 ;  /* 0x00009c7901007387 */ /* 0x0003e80000100800 */
[----:B-1----:R-:W4:Y:S04]  /*142e0*/  LDL.LU R121, [R1+0x1c] ;  /* 0x00001c0001797983 */ /* 0x002f280000300800 */
[----:B------:R1:W-:Y:S01]  /*142f0*/  STL [R1+0xb8], R101 ;  /* 0x0000b86501007387 */ /* 0x0003e20000100800 */
[----:B--2---:R-:W-:-:S03]  /*14300*/  IADD3 R168, P1, R168, UR17, RZ ;  /* 0x00000011a8a87c10 */ /* 0x004fc6000ff3e0ff */
[----:B-1----:R-:W2:Y:S04]  /*14310*/  LDL.LU R101, [R1+0x5f0] ;  /* 0x0005f00001657983 */ /* 0x002ea80000300800 */
[----:B------:R-:W-:Y:S01]  /*14320*/  STL [R1+0x94], R168 ;  /* 0x000094a801007387 */ /* 0x000fe20000100800 */
[----:B------:R-:W-:Y:S02]  /*14330*/  IADD3 R210, P5, R210, UR17, RZ ;  /* 0x00000011d2d27c10 */ /* 0x000fe4000ffbe0ff */
[----:B------:R-:W-:Y:S02]  /*14340*/  IADD3.X R242, R242, UR28, RZ, P3, !PT ;  /* 0x0000001cf2f27c10 */ /* 0x000fe40009ffe4ff */
[----:B------:R-:W-:Y:S02]  /*14350*/  IADD3.X R241, R241, UR28, RZ, P6, !PT ;  /* 0x0000001cf1f17c10 */ /* 0x000fe4000b7fe4ff */
[----:B------:R-:W-:-:S02]  /*14360*/  IADD3.X R18, R18, UR28, RZ, P5, !PT ;  /* 0x0000001c12127c10 */ /* 0x000fc4000affe4ff */
[----:B------:R-:W-:Y:S02]  /*14370*/  IADD3 R196, P5, R196, UR17, RZ ;  /* 0x00000011c4c47c10 */ /* 0x000fe4000ffbe0ff */
[----:B------:R-:W-:Y:S02]  /*14380*/  IADD3.X R171, R171, UR28, RZ, P2, !PT ;  /* 0x0000001cabab7c10 */ /* 0x000fe400097fe4ff */
[----:B------:R-:W-:Y:S02]  /*14390*/  IADD3 R209, P2, R209, UR17, RZ ;  /* 0x00000011d1d17c10 */ /* 0x000fe4000ff5e0ff */
[----:B------:R-:W-:Y:S02]  /*143a0*/  IADD3.X R172, R172, UR28, RZ, P1, !PT ;  /* 0x0000001cacac7c10 */ /* 0x000fe40008ffe4ff */
[----:B------:R-:W-:Y:S02]  /*143b0*/  IADD3 R226, P1, R226, UR17, RZ ;  /* 0x00000011e2e27c10 */ /* 0x000fe4000ff3e0ff */
[----:B------:R-:W-:-:S02]  /*143c0*/  IADD3 R177, P3, R177, UR17, RZ ;  /* 0x00000011b1b17c10 */ /* 0x000fc4000ff7e0ff */
[----:B------:R-:W-:Y:S02]  /*143d0*/  IADD3 R211, P6, R211, UR17, RZ ;  /* 0x00000011d3d37c10 */ /* 0x000fe4000ffde0ff */
[----:B------:R-:W-:-:S05]  /*143e0*/  IADD3 R11, P4, R11, UR17, RZ ;  /* 0x000000110b0b7c10 */ /* 0x000fca000ff9e0ff */
[----:B------:R1:W-:Y:S04]  /*143f0*/  STL [R1+0x8c], R11 ;  /* 0x00008c0b01007387 */ /* 0x0003e80000100800 */
[----:B-1----:R-:W2:Y:S04]  /*14400*/  LDL.LU R11, [R1+0x5ec] ;  /* 0x0005ec00010b7983 */ /* 0x002ea80000300800 */
[----:B------:R1:W-:Y:S04]  /*14410*/  STL [R1+0xb0], R109 ;  /* 0x0000b06d01007387 */ /* 0x0003e80000100800 */
[----:B-1----:R-:W2:Y:S04]  /*14420*/  LDL.LU R109, [R1+0x5e8] ;  /* 0x0005e800016d7983 */ /* 0x002ea80000300800 */
[----:B------:R1:W-:Y:S04]  /*14430*/  STL [R1+0x84], R21 ;  /* 0x0000841501007387 */ /* 0x0003e80000100800 */
[----:B-1----:R-:W2:Y:S04]  /*14440*/  LDL.LU R21, [R1+0x5e4] ;  /* 0x0005e40001157983 */ /* 0x002ea80000300800 */
[----:B------:R1:W-:Y:S01]  /*14450*/  STL [R1+0xa8], R194 ;  /* 0x0000a8c201007387 */ /* 0x0003e20000100800 */
[----:B---3--:R-:W-:-:S03]  /*14460*/  IADD3.X R225, R225, UR28, RZ, P4, !PT ;  /* 0x0000001ce1e17c10 */ /* 0x008fc6000a7fe4ff */
[----:B-1----:R-:W3:Y:S04]  /*14470*/  LDL.LU R194, [R1+0x5e0] ;  /* 0x0005e00001c27983 */ /* 0x002ee80000300800 */
[----:B------:R1:W-:Y:S04]  /*14480*/  STL [R1+0x7c], R193 ;  /* 0x00007cc101007387 */ /* 0x0003e80000100800 */
[----:B-1----:R-:W2:Y:S04]  /*14490*/  LDL.LU R193, [R1+0x5dc] ;  /* 0x0005dc0001c17983 */ /* 0x002ea80000300800 */
[----:B------:R1:W-:Y:S01]  /*144a0*/  STL [R1+0xa0], R7 ;  /* 0x0000a00701007387 */ /* 0x0003e20000100800 */
[----:B------:R-:W-:-:S03]  /*144b0*/  IADD3 R174, P4, R174, UR17, RZ ;  /* 0x00000011aeae7c10 */ /* 0x000fc6000ff9e0ff */
[----:B-1----:R0:W5:Y:S04]  /*144c0*/  LDL.LU R7, [R1+0x5d8] ;  /* 0x0005d80001077983 */ /* 0x0021680000300800 */
[----:B------:R1:W-:Y:S04]  /*144d0*/  STL [R1+0x74], R210 ;  /* 0x000074d201007387 */ /* 0x0003e80000100800 */
[----:B-1----:R-:W3:Y:S04]  /*144e0*/  LDL.LU R210, [R1+0x5d4] ;  /* 0x0005d40001d27983 */ /* 0x002ee80000300800 */
[----:B------:R1:W-:Y:S04]  /*144f0*/  STL [R1+0x6c], R209 ;  /* 0x00006cd101007387 */ /* 0x0003e80000100800 */
[----:B-1----:R-:W2:Y:S04]  /*14500*/  LDL.LU R209, [R1+0x5d0] ;  /* 0x0005d00001d17983 */ /* 0x002ea80000300800 */
[----:B------:R-:W-:Y:S04]  /*14510*/  STL [R1+0x98], R171 ;  /* 0x000098ab01007387 */ /* 0x000fe80000100800 */
[----:B------:R1:W-:Y:S04]  /*14520*/  STL [R1+0x64], R226 ;  /* 0x000064e201007387 */ /* 0x0003e80000100800 */
[----:B-1----:R-:W3:Y:S04]  /*14530*/  LDL.LU R226, [R1+0x5cc] ;  /* 0x0005cc0001e27983 */ /* 0x002ee80000300800 */
[----:B------:R-:W-:Y:S04]  /*14540*/  STL [R1+0x90], R172 ;  /* 0x000090ac01007387 */ /* 0x000fe80000100800 */
[----:B------:R1:W-:Y:S04]  /*14550*/  STL [R1+0x88], R225 ;  /* 0x000088e101007387 */ /* 0x0003e80000100800 */
[----:B-1----:R-:W2:Y:S04]  /*14560*/  LDL.LU R225, [R1+0x5c8] ;  /* 0x0005c80001e17983 */ /* 0x002ea80000300800 */
[----:B------:R1:W-:Y:S04]  /*14570*/  STL [R1+0x80], R242 ;  /* 0x000080f201007387 */ /* 0x0003e80000100800 */
[----:B-1----:R-:W3:Y:S04]  /*14580*/  LDL.LU R242, [R1+0x5c4] ;  /* 0x0005c40001f27983 */ /* 0x002ee80000300800 */
[----:B------:R-:W-:Y:S04]  /*14590*/  STL [R1+0x5c], R174 ;  /* 0x00005cae01007387 */ /* 0x000fe80000100800 */
[----:B------:R1:W-:Y:S04]  /*145a0*/  STL [R1+0x78], R241 ;  /* 0x000078f101007387 */ /* 0x0003e80000100800 */
[----:B-1----:R-:W2:Y:S04]  /*145b0*/  LDL.LU R241, [R1+0x5c0] ;  /* 0x0005c00001f17983 */ /* 0x002ea80000300800 */
[----:B------:R-:W-:Y:S04]  /*145c0*/  STL [R1+0x54], R177 ;  /* 0x000054b101007387 */ /* 0x000fe80000100800 */
[----:B------:R1:W-:Y:S04]  /*145d0*/  STL [R1+0x4c], R211 ;  /* 0x00004cd301007387 */ /* 0x0003e80000100800 */
[----:B-1----:R-:W3:Y:S04]  /*145e0*/  LDL.LU R211, [R1+0x5bc] ;  /* 0x0005bc0001d37983 */ /* 0x002ee80000300800 */
[----:B------:R1:W-:Y:S04]  /*145f0*/  STL [R1+0x70], R18 ;  /* 0x0000701201007387 */ /* 0x0003e80000100800 */
[----:B-1----:R-:W2:Y:S04]  /*14600*/  LDL.LU R18, [R1+0x5b8] ;  /* 0x0005b80001127983 */ /* 0x002ea80000300800 */
[----:B------:R1:W-:Y:S04]  /*14610*/  STL [R1+0x44], R196 ;  /* 0x000044c401007387 */ /* 0x0003e80000100800 */
[----:B-1----:R-:W2:Y:S01]  /*14620*/  LDL.LU R196, [R1+0x5b4] ;  /* 0x0005b40001c47983 */ /* 0x002ea20000300800 */
[----:B------:R-:W-:-:S02]  /*14630*/  IADD3.X R8, R8, UR28, RZ, P2, !PT ;  /* 0x0000001c08087c10 */ /* 0x000fc400097fe4ff */
[----:B------:R-:W-:Y:S02]  /*14640*/  IADD3 R102, P2, R102, UR17, RZ ;  /* 0x0000001166667c10 */ /* 0x000fe4000ff5e0ff */
[----:B------:R-:W-:Y:S01]  /*14650*/  IADD3.X R12, R12, UR28, RZ, P1, !PT ;  /* 0x0000001c0c0c7c10 */ /* 0x000fe20008ffe4ff */
[----:B------:R1:W-:Y:S01]  /*14660*/  STL [R1+0x68], R8 ;  /* 0x0000680801007387 */ /* 0x0003e20000100800 */
[----:B------:R-:W-:Y:S02]  /*14670*/  IADD3 R110, P1, R110, UR17, RZ ;  /* 0x000000116e6e7c10 */ /* 0x000fe4000ff3e0ff */
[----:B------:R-:W-:Y:S02]  /*14680*/  IADD3.X R120, R120, UR28, RZ, P4, !PT ;  /* 0x0000001c78787c10 */ /* 0x000fe4000a7fe4ff */
[----:B------:R-:W-:Y:S01]  /*14690*/  IADD3 R23, P4, R23, UR17, RZ ;  /* 0x0000001117177c10 */ /* 0x000fe2000ff9e0ff */
[----:B-1----:R0:W5:Y:S04]  /*146a0*/  LDL.LU R8, [R1+0x5b0] ;  /* 0x0005b00001087983 */ /* 0x0021680000300800 */
[----:B------:R1:W-:Y:S01]  /*146b0*/  STL [R1+0x3c], R102 ;  /* 0x00003c6601007387 */ /* 0x0003e20000100800 */
[----:B------:R-:W-:-:S03]  /*146c0*/  IADD3.X R9, R9, UR28, RZ, P6, !PT ;  /* 0x0000001c09097c10 */ /* 0x000fc6000b7fe4ff */
[----:B-1----:R-:W2:Y:S04]  /*146d0*/  LDL.LU R102, [R1+0x5ac] ;  /* 0x0005ac0001667983 */ /* 0x002ea80000300800 */
[----:B------:R1:W-:Y:S01]  /*146e0*/  STL [R1+0x60], R12 ;  /* 0x0000600c01007387 */ /* 0x0003e20000100800 */
[----:B------:R-:W-:-:S03]  /*146f0*/  IADD3.X R212, R212, UR28, RZ, P5, !PT ;  /* 0x0000001cd4d47c10 */ /* 0x000fc6000affe4ff */
[----:B-1----:R-:W2:Y:S04]  /*14700*/  LDL.LU R12, [R1+0x5a8] ;  /* 0x0005a800010c7983 */ /* 0x002ea80000300800 */
[----:B------:R1:W-:Y:S01]  /*14710*/  STL [R1+0x34], R110 ;  /* 0x0000346e01007387 */ /* 0x0003e20000100800 */
[----:B----4-:R-:W-:-:S03]  /*14720*/  IADD3 R121, P6, R121, UR17, RZ ;  /* 0x0000001179797c10 */ /* 0x010fc6000ffde0ff */
[----:B-1----:R-:W4:Y:S04]  /*14730*/  LDL.LU R110, [R1+0x5a4] ;  /* 0x0005a400016e7983 */ /* 0x002f280000300800 */
[----:B------:R1:W-:Y:S01]  /*14740*/  STL [R1+0x2c], R23 ;  /* 0x00002c1701007387 */ /* 0x0003e20000100800 */
[----:B------:R-:W-:-:S03]  /*14750*/  IADD3.X R228, R228, UR28, RZ, P2, !PT ;  /* 0x0000001ce4e47c10 */ /* 0x000fc600097fe4ff */
[----:B-1----:R-:W4:Y:S04]  /*14760*/  LDL.LU R23, [R1+0x5a0] ;  /* 0x0005a00001177983 */ /* 0x002f280000300800 */
[----:B------:R-:W-:Y:S01]  /*14770*/  STL [R1+0x58], R120 ;  /* 0x0000587801007387 */ /* 0x000fe20000100800 */
[----:B------:R-:W-:Y:S02]  /*14780*/  IADD3 R91, P2, R91, UR17, RZ ;  /* 0x000000115b5b7c10 */ /* 0x000fe4000ff5e0ff */
[----:B---3--:R-:W-:Y:S02]  /*14790*/  IADD3 R211, P5, R211, UR17, RZ ;  /* 0x00000011d3d37c10 */ /* 0x008fe4000ffbe0ff */
[----:B--2---:R-:W-:Y:S02]  /*147a0*/  IADD3.X R196, R196, UR28, RZ, P3, !PT ;  /* 0x0000001cc4c47c10 */ /* 0x004fe40009ffe4ff */
[----:B------:R-:W-:-:S03]  /*147b0*/  IADD3 R195, P3, R195, UR17, RZ ;  /* 0x00000011c3c37c10 */ /* 0x000fc6000ff7e0ff */
[----:B------:R1:W-:Y:S04]  /*147c0*/  STL [R1+0x50], R196 ;  /* 0x000050c401007387 */ /* 0x0003e80000100800 */
[----:B-1----:R-:W2:Y:S04]  /*147d0*/  LDL.LU R196, [R1+0x59c] ;  /* 0x00059c0001c47983 */ /* 0x002ea80000300800 */
[----:B------:R1:W-:Y:S04]  /*147e0*/  STL [R1+0x24], R195 ;  /* 0x000024c301007387 */ /* 0x0003e80000100800 */
[----:B-1----:R-:W3:Y:S04]  /*147f0*/  LDL.LU R195, [R1+0x598] ;  /* 0x0005980001c37983 */ /* 0x002ee80000300800 */
[----:B------:R1:W-:Y:S04]  /*14800*/  STL [R1+0x48], R9 ;  /* 0x0000480901007387 */ /* 0x0003e80000100800 */
[----:B-1----:R0:W5:Y:S04]  /*14810*/  LDL.LU R9, [R1+0x594] ;  /* 0x0005940001097983 */ /* 0x0021680000300800 */
[----:B------:R1:W-:Y:S04]  /*14820*/  STL [R1+0x40], R212 ;  /* 0x000040d401007387 */ /* 0x0003e80000100800 */
[----:B-1----:R-:W4:Y:S04]  /*14830*/  LDL.LU R212, [R1+0x590] ;  /* 0x0005900001d47983 */ /* 0x002f280000300800 */
[----:B------:R-:W-:Y:S04]  /*14840*/  STL [R1+0x1c], R121 ;  /* 0x00001c7901007387 */ /* 0x000fe80000100800 */
[----:B------:R1:W-:Y:S04]  /*14850*/  STL [R1+0x14], R211 ;  /* 0x000014d301007387 */ /* 0x0003e80000100800 */
[----:B-1----:R-:W4:Y:S04]  /*14860*/  LDL.LU R211, [R1+0x58c] ;  /* 0x00058c0001d37983 */ /* 0x002f280000300800 */
[----:B------:R1:W-:Y:S04]  /*14870*/  STL [R1+0x38], R228 ;  /* 0x000038e401007387 */ /* 0x0003e80000100800 */
[----:B-1----:R-:W4:Y:S04]  /*14880*/  LDL.LU R228, [R1+0x588] ;  /* 0x0005880001e47983 */ /* 0x002f280000300800 */
[----:B------:R1:W-:Y:S04]  /*14890*/  STL [R1+0xc], R91 ;  /* 0x00000c5b01007387 */ /* 0x0003e80000100800 */
[----:B-1----:R-:W2:Y:S01]  /*148a0*/  LDL.LU R91, [R1+0x584] ;  /* 0x00058400015b7983 */ /* 0x002ea20000300800 */
[----:B------:R-:W-:-:S02]  /*148b0*/  IADD3.X R227, R227, UR28, RZ, P1, !PT ;  /* 0x0000001ce3e37c10 */ /* 0x000fc40008ffe4ff */
[----:B------:R-:W-:Y:S02]  /*148c0*/  IADD3 R244, P1, R244, UR17, RZ ;  /* 0x00000011f4f47c10 */ /* 0x000fe4000ff3e0ff */
[----:B------:R-:W-:Y:S01]  /*148d0*/  IADD3.X R243, R243, UR28, RZ, P4, !PT ;  /* 0x0000001cf3f37c10 */ /* 0x000fe2000a7fe4ff */
[----:B------:R1:W-:Y:S04]  /*148e0*/  STL [R1+0x30], R227 ;  /* 0x000030e301007387 */ /* 0x0003e80000100800 */
[----:B-1----:R-:W4:Y:S04]  /*148f0*/  LDL.LU R227, [R1+0x580] ;  /* 0x0005800001e37983 */ /* 0x002f280000300800 */
[----:B------:R1:W-:Y:S04]  /*14900*/  STL [R1+0x4], R244 ;  /* 0x000004f401007387 */ /* 0x0003e80000100800 */
[----:B-1----:R-:W3:Y:S04]  /*14910*/  LDL.LU R244, [R1+0x57c] ;  /* 0x00057c0001f47983 */ /* 0x002ee80000300800 */
[----:B------:R1:W-:Y:S04]  /*14920*/  STL [R1+0x28], R243 ;  /* 0x000028f301007387 */ /* 0x0003e80000100800 */
[----:B-1----:R-:W4:Y:S01]  /*14930*/  LDL.LU R243, [R1+0x578] ;  /* 0x0005780001f37983 */ /* 0x002f220000300800 */
[----:B------:R-:W-:-:S02]  /*14940*/  IADD3.X R190, R190, UR28, RZ, P3, !PT ;  /* 0x0000001cbebe7c10 */ /* 0x000fc40009ffe4ff */
[----:B------:R-:W-:Y:S02]  /*14950*/  IADD3.X R18, R18, UR28, RZ, P5, !PT ;  /* 0x0000001c12127c10 */ /* 0x000fe4000affe4ff */
[----:B------:R-:W-:Y:S02]  /*14960*/  IADD3.X R0, R0, UR28, RZ, P2, !PT ;  /* 0x0000001c00007c10 */ /* 0x000fe400097fe4ff */
[----:B------:R-:W-:Y:S01]  /*14970*/  IADD3.X R192, R192, UR28, RZ, P1, !PT ;  /* 0x0000001cc0c07c10 */ /* 0x000fe20008ffe4ff */
[----:B------:R-:W-:Y:S01]  /*14980*/  WARPGROUP.ARRIVE ;  /* 0x00000000000079c5 */ /* 0x000fe20000000000 */
[----:B------:R-:W-:Y:S01]  /*14990*/  UMOV UR13, 0x40000040 ;  /* 0x40000040000d7882 */ /* 0x000fe20000000000 */
[----:B------:R-:W-:-:S04]  /*149a0*/  UMOV UR15, 0x40000040 ;  /* 0x40000040000f7882 */ /* 0x000fc80000000000 */
[----:B------:R-:W-:-:S12]  /*149b0*/  QGMMA.64x128x32.F32.E4M3.E4M3 R24, gdesc[UR12], R24 ;  /* 0x01e000000c1879f3 */ /* 0x000fd80008700818 */
[----:B------:R-:W-:-:S12]  /*149c0*/  QGMMA.64x128x32.F32.E4M3.E4M3 R24, gdesc[UR8], R24 ;  /* 0x01e00000081879f3 */ /* 0x000fd80008700818 */
[----:B------:R-:W-:Y:S01]  /*149d0*/  QGMMA.64x128x32.F32.E4M3.E4M3 R24, gdesc[UR20], R24 ;  /* 0x01e00000141879f3 */ /* 0x000fe20008700818 */
[----:B--2---:R-:W-:-:S05]  /*149e0*/  IADD3.X R91, R91, UR28, RZ, P6, !PT ;  /* 0x0000001c5b5b7c10 */ /* 0x004fca000b7fe4ff */
[----:B------:R1:W-:Y:S04]  /*149f0*/  STL [R1+0x18], R91 ;  /* 0x0000185b01007387 */ /* 0x0003e80000100800 */
[----:B------:R-:W-:Y:S04]  /*14a00*/  STL [R1+0x20], R190 ;  /* 0x000020be01007387 */ /* 0x000fe80000100800 */
[----:B-1----:R-:W2:Y:S04]  /*14a10*/  LDL.LU R91, [R1+0x574] ;  /* 0x00057400015b7983 */ /* 0x002ea80000300800 */
[----:B------:R1:W-:Y:S04]  /*14a20*/  STL [R1+0x10], R18 ;  /* 0x0000101201007387 */ /* 0x0003e80000100800 */
[----:B-1----:R-:W2:Y:S04]  /*14a30*/  LDL.LU R18, [R1+0x570] ;  /* 0x0005700001127983 */ /* 0x002ea80000300800 */
[----:B------:R1:W-:Y:S04]  /*14a40*/  STL [R1+0x8], R0 ;  /* 0x0000080001007387 */ /* 0x0003e80000100800 */
[----:B-1----:R-:W2:Y:S04]  /*14a50*/  LDL.LU R0, [R1+0x56c] ;  /* 0x00056c0001007983 */ /* 0x002ea80000300800 */
[----:B------:R1:W-:Y:S04]  /*14a60*/  STL [R1], R192 ;  /* 0x000000c001007387 */ /* 0x0003e80000100800 */
[----:B-1----:R-:W2:Y:S01]  /*14a70*/  LDL.LU R192, [R1+0x454] ;  /* 0x0004540001c07983 */ /* 0x002ea20000300800 */
[----:B---3--:R-:W-:-:S04]  /*14a80*/  IADD3 R244, P2, R244, UR17, RZ ;  /* 0x00000011f4f47c10 */ /* 0x008fc8000ff5e0ff */
[----:B----4-:R-:W-:Y:S02]  /*14a90*/  IADD3.X R243, R243, UR28, RZ, P2, !PT ;  /* 0x0000001cf3f37c10 */ /* 0x010fe400097fe4ff */
[----:B------:R-:W-:-:S04]  /*14aa0*/  IADD3 R232, P2, R232, UR17, RZ ;  /* 0x00000011e8e87c10 */ /* 0x000fc8000ff5e0ff */
[----:B------:R-:W-:Y:S02]  /*14ab0*/  IADD3.X R231, R231, UR28, RZ, P2, !PT ;  /* 0x0000001ce7e77c10 */ /* 0x000fe400097fe4ff */
[----:B------:R-:W-:-:S04]  /*14ac0*/  IADD3 R220, P2, R220, UR17, RZ ;  /* 0x00000011dcdc7c10 */ /* 0x000fc8000ff5e0ff */
[----:B------:R-:W-:Y:S02]  /*14ad0*/  IADD3.X R219, R219, UR28, RZ, P2, !PT ;  /* 0x0000001cdbdb7c10 */ /* 0x000fe400097fe4ff */
[----:B------:R-:W-:-:S04]  /*14ae0*/  IADD3 R208, P2, R208, UR17, RZ ;  /* 0x00000011d0d07c10 */ /* 0x000fc8000ff5e0ff */
[----:B------:R-:W-:Y:S02]  /*14af0*/  IADD3.X R207, R207, UR28, RZ, P2, !PT ;  /* 0x0000001ccfcf7c10 */ /* 0x000fe400097fe4ff */
[----:B------:R-:W-:Y:S01]  /*14b00*/  IADD3 R196, P2, R196, UR17, RZ ;  /* 0x00000011c4c47c10 */ /* 0x000fe2000ff5e0ff */
[----:B------:R-:W-:Y:S03]  /*14b10*/  QGMMA.64x128x32.F32.E4M3.E4M3 R24, gdesc[UR24], R24, gsb0 ;  /* 0x01e00000181879f3 */ /* 0x000fe60008000818 */
[----:B------:R-:W-:Y:S02]  /*14b20*/  IADD3.X R195, R195, UR28, RZ, P2, !PT ;  /* 0x0000001cc3c37c10 */ /* 0x000fe400097fe4ff */
[----:B------:R-:W-:-:S04]  /*14b30*/  IADD3 R112, P2, R112, UR17, RZ ;  /* 0x0000001170707c10 */ /* 0x000fc8000ff5e0ff */
[----:B------:R-:W-:Y:S02]  /*14b40*/  IADD3.X R90, R90, UR28, RZ, P2, !PT ;  /* 0x0000001c5a5a7c10 */ /* 0x000fe400097fe4ff */
[----:B------:R-:W-:-:S04]  /*14b50*/  IADD3 R106, P2, R106, UR17, RZ ;  /* 0x000000116a6a7c10 */ /* 0x000fc8000ff5e0ff */
[----:B------:R-:W-:Y:S02]  /*14b60*/  IADD3.X R16, R16, UR28, RZ, P2, !PT ;  /* 0x0000001c10107c10 */ /* 0x000fe400097fe4ff */
[----:B------:R-:W-:-:S04]  /*14b70*/  IADD3 R100, P2, R100, UR17, RZ ;  /* 0x0000001164647c10 */ /* 0x000fc8000ff5e0ff */
[----:B------:R-:W-:Y:S02]  /*14b80*/  IADD3.X R10, R10, UR28, RZ, P2, !PT ;  /* 0x0000001c0a0a7c10 */ /* 0x000fe400097fe4ff */
[----:B--2---:R-:W-:-:S04]  /*14b90*/  IADD3 R192, P2, R192, UR16, RZ ;  /* 0x00000010c0c07c10 */ /* 0x004fc8000ff5e0ff */
[----:B------:R-:W-:Y:S01]  /*14ba0*/  IADD3.X R0, R0, UR6, RZ, P2, !PT ;  /* 0x0000000600007c10 */ /* 0x000fe200097fe4ff */
[----:B------:R-:W-:Y:S04]  /*14bb0*/  STL [R1+0x454], R192 ;  /* 0x000454c001007387 */ /* 0x000fe80000100800 */
[----:B------:R1:W-:Y:S04]  /*14bc0*/  STL [R1+0x438], R0 ;  /* 0x0004380001007387 */ /* 0x0003e80000100800 */
[----:B-1----:R0:W5:Y:S01]  /*14bd0*/  LDL.LU R0, [R1+0x568] ;  /* 0x0005680001007983 */ /* 0x0021620000300800 */
[----:B------:R-:W-:-:S02]  /*14be0*/  IADD3 R252, P4, R252, UR17, RZ ;  /* 0x00000011fcfc7c10 */ /* 0x000fc4000ff9e0ff */
[----:B------:R-:W-:Y:S02]  /*14bf0*/  IADD3 R250, P3, R250, UR17, RZ ;  /* 0x00000011fafa7c10 */ /* 0x000fe4000ff7e0ff */
[----:B------:R-:W-:Y:S02]  /*14c00*/  IADD3 R248, P6, R248, UR17, RZ ;  /* 0x00000011f8f87c10 */ /* 0x000fe4000ffde0ff */
[----:B------:R-:W-:Y:S02]  /*14c10*/  IADD3 R246, P5, R246, UR17, RZ ;  /* 0x00000011f6f67c10 */ /* 0x000fe4000ffbe0ff */
[----:B------:R-:W-:Y:S02]  /*14c20*/  IADD3.X R251, R251, UR28, RZ, P4, !PT ;  /* 0x0000001cfbfb7c10 */ /* 0x000fe4000a7fe4ff */
[----:B------:R-:W-:Y:S02]  /*14c30*/  IADD3.X R249, R249, UR28, RZ, P3, !PT ;  /* 0x0000001cf9f97c10 */ /* 0x000fe40009ffe4ff */
[----:B------:R-:W-:-:S02]  /*14c40*/  IADD3.X R247, R247, UR28, RZ, P6, !PT ;  /* 0x0000001cf7f77c10 */ /* 0x000fc4000b7fe4ff */
[----:B------:R-:W-:Y:S02]  /*14c50*/  IADD3.X R245, R245, UR28, RZ, P5, !PT ;  /* 0x0000001cf5f57c10 */ /* 0x000fe4000affe4ff */
[----:B------:R-:W-:Y:S02]  /*14c60*/  IADD3 R242, P1, R242, UR17, RZ ;  /* 0x00000011f2f27c10 */ /* 0x000fe4000ff3e0ff */
[----:B------:R-:W-:Y:S02]  /*14c70*/  IADD3 R240, P4, R240, UR17, RZ ;  /* 0x00000011f0f07c10 */ /* 0x000fe4000ff9e0ff */
[----:B------:R-:W-:Y:S02]  /*14c80*/  IADD3 R238, P3, R238, UR17, RZ ;  /* 0x00000011eeee7c10 */ /* 0x000fe4000ff7e0ff */
[----:B------:R-:W-:Y:S02]  /*14c90*/  IADD3 R236, P6, R236, UR17, RZ ;  /* 0x00000011ecec7c10 */ /* 0x000fe4000ffde0ff */
[----:B------:R-:W-:-:S02]  /*14ca0*/  IADD3 R234, P5, R234, UR17, RZ ;  /* 0x00000011eaea7c10 */ /* 0x000fc4000ffbe0ff */
[----:B------:R-:W-:Y:S02]  /*14cb0*/  IADD3.X R241, R241, UR28, RZ, P1, !PT ;  /* 0x0000001cf1f17c10 */ /* 0x000fe40008ffe4ff */
[----:B------:R-:W-:Y:S02]  /*14cc0*/  IADD3.X R239, R239, UR28, RZ, P4, !PT ;  /* 0x0000001cefef7c10 */ /* 0x000fe4000a7fe4ff */
[----:B------:R-:W-:Y:S02]  /*14cd0*/  IADD3.X R237, R237, UR28, RZ, P3, !PT ;  /* 0x0000001ceded7c10 */ /* 0x000fe40009ffe4ff */
[----:B------:R-:W-:Y:S02]  /*14ce0*/  IADD3.X R235, R235, UR28, RZ, P6, !PT ;  /* 0x0000001cebeb7c10 */ /* 0x000fe4000b7fe4ff */
[----:B------:R-:W-:Y:S02]  /*14cf0*/  IADD3.X R233, R233, UR28, RZ, P5, !PT ;  /* 0x0000001ce9e97c10 */ /* 0x000fe4000affe4ff */
[----:B------:R-:W-:-:S02]  /*14d00*/  IADD3 R230, P1, R230, UR17, RZ ;  /* 0x00000011e6e67c10 */ /* 0x000fc4000ff3e0ff */
[----:B------:R-:W-:Y:S02]  /*14d10*/  IADD3 R228, P4, R228, UR17, RZ ;  /* 0x00000011e4e47c10 */ /* 0x000fe4000ff9e0ff */
[----:B------:R-:W-:Y:S02]  /*14d20*/  IADD3 R226, P3, R226, UR17, RZ ;  /* 0x00000011e2e27c10 */ /* 0x000fe4000ff7e0ff */
[----:B------:R-:W-:Y:S02]  /*14d30*/  IADD3 R224, P6, R224, UR17, RZ ;  /* 0x00000011e0e07c10 */ /* 0x000fe4000ffde0ff */
[----:B------:R-:W-:Y:S02]  /*14d40*/  IADD3 R222, P5, R222, UR17, RZ ;  /* 0x00000011dede7c10 */ /* 0x000fe4000ffbe0ff */
[----:B------:R-:W-:Y:S02]  /*14d50*/  IADD3.X R229, R229, UR28, RZ, P1, !PT ;  /* 0x0000001ce5e57c10 */ /* 0x000fe40008ffe4ff */
[----:B------:R-:W-:-:S02]  /*14d60*/  IADD3.X R227, R227, UR28, RZ, P4, !PT ;  /* 0x0000001ce3e37c10 */ /* 0x000fc4000a7fe4ff */
[----:B------:R-:W-:Y:S02]  /*14d70*/  IADD3.X R225, R225, UR28, RZ, P3, !PT ;  /* 0x0000001ce1e17c10 */ /* 0x000fe40009ffe4ff */
[----:B------:R-:W-:Y:S02]  /*14d80*/  IADD3.X R223, R223, UR28, RZ, P6, !PT ;  /* 0x0000001cdfdf7c10 */ /* 0x000fe4000b7fe4ff */
[----:B------:R-:W-:Y:S02]  /*14d90*/  IADD3.X R221, R221, UR28, RZ, P5, !PT ;  /* 0x0000001cdddd7c10 */ /* 0x000fe4000affe4ff */
[----:B------:R-:W-:Y:S02]  /*14da0*/  IADD3 R218, P1, R218, UR17, RZ ;  /* 0x00000011dada7c10 */ /* 0x000fe4000ff3e0ff */
[----:B------:R-:W-:Y:S02]  /*14db0*/  IADD3 R216, P4, R216, UR17, RZ ;  /* 0x00000011d8d87c10 */ /* 0x000fe4000ff9e0ff */
[----:B------:R-:W-:-:S02]  /*14dc0*/  IADD3 R214, P3, R214, UR17, RZ ;  /* 0x00000011d6d67c10 */ /* 0x000fc4000ff7e0ff */
[----:B------:R-:W-:Y:S02]  /*14dd0*/  IADD3 R212, P6, R212, UR17, RZ ;  /* 0x00000011d4d47c10 */ /* 0x000fe4000ffde0ff */
[----:B------:R-:W-:Y:S02]  /*14de0*/  IADD3 R210, P5, R210, UR17, RZ ;  /* 0x00000011d2d27c10 */ /* 0x000fe4000ffbe0ff */
[----:B------:R-:W-:Y:S02]  /*14df0*/  IADD3.X R217, R217, UR28, RZ, P1, !PT ;  /* 0x0000001cd9d97c10 */ /* 0x000fe40008ffe4ff */
        /* <DEDUP_REMOVED lines=13> */
[----:B------:R-:W-:Y:S01]  /*14ed0*/  IADD3.X R197, R197, UR28, RZ, P5, !PT ;  /* 0x0000001cc5c57c10 */ /* 0x000fe2000affe4ff */
[----:B------:R-:W-:Y:S01]  /*14ee0*/  UIADD3 UR4, UR4, 0x1, URZ ;  /* 0x0000000104047890 */ /* 0x000fe2000fffe03f */
        /* <DEDUP_REMOVED lines=15> */
[----:B------:R-:W-:Y:S02]  /*14fe0*/  ISETP.NE.U32.AND P0, PT, R119, UR4, PT ;  /* 0x0000000477007c0c */ /* 0x000fe4000bf05070 */
[----:B------:R-:W-:Y:S02]  /*14ff0*/  IADD3.X R89, R89, UR28, RZ, P1, !PT ;  /* 0x0000001c59597c10 */ /* 0x000fe40008ffe4ff */
[----:B------:R-:W-:Y:S02]  /*15000*/  IADD3.X R23, R23, UR28, RZ, P4, !PT ;  /* 0x0000001c17177c10 */ /* 0x000fe4000a7fe4ff */
[----:B------:R-:W-:-:S02]  /*15010*/  IADD3.X R21, R21, UR28, RZ, P3, !PT ;  /* 0x0000001c15157c10 */ /* 0x000fc40009ffe4ff */
[----:B------:R-:W-:Y:S02]  /*15020*/  IADD3.X R19, R19, UR28, RZ, P6, !PT ;  /* 0x0000001c13137c10 */ /* 0x000fe4000b7fe4ff */
[----:B------:R-:W-:Y:S02]  /*15030*/  IADD3.X R17, R17, UR28, RZ, P5, !PT ;  /* 0x0000001c11117c10 */ /* 0x000fe4000affe4ff */
[----:B------:R-:W-:Y:S02]  /*15040*/  IADD3 R105, P1, R105, UR17, RZ ;  /* 0x0000001169697c10 */ /* 0x000fe4000ff3e0ff */
[----:B------:R-:W-:Y:S02]  /*15050*/  IADD3 R104, P4, R104, UR17, RZ ;  /* 0x0000001168687c10 */ /* 0x000fe4000ff9e0ff */
[----:B------:R-:W-:Y:S02]  /*15060*/  IADD3 R103, P3, R103, UR17, RZ ;  /* 0x0000001167677c10 */ /* 0x000fe4000ff7e0ff */
[----:B------:R-:W-:-:S02]  /*15070*/  IADD3 R102, P6, R102, UR17, RZ ;  /* 0x0000001166667c10 */ /* 0x000fc4000ffde0ff */
[----:B------:R-:W-:Y:S02]  /*15080*/  IADD3 R101, P5, R101, UR17, RZ ;  /* 0x0000001165657c10 */ /* 0x000fe4000ffbe0ff */
[----:B------:R-:W-:Y:S02]  /*15090*/  IADD3.X R15, R15, UR28, RZ, P1, !PT ;  /* 0x0000001c0f0f7c10 */ /* 0x000fe40008ffe4ff */
[----:B------:R-:W-:Y:S02]  /*150a0*/  IADD3.X R14, R14, UR28, RZ, P4, !PT ;  /* 0x0000001c0e0e7c10 */ /* 0x000fe4000a7fe4ff */
[----:B------:R-:W-:Y:S02]  /*150b0*/  IADD3.X R13, R13, UR28, RZ, P3, !PT ;  /* 0x0000001c0d0d7c10 */ /* 0x000fe40009ffe4ff */
[----:B------:R-:W-:Y:S02]  /*150c0*/  IADD3.X R12, R12, UR28, RZ, P6, !PT ;  /* 0x0000001c0c0c7c10 */ /* 0x000fe4000b7fe4ff */
[----:B------:R-:W-:-:S02]  /*150d0*/  IADD3.X R11, R11, UR28, RZ, P5, !PT ;  /* 0x0000001c0b0b7c10 */ /* 0x000fc4000affe4ff */
[----:B------:R-:W-:Y:S02]  /*150e0*/  IADD3 R99, P1, R99, UR17, RZ ;  /* 0x0000001163637c10 */ /* 0x000fe4000ff3e0ff */
[----:B------:R-:W-:Y:S02]  /*150f0*/  IADD3 R97, P4, R97, UR17, RZ ;  /* 0x0000001161617c10 */ /* 0x000fe4000ff9e0ff */
[----:B------:R-:W-:Y:S02]  /*15100*/  IADD3 R95, P3, R95, UR17, RZ ;  /* 0x000000115f5f7c10 */ /* 0x000fe4000ff7e0ff */
[----:B------:R-:W-:Y:S02]  /*15110*/  IADD3 R93, P6, R93, UR17, RZ ;  /* 0x000000115d5d7c10 */ /* 0x000fe4000ffde0ff */
[----:B------:R-:W-:Y:S01]  /*15120*/  IADD3 R91, P5, R91, UR17, RZ ;  /* 0x000000115b5b7c10 */ /* 0x000fe2000ffbe0ff */
[----:B------:R-:W-:Y:S02]  /*15130*/  WARPGROUP.DEPBAR.LE gsb0, 0x0 ;  /* 0x00008000000079c5 */ /* 0x000fe40000010000 */
[----:B------:R-:W-:-:S02]  /*15140*/  IADD3.X R117, R117, UR28, RZ, P1, !PT ;  /* 0x0000001c75757c10 */ /* 0x000fc40008ffe4ff */
[----:B------:R-:W-:Y:S02]  /*15150*/  IADD3.X R88, R88, UR28, RZ, P4, !PT ;  /* 0x0000001c58587c10 */ /* 0x000fe4000a7fe4ff */
[----:B------:R-:W-:Y:S02]  /*15160*/  IADD3.X R22, R22, UR28, RZ, P3, !PT ;  /* 0x0000001c16167c10 */ /* 0x000fe40009ffe4ff */
[----:B------:R-:W-:Y:S02]  /*15170*/  IADD3.X R20, R20, UR28, RZ, P6, !PT ;  /* 0x0000001c14147c10 */ /* 0x000fe4000b7fe4ff */
[----:B------:R-:W-:Y:S01]  /*15180*/  IADD3.X R18, R18, UR28, RZ, P5, !PT ;  /* 0x0000001c12127c10 */ /* 0x000fe2000affe4ff */
[----:B0-----:R-:W-:Y:S06]  /*15190*/  @P0 BRA `(.L_x_2) ;  /* 0xffffff5400a00947 */ /* 0x001fec000383ffff */
.L_x_1:
[----:B------:R-:W2:Y:S01]  /*151a0*/  LDL.LU R118, [R1+0x564] ;  /* 0x0005640001767983 */ /* 0x000ea20000300800 */
[----:B------:R-:W-:Y:S01]  /*151b0*/  F2FP.SATFINITE.E4M3.F32.PACK_AB_MERGE_C R24, R25, R24, RZ ;  /* 0x000000181918723e */ /* 0x000fe200048070ff */
[----:B------:R-:W-:Y:S01]  /*151c0*/  ULDC UR4, c[0x0][0x244] ;  /* 0x0000910000047ab9 */ /* 0x000fe20000000800 */
[----:B------:R-:W-:Y:S01]  /*151d0*/  F2FP.SATFINITE.E4M3.F32.PACK_AB_MERGE_C R28, R29, R28, RZ ;  /* 0x0000001c1d1c723e */ /* 0x000fe200048070ff */
[----:B------:R-:W0:Y:S01]  /*151e0*/  S2R R116, SR_TID.X ;  /* 0x0000000000747919 */ /* 0x000e220000002100 */
[----:B------:R-:W-:Y:S01]  /*151f0*/  F2FP.SATFINITE.E4M3.F32.PACK_AB_MERGE_C R32, R33, R32, RZ ;  /* 0x000000202120723e */ /* 0x000fe200048070ff */
[----:B------:R-:W-:Y:S01]  /*15200*/  ULDC UR8, c[0x0][0x22c] ;  /* 0x00008b0000087ab9 */ /* 0x000fe20000000800 */
[----:B------:R-:W-:Y:S01]  /*15210*/  F2FP.SATFINITE.E4M3.F32.PACK_AB_MERGE_C R42, R43, R42, RZ ;  /* 0x0000002a2b2a723e */ /* 0x000fe200048070ff */
[----:B------:R-:W1:Y:S01]  /*15220*/  S2R R119, SR_TID.X ;  /* 0x0000000000777919 */ /* 0x000e620000002100 */
[----:B------:R-:W-:Y:S01]  /*15230*/  LOP3.LUT R24, R24, 0xffff, RZ, 0xc0, !PT ;  /* 0x0000ffff18187812 */ /* 0x000fe200078ec0ff */
[----:B------:R-:W-:Y:S01]  /*15240*/  ULDC UR10, c[0x0][0x22c] ;  /* 0x00008b00000a7ab9 */ /* 0x000fe20000000800 */
[----:B------:R-:W-:Y:S01]  /*15250*/  LOP3.LUT R43, R32, 0xffff, RZ, 0xc0, !PT ;  /* 0x0000ffff202b7812 */ /* 0x000fe200078ec0ff */
[----:B------:R-:W3:Y:S01]  /*15260*/  S2R R120, SR_TID.X ;  /* 0x0000000000787919 */ /* 0x000ee20000002100 */
[----:B------:R-:W-:Y:S01]  /*15270*/  LOP3.LUT R23, R28, 0xffff, RZ, 0xc0, !PT ;  /* 0x0000ffff1c177812 */ /* 0x000fe200078ec0ff */
[----:B------:R-:W-:Y:S01]  /*15280*/  ULDC UR9, c[0x0][0x22c] ;  /* 0x00008b0000097ab9 */ /* 0x000fe20000000800 */
[----:B------:R-:W-:Y:S01]  /*15290*/  F2FP.SATFINITE.E4M3.F32.PACK_AB_MERGE_C R26, R27, R26, RZ ;  /* 0x0000001a1b1a723e */ /* 0x000fe200048070ff */
[----:B------:R-:W4:Y:S01]  /*152a0*/  S2R R121, SR_TID.X ;  /* 0x0000000000797919 */ /* 0x000f220000002100 */
[----:B------:R-:W-:-:S02]  /*152b0*/  F2FP.SATFINITE.E4M3.F32.PACK_AB_MERGE_C R30, R31, R30, RZ ;  /* 0x0000001e1f1e723e */ /* 0x000fc400048070ff */
[----:B------:R-:W-:Y:S02]  /*152c0*/  F2FP.SATFINITE.E4M3.F32.PACK_AB_MERGE_C R34, R35, R34, RZ ;  /* 0x000000222322723e */ /* 0x000fe400048070ff */
[----:B------:R-:W-:Y:S02]  /*152d0*/  F2FP.SATFINITE.E4M3.F32.PACK_AB_MERGE_C R13, R55, R54, RZ ;  /* 0x00000036370d723e */ /* 0x000fe400048070ff */
[----:B-----5:R-:W-:Y:S02]  /*152e0*/  PRMT R3, R43, 0x3340, R0 ;  /* 0x000033402b037816 */ /* 0x020fe40000000000 */
[----:B------:R-:W-:Y:S02]  /*152f0*/  PRMT R2, R24, 0x3340, R23 ;  /* 0x0000334018027816 */ /* 0x000fe40000000017 */
[----:B------:R-:W-:Y:S02]  /*15300*/  LOP3.LUT R19, R26, 0xffff, RZ, 0xc0, !PT ;  /* 0x0000ffff1a137812 */ /* 0x000fe400078ec0ff */
[----:B------:R-:W-:-:S02]  /*15310*/  LOP3.LUT R96, R30, 0xffff, RZ, 0xc0, !PT ;  /* 0x0000ffff1e607812 */ /* 0x000fc400078ec0ff */
[----:B------:R-:W-:Y:S02]  /*15320*/  LOP3.LUT R55, R34, 0xffff, RZ, 0xc0, !PT ;  /* 0x0000ffff22377812 */ /* 0x000fe400078ec0ff */
[----:B------:R-:W-:Y:S02]  /*15330*/  PRMT R18, R2, 0x5410, R3 ;  /* 0x0000541002127816 */ /* 0x000fe40000000003 */
[----:B------:R-:W-:Y:S02]  /*15340*/  PRMT R3, R55, 0x3340, R0 ;  /* 0x0000334037037816 */ /* 0x000fe40000000000 */
[----:B------:R-:W-:Y:S02]  /*15350*/  PRMT R2, R19, 0x3340, R96 ;  /* 0x0000334013027816 */ /* 0x000fe40000000060 */
[----:B------:R-:W-:Y:S02]  /*15360*/  F2FP.SATFINITE.E4M3.F32.PACK_AB_MERGE_C R40, R41, R40, RZ ;  /* 0x000000282928723e */ /* 0x000fe400048070ff */
[----:B------:R-:W-:Y:S01]  /*15370*/  PRMT R15, R2, 0x5410, R3 ;  /* 0x00005410020f7816 */ /* 0x000fe20000000003 */
[----:B0-----:R-:W-:Y:S01]  /*15380*/  IMAD.SHL.U32 R2, R116, 0x80, RZ ;  /* 0x0000008074027824 */ /* 0x001fe200078e00ff */
[----:B------:R-:W-:-:S02]  /*15390*/  F2FP.SATFINITE.E4M3.F32.PACK_AB_MERGE_C R16, R69, R68, RZ ;  /* 0x000000444510723e */ /* 0x000fc400048070ff */
[----:B------:R-:W-:Y:S02]  /*153a0*/  F2FP.SATFINITE.E4M3.F32.PACK_AB_MERGE_C R80, R81, R80, RZ ;  /* 0x000000505150723e */ /* 0x000fe400048070ff */
[----:B------:R-:W-:Y:S02]  /*153b0*/  LOP3.LUT R2, R2, 0x400, RZ, 0xc0, !PT ;  /* 0x0000040002027812 */ /* 0x000fe400078ec0ff */
[----:B------:R-:W-:Y:S02]  /*153c0*/  LOP3.LUT R115, R80, 0xffff, RZ, 0xc0, !PT ;  /* 0x0000ffff50737812 */ /* 0x000fe400078ec0ff */
[----:B---3--:R-:W-:Y:S02]  /*153d0*/  LEA.HI R120, R120, 0x6e, RZ, 0x1a ;  /* 0x0000006e78787811 */ /* 0x008fe400078fd0ff */
[----:B-1----:R-:W-:Y:S02]  /*153e0*/  LEA.HI R119, R119, 0x5e, RZ, 0x1a ;  /* 0x0000005e77777811 */ /* 0x002fe400078fd0ff */
[----:B------:R-:W-:-:S02]  /*153f0*/  F2FP.SATFINITE.E4M3.F32.PACK_AB_MERGE_C R46, R47, R46, RZ ;  /* 0x0000002e2f2e723e */ /* 0x000fc400048070ff */
[----:B------:R-:W-:Y:S02]  /*15400*/  F2FP.SATFINITE.E4M3.F32.PACK_AB_MERGE_C R50, R51, R50, RZ ;  /* 0x000000323332723e */ /* 0x000fe400048070ff */
[----:B------:R-:W-:Y:S02]  /*15410*/  F2FP.SATFINITE.E4M3.F32.PACK_AB_MERGE_C R56, R57, R56, RZ ;  /* 0x000000383938723e */ /* 0x000fe400048070ff */
[----:B------:R-:W-:Y:S02]  /*15420*/  F2FP.SATFINITE.E4M3.F32.PACK_AB_MERGE_C R60, R61, R60, RZ ;  /* 0x0000003c3d3c723e */ /* 0x000fe400048070ff */
[----:B------:R-:W-:Y:S02]  /*15430*/  F2FP.SATFINITE.E4M3.F32.PACK_AB_MERGE_C R64, R65, R64, RZ ;  /* 0x000000404140723e */ /* 0x000fe400048070ff */
[C---:B------:R-:W-:Y:S02]  /*15440*/  LOP3.LUT R26, R0.reuse, R120, RZ, 0xfc, !PT ;  /* 0x00000078001a7212 */ /* 0x040fe400078efcff */
[----:B------:R-:W-:Y:S01]  /*15450*/  LOP3.LUT R33, R0, R119, RZ, 0xfc, !PT ;  /* 0x0000007700217212 */ /* 0x000fe200078efcff */
[----:B------:R-:W0:Y:S01]  /*15460*/  S2R R120, SR_TID.X ;  /* 0x0000000000787919 */ /* 0x000e220000002100 */
[----:B------:R-:W-:-:S02]  /*15470*/  F2FP.SATFINITE.E4M3.F32.PACK_AB_MERGE_C R44, R45, R44, RZ ;  /* 0x0000002c2d2c723e */ /* 0x000fc400048070ff */
[----:B------:R-:W-:Y:S01]  /*15480*/  F2FP.SATFINITE.E4M3.F32.PACK_AB_MERGE_C R48, R49, R48, RZ ;  /* 0x000000303130723e */ /* 0x000fe200048070ff */
[----:B------:R-:W1:Y:S01]  /*15490*/  S2R R119, SR_TID.X ;  /* 0x0000000000777919 */ /* 0x000e620000002100 */
[----:B------:R-:W-:Y:S02]  /*154a0*/  LOP3.LUT R93, R42, 0xffff, RZ, 0xc0, !PT ;  /* 0x0000ffff2a5d7812 */ /* 0x000fe400078ec0ff */
[----:B------:R-:W-:Y:S02]  /*154b0*/  LOP3.LUT R106, R46, 0xffff, RZ, 0xc0, !PT ;  /* 0x0000ffff2e6a7812 */ /* 0x000fe400078ec0ff */
[----:B------:R-:W-:Y:S02]  /*154c0*/  LOP3.LUT R99, R50, 0xffff, RZ, 0xc0, !PT ;  /* 0x0000ffff32637812 */ /* 0x000fe400078ec0ff */
[----:B------:R-:W-:Y:S02]  /*154d0*/  LOP3.LUT R103, R56, 0xffff, RZ, 0xc0, !PT ;  /* 0x0000ffff38677812 */ /* 0x000fe400078ec0ff */
[----:B------:R-:W-:-:S02]  /*154e0*/  LOP3.LUT R108, R60, 0xffff, RZ, 0xc0, !PT ;  /* 0x0000ffff3c6c7812 */ /* 0x000fc400078ec0ff */
[----:B------:R-:W-:Y:S02]  /*154f0*/  LOP3.LUT R107, R64, 0xffff, RZ, 0xc0, !PT ;  /* 0x0000ffff406b7812 */ /* 0x000fe400078ec0ff */
[----:B------:R-:W-:Y:S02]  /*15500*/  F2FP.SATFINITE.E4M3.F32.PACK_AB_MERGE_C R74, R75, R74, RZ ;  /* 0x0000004a4b4a723e */ /* 0x000fe400048070ff */
[----:B------:R-:W-:Y:S02]  /*15510*/  F2FP.SATFINITE.E4M3.F32.PACK_AB_MERGE_C R78, R79, R78, RZ ;  /* 0x0000004e4f4e723e */ /* 0x000fe400048070ff */
[----:B------:R-:W-:Y:S02]  /*15520*/  F2FP.SATFINITE.E4M3.F32.PACK_AB_MERGE_C R82, R83, R82, RZ ;  /* 0x000000525352723e */ /* 0x000fe400048070ff */
[----:B------:R-:W-:Y:S02]  /*15530*/  LOP3.LUT R91, R40, 0xffff, RZ, 0xc0, !PT ;  /* 0x0000ffff285b7812 */ /* 0x000fe400078ec0ff */
[----:B------:R-:W-:-:S02]  /*15540*/  LOP3.LUT R102, R44, 0xffff, RZ, 0xc0, !PT ;  /* 0x0000ffff2c667812 */ /* 0x000fc400078ec0ff */
[----:B------:R-:W-:Y:S02]  /*15550*/  LOP3.LUT R95, R48, 0xffff, RZ, 0xc0, !PT ;  /* 0x0000ffff305f7812 */ /* 0x000fe400078ec0ff */
[----:B------:R-:W-:Y:S02]  /*15560*/  F2FP.SATFINITE.E4M3.F32.PACK_AB_MERGE_C R58, R59, R58, RZ ;  /* 0x0000003a3b3a723e */ /* 0x000fe400048070ff */
[----:B------:R-:W-:Y:S02]  /*15570*/  F2FP.SATFINITE.E4M3.F32.PACK_AB_MERGE_C R62, R63, R62, RZ ;  /* 0x0000003e3f3e723e */ /* 0x000fe400048070ff */
[----:B------:R-:W-:Y:S02]  /*15580*/  F2FP.SATFINITE.E4M3.F32.PACK_AB_MERGE_C R66, R67, R66, RZ ;  /* 0x000000424342723e */ /* 0x000fe400048070ff */
[--C-:B------:R-:W-:Y:S02]  /*15590*/  PRMT R9, R99, 0x3340, R0.reuse ;  /* 0x0000334063097816 */ /* 0x100fe40000000000 */
[----:B------:R-:W-:-:S02]  /*155a0*/  PRMT R11, R107, 0x3340, R0 ;  /* 0x000033406b0b7816 */ /* 0x000fc40000000000 */
[----:B------:R-:W-:Y:S02]  /*155b0*/  PRMT R8, R93, 0x3340, R106 ;  /* 0x000033405d087816 */ /* 0x000fe4000000006a */
[----:B------:R-:W-:Y:S02]  /*155c0*/  PRMT R10, R103, 0x3340, R108 ;  /* 0x00003340670a7816 */ /* 0x000fe4000000006c */
[----:B------:R-:W-:Y:S02]  /*155d0*/  LOP3.LUT R112, R74, 0xffff, RZ, 0xc0, !PT ;  /* 0x0000ffff4a707812 */ /* 0x000fe400078ec0ff */
[----:B------:R-:W-:Y:S02]  /*155e0*/  LOP3.LUT R113, R78, 0xffff, RZ, 0xc0, !PT ;  /* 0x0000ffff4e717812 */ /* 0x000fe400078ec0ff */
[----:B------:R-:W-:Y:S02]  /*155f0*/  LOP3.LUT R117, R82, 0xffff, RZ, 0xc0, !PT ;  /* 0x0000ffff52757812 */ /* 0x000fe400078ec0ff */
[----:B------:R-:W-:-:S02]  /*15600*/  PRMT R7, R95, 0x3340, R0 ;  /* 0x000033405f077816 */ /* 0x000fc40000000000 */
[----:B------:R-:W-:Y:S02]  /*15610*/  PRMT R6, R91, 0x3340, R102 ;  /* 0x000033405b067816 */ /* 0x000fe40000000066 */
[----:B------:R-:W-:Y:S02]  /*15620*/  F2FP.SATFINITE.E4M3.F32.PACK_AB_MERGE_C R72, R73, R72, RZ ;  /* 0x000000484948723e */ /* 0x000fe400048070ff */
[----:B------:R-:W-:Y:S02]  /*15630*/  F2FP.SATFINITE.E4M3.F32.PACK_AB_MERGE_C R76, R77, R76, RZ ;  /* 0x0000004c4d4c723e */ /* 0x000fe400048070ff */
[----:B------:R-:W-:Y:S02]  /*15640*/  PRMT R94, R8, 0x5410, R9 ;  /* 0x00005410085e7816 */ /* 0x000fe40000000009 */
[----:B------:R-:W-:Y:S02]  /*15650*/  PRMT R79, R10, 0x5410, R11 ;  /* 0x000054100a4f7816 */ /* 0x000fe4000000000b */
[----:B------:R-:W-:-:S02]  /*15660*/  LOP3.LUT R105, R58, 0xffff, RZ, 0xc0, !PT ;  /* 0x0000ffff3a697812 */ /* 0x000fc400078ec0ff */
[----:B------:R-:W-:Y:S02]  /*15670*/  LOP3.LUT R110, R62, 0xffff, RZ, 0xc0, !PT ;  /* 0x0000ffff3e6e7812 */ /* 0x000fe400078ec0ff */
[----:B------:R-:W-:Y:S02]  /*15680*/  LOP3.LUT R109, R66, 0xffff, RZ, 0xc0, !PT ;  /* 0x0000ffff426d7812 */ /* 0x000fe400078ec0ff */
[----:B------:R-:W-:Y:S02]  /*15690*/  PRMT R10, R117, 0x3340, R0 ;  /* 0x00003340750a7816 */ /* 0x000fe40000000000 */
[----:B------:R-:W-:Y:S02]  /*156a0*/  PRMT R9, R112, 0x3340, R113 ;  /* 0x0000334070097816 */ /* 0x000fe40000000071 */
[----:B------:R-:W-:Y:S02]  /*156b0*/  PRMT R21, R6, 0x5410, R7 ;  /* 0x0000541006157816 */ /* 0x000fe40000000007 */
[----:B------:R-:W-:-:S02]  /*156c0*/  LOP3.LUT R111, R72, 0xffff, RZ, 0xc0, !PT ;  /* 0x0000ffff486f7812 */ /* 0x000fc400078ec0ff */
[----:B------:R-:W-:Y:S02]  /*156d0*/  LOP3.LUT R114, R76, 0xffff, RZ, 0xc0, !PT ;  /* 0x0000ffff4c727812 */ /* 0x000fe400078ec0ff */
[----:B------:R-:W-:Y:S02]  /*156e0*/  PRMT R6, R109, 0x3340, R0 ;  /* 0x000033406d067816 */ /* 0x000fe40000000000 */
[----:B------:R-:W-:Y:S02]  /*156f0*/  PRMT R3, R105, 0x3340, R110 ;  /* 0x0000334069037816 */ /* 0x000fe4000000006e */
[----:B------:R-:W-:Y:S02]  /*15700*/  PRMT R101, R9, 0x5410, R10 ;  /* 0x0000541009657816 */ /* 0x000fe4000000000a */
[----:B------:R-:W-:Y:S02]  /*15710*/  SHF.R.U32.HI R9, RZ, 0x6, R116 ;  /* 0x00000006ff097819 */ /* 0x000fe40000011674 */
[----:B------:R-:W-:-:S02]  /*15720*/  PRMT R8, R115, 0x3340, R0 ;  /* 0x0000334073087816 */ /* 0x000fc40000000000 */
[----:B------:R-:W-:Y:S02]  /*15730*/  PRMT R7, R111, 0x3340, R114 ;  /* 0x000033406f077816 */ /* 0x000fe40000000072 */
[----:B------:R-:W-:Y:S02]  /*15740*/  PRMT R100, R3, 0x5410, R6 ;  /* 0x0000541003647816 */ /* 0x000fe40000000006 */
[----:B------:R-:W-:Y:S02]  /*15750*/  SHF.R.U32.HI R3, RZ, 0x8, R24 ;  /* 0x00000008ff037819 */ /* 0x000fe40000011618 */
[----:B------:R-:W-:Y:S02]  /*15760*/  SGXT.U32 R9, R9, 0x1 ;  /* 0x000000010909781a */ /* 0x000fe40000000000 */
[----:B------:R-:W-:Y:S02]  /*15770*/  PRMT R97, R7, 0x5410, R8 ;  /* 0x0000541007617816 */ /* 0x000fe40000000008 */
[----:B------:R-:W-:-:S02]  /*15780*/  F2FP.SATFINITE.E4M3.F32.PACK_AB_MERGE_C R5, R37, R36, RZ ;  /* 0x000000242505723e */ /* 0x000fc400048070ff */
[----:B------:R-:W-:Y:S02]  /*15790*/  F2FP.SATFINITE.E4M3.F32.PACK_AB_MERGE_C R4, R39, R38, RZ ;  /* 0x000000262704723e */ /* 0x000fe400048070ff */
[----:B------:R-:W-:Y:S02]  /*157a0*/  F2FP.SATFINITE.E4M3.F32.PACK_AB_MERGE_C R12, R53, R52, RZ ;  /* 0x00000034350c723e */ /* 0x000fe400048070ff */
[----:B------:R-:W-:Y:S02]  /*157b0*/  F2FP.SATFINITE.E4M3.F32.PACK_AB_MERGE_C R17, R71, R70, RZ ;  /* 0x000000464711723e */ /* 0x000fe400048070ff */
[----:B------:R-:W-:Y:S02]  /*157c0*/  F2FP.SATFINITE.E4M3.F32.PACK_AB_MERGE_C R84, R85, R84, RZ ;  /* 0x000000545554723e */ /* 0x000fe400048070ff */
[----:B------:R-:W-:Y:S02]  /*157d0*/  F2FP.SATFINITE.E4M3.F32.PACK_AB_MERGE_C R86, R87, R86, RZ ;  /* 0x000000565756723e */ /* 0x000fe400048070ff */
[----:B----4-:R-:W-:-:S02]  /*157e0*/  LEA.HI R121, R121, 0x7e, RZ, 0x1a ;  /* 0x0000007e79797811 */ /* 0x010fc400078fd0ff */
[----:B--2---:R-:W-:Y:S02]  /*157f0*/  IADD3 R14, R2, UR7, R118 ;  /* 0x00000007020e7c10 */ /* 0x004fe4000fffe076 */
[----:B------:R-:W2:Y:S01]  /*15800*/  S2R R118, SR_TID.X ;  /* 0x0000000000767919 */ /* 0x000ea20000002100 */
[----:B------:R-:W-:Y:S02]  /*15810*/  LOP3.LUT R7, R3, 0xffff, RZ, 0xc0, !PT ;  /* 0x0000ffff03077812 */ /* 0x000fe400078ec0ff */
[C-C-:B------:R-:W-:Y:S02]  /*15820*/  LOP3.LUT R89, R0.reuse, 0x7c, R9.reuse, 0xfe, !PT ;  /* 0x0000007c00597812 */ /* 0x140fe400078efe09 */
[C-C-:B------:R-:W-:Y:S02]  /*15830*/  LOP3.LUT R90, R0.reuse, 0x7a, R9.reuse, 0xfe, !PT ;  /* 0x0000007a005a7812 */ /* 0x140fe400078efe09 */
[C-C-:B------:R-:W-:Y:S02]  /*15840*/  LOP3.LUT R24, R0.reuse, 0x78, R9.reuse, 0xfe, !PT ;  /* 0x0000007800187812 */ /* 0x140fe400078efe09 */
[----:B------:R-:W-:-:S02]  /*15850*/  LOP3.LUT R25, R0, 0x74, R9, 0xfe, !PT ;  /* 0x0000007400197812 */ /* 0x000fc400078efe09 */
[C-C-:B------:R-:W-:Y:S02]  /*15860*/  LOP3.LUT R28, R0.reuse, 0x72, R9.reuse, 0xfe, !PT ;  /* 0x00000072001c7812 */ /* 0x140fe400078efe09 */
[C-C-:B------:R-:W-:Y:S02]  /*15870*/  LOP3.LUT R27, R0.reuse, 0x70, R9.reuse, 0xfe, !PT ;  /* 0x00000070001b7812 */ /* 0x140fe400078efe09 */
        /* <DEDUP_REMOVED lines=8> */
[----:B------:R-:W-:Y:S02]  /*15900*/  LOP3.LUT R37, R0, 0x5a, R9, 0xfe, !PT ;  /* 0x0000005a00257812 */ /* 0x000fe400078efe09 */
[----:B--2---:R-:W-:-:S02]  /*15910*/  LEA.HI R118, R118, 0x4e, RZ, 0x1a ;  /* 0x0000004e76767811 */ /* 0x004fc400078fd0ff */
[C-C-:B------:R-:W-:Y:S02]  /*15920*/  LOP3.LUT R38, R0.reuse, 0x58, R9.reuse, 0xfe, !PT ;  /* 0x0000005800267812 */ /* 0x140fe400078efe09 */
[C---:B------:R-:W-:Y:S02]  /*15930*/  LOP3.LUT R41, R0.reuse, R118, RZ, 0xfc, !PT ;  /* 0x0000007600297212 */ /* 0x040fe400078efcff */
[----:B------:R-:W2:Y:S01]  /*15940*/  S2R R118, SR_TID.X ;  /* 0x0000000000767919 */ /* 0x000ea20000002100 */
        /* <DEDUP_REMOVED lines=16> */
[----:B--2---:R-:W-:Y:S02]  /*15a50*/  LEA.HI R118, R118, 0x1e, RZ, 0x1a ;  /* 0x0000001e76767811 */ /* 0x004fe400078fd0ff */
[C-C-:B------:R-:W-:Y:S02]  /*15a60*/  LOP3.LUT R60, R0.reuse, 0x32, R9.reuse, 0xfe, !PT ;  /* 0x00000032003c7812 */ /* 0x140fe400078efe09 */
[C---:B------:R-:W-:Y:S02]  /*15a70*/  LOP3.LUT R69, R0.reuse, R118, RZ, 0xfc, !PT ;  /* 0x0000007600457212 */ /* 0x040fe400078efcff */
[----:B------:R-:W2:Y:S01]  /*15a80*/  S2R R118, SR_TID.X ;  /* 0x0000000000767919 */ /* 0x000ea20000002100 */
        /* <DEDUP_REMOVED lines=15> */
[--C-:B------:R-:W-:Y:S02]  /*15b80*/  LOP3.LUT R81, R0, 0xc, R9.reuse, 0xfe, !PT ;  /* 0x0000000c00517812 */ /* 0x100fe400078efe09 */
[----:B--2---:R-:W-:Y:S02]  /*15b90*/  LEA.HI R118, R118, 0xe, RZ, 0x1a ;  /* 0x0000000e76767811 */ /* 0x004fe400078fd0ff */
[C-C-:B------:R-:W-:Y:S02]  /*15ba0*/  LOP3.LUT R82, R0.reuse, 0xa, R9.reuse, 0xfe, !PT ;  /* 0x0000000a00527812 */ /* 0x140fe400078efe09 */
[C---:B------:R-:W-:Y:S02]  /*15bb0*/  LOP3.LUT R80, R0.reuse, R118, RZ, 0xfc, !PT ;  /* 0x0000007600507212 */ /* 0x040fe400078efcff */
[----:B------:R-:W2:Y:S01]  /*15bc0*/  LDL.LU R118, [R1+0x560] ;  /* 0x0005600001767983 */ /* 0x000ea20000300800 */
[C-C-:B------:R-:W-:Y:S02]  /*15bd0*/  LOP3.LUT R3, R0.reuse, 0x76, R9.reuse, 0xfe, !PT ;  /* 0x0000007600037812 */ /* 0x140fe400078efe09 */
[----:B------:R-:W-:-:S02]  /*15be0*/  LOP3.LUT R83, R0, 0x8, R9, 0xfe, !PT ;  /* 0x0000000800537812 */ /* 0x000fc400078efe09 */
[C-C-:B------:R-:W-:Y:S02]  /*15bf0*/  LOP3.LUT R85, R0.reuse, 0x6, R9.reuse, 0xfe, !PT ;  /* 0x0000000600557812 */ /* 0x140fe400078efe09 */
[C-C-:B------:R-:W-:Y:S02]  /*15c00*/  LOP3.LUT R87, R0.reuse, 0x4, R9.reuse, 0xfe, !PT ;  /* 0x0000000400577812 */ /* 0x140fe400078efe09 */
[C---:B------:R-:W-:Y:S02]  /*15c10*/  LOP3.LUT R88, R0.reuse, 0x2, R9, 0xfe, !PT ;  /* 0x0000000200587812 */ /* 0x040fe400078efe09 */
[----:B------:R-:W-:Y:S02]  /*15c20*/  LOP3.LUT R20, R0, R9, RZ, 0xfc, !PT ;  /* 0x0000000900147212 */ /* 0x000fe400078efcff */
[----:B------:R-:W-:Y:S02]  /*15c30*/  SHF.R.U32.HI R9, RZ, 0x8, R91 ;  /* 0x00000008ff097819 */ /* 0x000fe4000001165b */
[----:B------:R-:W-:-:S02]  /*15c40*/  SHF.R.U32.HI R10, RZ, 0x8, R102 ;  /* 0x00000008ff0a7819 */ /* 0x000fc40000011666 */
[----:B------:R-:W-:Y:S02]  /*15c50*/  SHF.R.U32.HI R8, RZ, 0x8, R55 ;  /* 0x00000008ff087819 */ /* 0x000fe40000011637 */
[----:B------:R-:W-:Y:S02]  /*15c60*/  LOP3.LUT R10, R10, 0xffff, RZ, 0xc0, !PT ;  /* 0x0000ffff0a0a7812 */ /* 0x000fe400078ec0ff */
[----:B------:R-:W-:Y:S02]  /*15c70*/  LOP3.LUT R9, R9, 0xffff, RZ, 0xc0, !PT ;  /* 0x0000ffff09097812 */ /* 0x000fe400078ec0ff */
[----:B0-----:R-:W-:Y:S02]  /*15c80*/  LEA.HI R120, R120, 0x3e, RZ, 0x1a ;  /* 0x0000003e78787811 */ /* 0x001fe400078fd0ff */
[----:B-1----:R-:W-:Y:S02]  /*15c90*/  LEA.HI R119, R119, 0x2e, RZ, 0x1a ;  /* 0x0000002e77777811 */ /* 0x002fe400078fd0ff */
[----:B------:R-:W-:-:S02]  /*15ca0*/  LOP3.LUT R8, R8, 0xffff, RZ, 0xc0, !PT ;  /* 0x0000ffff08087812 */ /* 0x000fc400078ec0ff */
[----:B------:R-:W-:Y:S02]  /*15cb0*/  SHF.R.U32.HI R6, RZ, 0x8, R23 ;  /* 0x00000008ff067819 */ /* 0x000fe40000011617 */
[----:B------:R-:W-:Y:S02]  /*15cc0*/  PRMT R23, R9, 0x3340, R10 ;  /* 0x0000334009177816 */ /* 0x000fe4000000000a */
[----:B------:R-:W-:Y:S02]  /*15cd0*/  SHF.R.U32.HI R9, RZ, 0x8, R103 ;  /* 0x00000008ff097819 */ /* 0x000fe40000011667 */
[----:B------:R-:W-:Y:S02]  /*15ce0*/  SHF.R.U32.HI R10, RZ, 0x8, R108 ;  /* 0x00000008ff0a7819 */ /* 0x000fe4000001166c */
[C---:B------:R-:W-:Y:S02]  /*15cf0*/  LOP3.LUT R2, R0.reuse, R121, RZ, 0xfc, !PT ;  /* 0x0000007900027212 */ /* 0x040fe400078efcff */
[----:B------:R-:W-:-:S02]  /*15d00*/  LOP3.LUT R50, R0, R120, RZ, 0xfc, !PT ;  /* 0x0000007800327212 */ /* 0x000fc400078efcff */
[----:B------:R-:W-:Y:S02]  /*15d10*/  LOP3.LUT R62, R0, R119, RZ, 0xfc, !PT ;  /* 0x00000077003e7212 */ /* 0x000fe400078efcff */
[----:B------:R-:W-:Y:S02]  /*15d20*/  PRMT R78, R8, 0x3340, R1 ;  /* 0x00003340084e7816 */ /* 0x000fe40000000001 */
[----:B------:R-:W-:Y:S02]  /*15d30*/  SHF.R.U32.HI R0, RZ, 0x8, R19 ;  /* 0x00000008ff007819 */ /* 0x000fe40000011613 */
[----:B------:R-:W-:Y:S02]  /*15d40*/  SHF.R.U32.HI R8, RZ, 0x8, R99 ;  /* 0x00000008ff087819 */ /* 0x000fe40000011663 */
[----:B------:R-:W-:Y:S02]  /*15d50*/  LOP3.LUT R6, R6, 0xffff, RZ, 0xc0, !PT ;  /* 0x0000ffff06067812 */ /* 0x000fe400078ec0ff */
[----:B------:R-:W-:-:S02]  /*15d60*/  LOP3.LUT R10, R10, 0xffff, RZ, 0xc0, !PT ;  /* 0x0000ffff0a0a7812 */ /* 0x000fc400078ec0ff */
[----:B------:R-:W-:Y:S02]  /*15d70*/  LOP3.LUT R9, R9, 0xffff, RZ, 0xc0, !PT ;  /* 0x0000ffff09097812 */ /* 0x000fe400078ec0ff */
[----:B------:R-:W-:Y:S02]  /*15d80*/  LOP3.LUT R19, R0, 0xffff, RZ, 0xc0, !PT ;  /* 0x0000ffff00137812 */ /* 0x000fe400078ec0ff */
[----:B------:R-:W-:Y:S02]  /*15d90*/  LOP3.LUT R8, R8, 0xffff, RZ, 0xc0, !PT ;  /* 0x0000ffff08087812 */ /* 0x000fe400078ec0ff */
[----:B------:R-:W-:Y:S02]  /*15da0*/  SHF.R.U32.HI R0, RZ, 0x8, R93 ;  /* 0x00000008ff007819 */ /* 0x000fe4000001165d */
[----:B------:R-:W-:Y:S02]  /*15db0*/  PRMT R11, R7, 0x3340, R6 ;  /* 0x00003340070b7816 */ /* 0x000fe40000000006 */
[----:B------:R-:W-:-:S02]  /*15dc0*/  PRMT R93, R9, 0x3340, R10 ;  /* 0x00003340095d7816 */ /* 0x000fc4000000000a */
[----:B------:R-:W-:Y:S02]  /*15dd0*/  SHF.R.U32.HI R6, RZ, 0x8, R96 ;  /* 0x00000008ff067819 */ /* 0x000fe40000011660 */
[----:B------:R-:W-:Y:S02]  /*15de0*/  SHF.R.U32.HI R9, RZ, 0x8, R111 ;  /* 0x00000008ff097819 */ /* 0x000fe4000001166f */
[----:B------:R-:W-:Y:S02]  /*15df0*/  SHF.R.U32.HI R10, RZ, 0x8, R114 ;  /* 0x00000008ff0a7819 */ /* 0x000fe40000011672 */
[----:B------:R-:W-:Y:S02]  /*15e00*/  PRMT R96, R8, 0x3340, R1 ;  /* 0x0000334008607816 */ /* 0x000fe40000000001 */
[----:B------:R-:W-:Y:S02]  /*15e10*/  SHF.R.U32.HI R8, RZ, 0x8, R109 ;  /* 0x00000008ff087819 */ /* 0x000fe4000001166d */
[----:B------:R-:W-:-:S02]  /*15e20*/  SHF.R.U32.HI R7, RZ, 0x8, R43 ;  /* 0x00000008ff077819 */ /* 0x000fc4000001162b */
[----:B------:R-:W-:Y:S02]  /*15e30*/  LOP3.LUT R10, R10, 0xffff, RZ, 0xc0, !PT ;  /* 0x0000ffff0a0a7812 */ /* 0x000fe400078ec0ff */
[----:B------:R-:W-:Y:S02]  /*15e40*/  LOP3.LUT R9, R9, 0xffff, RZ, 0xc0, !PT ;  /* 0x0000ffff09097812 */ /* 0x000fe400078ec0ff */
[----:B------:R-:W-:Y:S02]  /*15e50*/  LOP3.LUT R8, R8, 0xffff, RZ, 0xc0, !PT ;  /* 0x0000ffff08087812 */ /* 0x000fe400078ec0ff */
[----:B------:R-:W-:Y:S01]  /*15e60*/  LOP3.LUT R7, R7, 0xffff, RZ, 0xc0, !PT ;  /* 0x0000ffff07077812 */ /* 0x000fe200078ec0ff */
[----:B------:R-:W0:Y:S01]  /*15e70*/  S2R R119, SR_TID.X ;  /* 0x0000000000777919 */ /* 0x000e220000002100 */
[----:B------:R-:W-:Y:S02]  /*15e80*/  LOP3.LUT R6, R6, 0xffff, RZ, 0xc0, !PT ;  /* 0x0000ffff06067812 */ /* 0x000fe400078ec0ff */
[----:B------:R-:W-:Y:S01]  /*15e90*/  PRMT R99, R9, 0x3340, R10 ;  /* 0x0000334009637816 */ /* 0x000fe2000000000a */
[----:B------:R-:W-:Y:S01]  /*15ea0*/  IMAD.SHL.U32 R9, R116, 0x8, RZ ;  /* 0x0000000874097824 */ /* 0x000fe200078e00ff */
[----:B------:R-:W-:-:S02]  /*15eb0*/  PRMT R102, R8, 0x3340, R1 ;  /* 0x0000334008667816 */ /* 0x000fc40000000001 */
[----:B------:R-:W-:Y:S02]  /*15ec0*/  PRMT R22, R7, 0x3340, R22 ;  /* 0x0000334007167816 */ /* 0x000fe40000000016 */
[----:B------:R-:W-:Y:S02]  /*15ed0*/  SHF.R.U32.HI R8, RZ, 0x8, R117 ;  /* 0x00000008ff087819 */ /* 0x000fe40000011675 */
[----:B------:R-:W-:Y:S02]  /*15ee0*/  PRMT R19, R19, 0x3340, R6 ;  /* 0x0000334013137816 */ /* 0x000fe40000000006 */
[----:B------:R-:W-:Y:S02]  /*15ef0*/  LOP3.LUT R9, R9, 0x380, RZ, 0xc0, !PT ;  /* 0x0000038009097812 */ /* 0x000fe400078ec0ff */
[----:B------:R-:W-:Y:S02]  /*15f00*/  LOP3.LUT R8, R8, 0xffff, RZ, 0xc0, !PT ;  /* 0x0000ffff08087812 */ /* 0x000fe400078ec0ff */
[----:B------:R-:W-:-:S02]  /*15f10*/  PRMT R22, R11, 0x5410, R22 ;  /* 0x000054100b167816 */ /* 0x000fc40000000016 */
[----:B------:R-:W-:Y:S02]  /*15f20*/  LOP3.LUT R5, R5, 0xffff, RZ, 0xc0, !PT ;  /* 0x0000ffff05057812 */ /* 0x000fe400078ec0ff */
[----:B------:R-:W-:Y:S02]  /*15f30*/  PRMT R11, R19, 0x5410, R78 ;  /* 0x00005410130b7816 */ /* 0x000fe4000000004e */
[----:B------:R-:W-:Y:S01]  /*15f40*/  LOP3.LUT R4, R4, 0xffff, RZ, 0xc0, !PT ;  /* 0x0000ffff04047812 */ /* 0x000fe200078ec0ff */
[----:B------:R-:W-:Y:S01]  /*15f50*/  IMAD.IADD R91, R9, 0x1, R14 ;  /* 0x00000001095b7824 */ /* 0x000fe200078e020e */
[----:B------:R-:W-:Y:S02]  /*15f60*/  SHF.R.U32.HI R6, RZ, 0x8, R106 ;  /* 0x00000008ff067819 */ /* 0x000fe4000001166a */
[----:B------:R-:W-:Y:S02]  /*15f70*/  PRMT R106, R8, 0x3340, R1 ;  /* 0x00003340086a7816 */ /* 0x000fe40000000001 */
[----:B------:R-:W-:-:S02]  /*15f80*/  PRMT R8, R18, 0x4210, R5 ;  /* 0x0000421012087816 */ /* 0x000fc40000000005 */
[----:B------:R-:W-:Y:S02]  /*15f90*/  PRMT R9, R22, 0x5210, R5 ;  /* 0x0000521016097816 */ /* 0x000fe40000000005 */
[--C-:B------:R-:W-:Y:S02]  /*15fa0*/  PRMT R10, R15, 0x4210, R4.reuse ;  /* 0x000042100f0a7816 */ /* 0x100fe40000000004 */
[----:B------:R-:W-:Y:S01]  /*15fb0*/  PRMT R11, R11, 0x5210, R4 ;  /* 0x000052100b0b7816 */ /* 0x000fe20000000004 */
[----:B------:R-:W-:Y:S01]  /*15fc0*/  BAR.SYNC.DEFER_BLOCKING 0x0 ;  /* 0x0000000000007b1d */ /* 0x000fe20000010000 */
[----:B------:R-:W-:Y:S02]  /*15fd0*/  SHF.R.U32.HI R7, RZ, 0x8, R95 ;  /* 0x00000008ff077819 */ /* 0x000fe4000001165f */
[----:B------:R-:W-:Y:S02]  /*15fe0*/  LOP3.LUT R6, R6, 0xffff, RZ, 0xc0, !PT ;  /* 0x0000ffff06067812 */ /* 0x000fe400078ec0ff */
[----:B------:R-:W-:-:S02]  /*15ff0*/  LOP3.LUT R43, R0, 0xffff, RZ, 0xc0, !PT ;  /* 0x0000ffff002b7812 */ /* 0x000fc400078ec0ff */
[----:B------:R-:W-:Y:S02]  /*16000*/  LOP3.LUT R7, R7, 0xffff, RZ, 0xc0, !PT ;  /* 0x0000ffff07077812 */ /* 0x000fe400078ec0ff */
[----:B------:R-:W-:Y:S02]  /*16010*/  PRMT R43, R43, 0x3340, R6 ;  /* 0x000033402b2b7816 */ /* 0x000fe40000000006 */
[----:B------:R-:W-:Y:S02]  /*16020*/  SHF.R.U32.HI R0, RZ, 0x8, R105 ;  /* 0x00000008ff007819 */ /* 0x000fe40000011669 */
[----:B------:R-:W-:Y:S02]  /*16030*/  SHF.R.U32.HI R6, RZ, 0x8, R110 ;  /* 0x00000008ff067819 */ /* 0x000fe4000001166e */
[----:B------:R-:W-:Y:S02]  /*16040*/  PRMT R92, R7, 0x3340, R92 ;  /* 0x00003340075c7816 */ /* 0x000fe4000000005c */
[----:B------:R-:W-:Y:S01]  /*16050*/  SHF.R.U32.HI R7, RZ, 0x8, R107 ;  /* 0x00000008ff077819 */ /* 0x000fe2000001166b */
[----:B------:R-:W-:Y:S01]  /*16060*/  STSM.16.M88.4 [R91], R8 ;  /* 0x000000085b007844 */ /* 0x000fe20000000200 */
[----:B------:R-:W-:-:S02]  /*16070*/  LOP3.LUT R6, R6, 0xffff, RZ, 0xc0, !PT ;  /* 0x0000ffff06067812 */ /* 0x000fc400078ec0ff */
[----:B------:R-:W-:Y:S02]  /*16080*/  LOP3.LUT R55, R0, 0xffff, RZ, 0xc0, !PT ;  /* 0x0000ffff00377812 */ /* 0x000fe400078ec0ff */
[----:B------:R-:W-:Y:S02]  /*16090*/  LOP3.LUT R7, R7, 0xffff, RZ, 0xc0, !PT ;  /* 0x0000ffff07077812 */ /* 0x000fe400078ec0ff */
[----:B------:R-:W-:Y:S02]  /*160a0*/  PRMT R95, R55, 0x3340, R6 ;  /* 0x00003340375f7816 */ /* 0x000fe40000000006 */
[----:B------:R-:W-:Y:S02]  /*160b0*/  SHF.R.U32.HI R6, RZ, 0x8, R113 ;  /* 0x00000008ff067819 */ /* 0x000fe40000011671 */
[----:B------:R-:W-:Y:S02]  /*160c0*/  SHF.R.U32.HI R0, RZ, 0x8, R112 ;  /* 0x00000008ff007819 */ /* 0x000fe40000011670 */
[----:B------:R-:W-:-:S02]  /*160d0*/  PRMT R98, R7, 0x3340, R98 ;  /* 0x0000334007627816 */ /* 0x000fc40000000062 */
[----:B------:R-:W-:Y:S02]  /*160e0*/  SHF.R.U32.HI R7, RZ, 0x8, R115 ;  /* 0x00000008ff077819 */ /* 0x000fe40000011673 */
[----:B------:R-:W-:Y:S02]  /*160f0*/  LOP3.LUT R6, R6, 0xffff, RZ, 0xc0, !PT ;  /* 0x0000ffff06067812 */ /* 0x000fe400078ec0ff */
[----:B------:R-:W-:Y:S02]  /*16100*/  LOP3.LUT R55, R0, 0xffff, RZ, 0xc0, !PT ;  /* 0x0000ffff00377812 */ /* 0x000fe400078ec0ff */
[----:B0-----:R-:W-:Y:S02]  /*16110*/  LOP3.LUT R119, R119, 0x7f, RZ, 0xc0, !PT ;  /* 0x0000007f77777812 */ /* 0x001fe400078ec0ff */
[----:B------:R-:W-:Y:S02]  /*16120*/  LOP3.LUT R7, R7, 0xffff, RZ, 0xc0, !PT ;  /* 0x0000ffff07077812 */ /* 0x000fe400078ec0ff */
[----:B------:R-:W-:-:S02]  /*16130*/  PRMT R103, R55, 0x3340, R6 ;  /* 0x0000334037677816 */ /* 0x000fc40000000006 */
[----:B------:R-:W-:Y:S01]  /*16140*/  LEA R55, R119, UR7, 0x4 ;  /* 0x0000000777377c11 */ /* 0x000fe2000f8e20ff */
[----:B------:R-:W-:Y:S01]  /*16150*/  BAR.SYNC.DEFER_BLOCKING 0x0 ;  /* 0x0000000000007b1d */ /* 0x000fe20000010000 */
[----:B------:R-:W-:Y:S02]  /*16160*/  PRMT R104, R7, 0x3340, R104 ;  /* 0x0000334007687816 */ /* 0x000fe40000000068 */
[----:B------:R-:W-:Y:S02]  /*16170*/  LOP3.LUT R15, R13, 0xffff, RZ, 0xc0, !PT ;  /* 0x0000ffff0d0f7812 */ /* 0x000fe400078ec0ff */
[----:B------:R-:W-:Y:S01]  /*16180*/  PRMT R23, R23, 0x5410, R92 ;  /* 0x0000541017177816 */ /* 0x000fe2000000005c */
[----:B------:R-:W-:Y:S01]  /*16190*/  ULDC.64 UR6, c[0x0][0x228] ;  /* 0x00008a0000067ab9 */ /* 0x000fe20000000a00 */
[----:B------:R-:W-:Y:S01]  /*161a0*/  PRMT R96, R43, 0x5410, R96 ;  /* 0x000054102b607816 */ /* 0x000fe20000000060 */
[----:B------:R-:W0:Y:S01]  /*161b0*/  LDS.128 R4, [R55] ;  /* 0x0000000037047984 */ /* 0x000e220000000c00 */
[----:B------:R-:W-:-:S02]  /*161c0*/  LOP3.LUT R0, R12, 0xffff, RZ, 0xc0, !PT ;  /* 0x0000ffff0c007812 */ /* 0x000fc400078ec0ff */
[--C-:B------:R-:W-:Y:S02]  /*161d0*/  PRMT R14, R94, 0x4210, R15.reuse ;  /* 0x000042105e0e7816 */ /* 0x100fe4000000000f */
[--C-:B------:R-:W-:Y:S02]  /*161e0*/  PRMT R12, R21, 0x4210, R0.reuse ;  /* 0x00004210150c7816 */ /* 0x100fe40000000000 */
[----:B------:R-:W-:Y:S02]  /*161f0*/  PRMT R13, R23, 0x5210, R0 ;  /* 0x00005210170d7816 */ /* 0x000fe40000000000 */
[----:B------:R-:W-:Y:S01]  /*16200*/  PRMT R15, R96, 0x5210, R15 ;  /* 0x00005210600f7816 */ /* 0x000fe2000000000f */
[----:B------:R-:W-:Y:S06]  /*16210*/  BAR.SYNC.DEFER_BLOCKING 0x0 ;  /* 0x0000000000007b1d */ /* 0x000fec0000010000 */
[----:B------:R1:W-:Y:S02]  /*16220*/  STSM.16.M88.4 [R91], R12 ;  /* 0x0000000c5b007844 */ /* 0x0003e40000000200 */
[----:B------:R-:W-:Y:S01]  /*16230*/  BAR.SYNC.DEFER_BLOCKING 0x0 ;  /* 0x0000000000007b1d */ /* 0x000fe20000010000 */
[----:B------:R-:W-:-:S02]  /*16240*/  LOP3.LUT R19, R17, 0xffff, RZ, 0xc0, !PT ;  /* 0x0000ffff11137812 */ /* 0x000fc400078ec0ff */
[----:B------:R-:W-:Y:S02]  /*16250*/  PRMT R93, R93, 0x5410, R98 ;  /* 0x000054105d5d7816 */ /* 0x000fe40000000062 */
[----:B------:R-:W-:Y:S02]  /*16260*/  PRMT R102, R95, 0x5410, R102 ;  /* 0x000054105f667816 */ /* 0x000fe40000000066 */
[----:B------:R-:W-:Y:S01]  /*16270*/  LOP3.LUT R0, R16, 0xffff, RZ, 0xc0, !PT ;  /* 0x0000ffff10007812 */ /* 0x000fe200078ec0ff */
[----:B------:R-:W3:Y:S01]  /*16280*/  LDS.128 R8, [R55] ;  /* 0x0000000037087984 */ /* 0x000ee20000000c00 */
[----:B------:R-:W-:Y:S02]  /*16290*/  PRMT R18, R100, 0x4210, R19 ;  /* 0x0000421064127816 */ /* 0x000fe40000000013 */
[--C-:B------:R-:W-:Y:S02]  /*162a0*/  PRMT R16, R79, 0x4210, R0.reuse ;  /* 0x000042104f107816 */ /* 0x100fe40000000000 */
[----:B------:R-:W-:-:S02]  /*162b0*/  PRMT R17, R93, 0x5210, R0 ;  /* 0x000052105d117816 */ /* 0x000fc40000000000 */
[----:B------:R-:W-:Y:S01]  /*162c0*/  PRMT R19, R102, 0x5210, R19 ;  /* 0x0000521066137816 */ /* 0x000fe20000000013 */
[----:B------:R-:W-:Y:S06]  /*162d0*/  BAR.SYNC.DEFER_BLOCKING 0x0 ;  /* 0x0000000000007b1d */ /* 0x000fec0000010000 */
[----:B------:R-:W-:Y:S01]  /*162e0*/  STSM.16.M88.4 [R91], R16 ;  /* 0x000000105b007844 */ /* 0x000fe20000000200 */
[C---:B--2---:R-:W-:Y:S01]  /*162f0*/  ISETP.GE.AND P0, PT, R118.reuse, UR6, PT ;  /* 0x0000000676007c0c */ /* 0x044fe2000bf06270 */
[----:B------:R-:W-:Y:S01]  /*16300*/  IMAD R43, R118, UR4, RZ ;  /* 0x00000004762b7c24 */ /* 0x000fe2000f8e02ff */
[----:B------:R-:W-:-:S02]  /*16310*/  ULDC UR4, c[0x0][0x248] ;  /* 0x0000920000047ab9 */ /* 0x000fc40000000800 */
[C---:B------:R-:W-:Y:S01]  /*16320*/  ISETP.LT.AND P1, PT, R20.reuse, UR7, !P0 ;  /* 0x0000000714007c0c */ /* 0x040fe2000c721270 */
[----:B------:R-:W-:Y:S01]  /*16330*/  ULDC.64 UR6, c[0x0][0x220] ;  /* 0x0000880000067ab9 */ /* 0x000fe20000000a00 */
[----:B-1----:R-:W-:Y:S01]  /*16340*/  IMAD R12, R20, UR4, RZ ;  /* 0x00000004140c7c24 */ /* 0x002fe2000f8e02ff */
[----:B------:R-:W-:Y:S01]  /*16350*/  IADD3 R0, P2, R43, UR6, RZ ;  /* 0x000000062b007c10 */ /* 0x000fe2000ff5e0ff */
[----:B------:R-:W-:-:S03]  /*16360*/  ULDC UR6, c[0x0][0x22c] ;  /* 0x00008b0000067ab9 */ /* 0x000fc60000000800 */
[----:B------:R-:W-:Y:S01]  /*16370*/  LEA.HI.X.SX32 R43, R43, UR7, 0x1, P2 ;  /* 0x000000072b2b7c11 */ /* 0x000fe200090f0eff */
[----:B------:R-:W-:Y:S01]  /*16380*/  ULDC UR7, c[0x0][0x22c] ;  /* 0x00008b0000077ab9 */ /* 0x000fe20000000800 */
[----:B------:R-:W-:-:S04]  /*16390*/  IADD3 R78, P2, R12, R0, RZ ;  /* 0x000000000c4e7210 */ /* 0x000fc80007f5e0ff */
[----:B------:R-:W-:Y:S01]  /*163a0*/  LEA.HI.X.SX32 R79, R12, R43, 0x1, P2 ;  /* 0x0000002b0c4f7211 */ /* 0x000fe200010f0eff */
[----:B------:R-:W-:Y:S01]  /*163b0*/  BAR.SYNC.DEFER_BLOCKING 0x0 ;  /* 0x0000000000007b1d */ /* 0x000fe20000010000 */
[----:B------:R-:W-:Y:S02]  /*163c0*/  PRMT R99, R99, 0x5410, R104 ;  /* 0x0000541063637816 */ /* 0x000fe40000000068 */
[----:B------:R-:W-:Y:S02]  /*163d0*/  PRMT R23, R103, 0x5410, R106 ;  /* 0x0000541067177816 */ /* 0x000fe4000000006a */
[----:B------:R-:W-:Y:S02]  /*163e0*/  LOP3.LUT R84, R84, 0xffff, RZ, 0xc0, !PT ;  /* 0x0000ffff54547812 */ /* 0x000fe400078ec0ff */
[----:B------:R-:W-:Y:S01]  /*163f0*/  LOP3.LUT R86, R86, 0xffff, RZ, 0xc0, !PT ;  /* 0x0000ffff56567812 */ /* 0x000fe200078ec0ff */
[----:B------:R-:W1:Y:S01]  /*16400*/  LDS.128 R12, [R55] ;  /* 0x00000000370c7984 */ /* 0x000e620000000c00 */
[----:B------:R-:W-:-:S02]  /*16410*/  PRMT R20, R97, 0x4210, R84 ;  /* 0x0000421061147816 */ /* 0x000fc40000000054 */
[----:B------:R-:W-:Y:S02]  /*16420*/  PRMT R21, R99, 0x5210, R84 ;  /* 0x0000521063157816 */ /* 0x000fe40000000054 */
[--C-:B------:R-:W-:Y:S02]  /*16430*/  PRMT R22, R101, 0x4210, R86.reuse ;  /* 0x0000421065167816 */ /* 0x100fe40000000056 */
[----:B------:R-:W-:Y:S01]  /*16440*/  PRMT R23, R23, 0x5210, R86 ;  /* 0x0000521017177816 */ /* 0x000fe20000000056 */
[----:B------:R-:W-:Y:S01]  /*16450*/  BAR.SYNC.DEFER_BLOCKING 0x0 ;  /* 0x0000000000007b1d */ /* 0x000fe20000010000 */
[----:B0-----:R-:W-:-:S05]  /*16460*/  PRMT R93, R4, 0x7770, RZ ;  /* 0x00007770045d7816 */ /* 0x001fca00000000ff */
[----:B------:R0:W-:Y:S02]  /*16470*/  STSM.16.M88.4 [R91], R20 ;  /* 0x000000145b007844 */ /* 0x0001e40000000200 */
[----:B------:R-:W-:Y:S01]  /*16480*/  BAR.SYNC.DEFER_BLOCKING 0x0 ;  /* 0x0000000000007b1d */ /* 0x000fe20000010000 */
[C---:B------:R-:W-:Y:S01]  /*16490*/  ISETP.LT.AND P2, PT, R87.reuse, UR7, !P0 ;  /* 0x0000000757007c0c */ /* 0x040fe2000c741270 */
[----:B------:R-:W-:Y:S01]  /*164a0*/  IMAD R87, R87, UR4, RZ ;  /* 0x0000000457577c24 */ /* 0x000fe2000f8e02ff */
[C---:B------:R-:W-:Y:S01]  /*164b0*/  ISETP.LT.AND P4, PT, R83.reuse, UR8, !P0 ;  /* 0x0000000853007c0c */ /* 0x040fe2000c781270 */
[----:B------:R-:W-:Y:S02]  /*164c0*/  IMAD R83, R83, UR4, RZ ;  /* 0x0000000453537c24 */ /* 0x000fe4000f8e02ff */
[----:B------:R-:W-:Y:S01]  /*164d0*/  ULDC UR7, c[0x0][0x22c] ;  /* 0x00008b0000077ab9 */ /* 0x000fe20000000800 */
[----:B0-----:R-:W-:Y:S01]  /*164e0*/  PRMT R91, R5, 0x7770, RZ ;  /* 0x00007770055b7816 */ /* 0x001fe200000000ff */
[----:B------:R-:W-:Y:S01]  /*164f0*/  ULDC UR8, c[0x0][0x22c] ;  /* 0x00008b0000087ab9 */ /* 0x000fe20000000800 */
[----:B------:R0:W-:Y:S01]  /*16500*/  @P1 STG.E.U8 desc[UR18][R78.64], R93 ;  /* 0x0000005d4e001986 */ /* 0x0001e2000c101112 */
[C---:B------:R-:W-:Y:S01]  /*16510*/  ISETP.LT.AND P1, PT, R88.reuse, UR6, !P0 ;  /* 0x0000000658007c0c */ /* 0x040fe2000c721270 */
[----:B------:R-:W-:Y:S01]  /*16520*/  IMAD R88, R88, UR4, RZ ;  /* 0x0000000458587c24 */ /* 0x000fe2000f8e02ff */
[----:B------:R-:W-:-:S04]  /*16530*/  ULDC UR6, c[0x0][0x22c] ;  /* 0x00008b0000067ab9 */ /* 0x000fc80000000800 */
[CC--:B------:R-:W-:Y:S02]  /*16540*/  IADD3 R16, P5, R88.reuse, R0.reuse, RZ ;  /* 0x0000000058107210 */ /* 0x0c0fe40007fbe0ff */
[C---:B------:R-:W-:Y:S01]  /*16550*/  ISETP.LT.AND P3, PT, R85.reuse, UR6, !P0 ;  /* 0x0000000655007c0c */ /* 0x040fe2000c761270 */
[----:B------:R-:W-:Y:S01]  /*16560*/  IMAD R85, R85, UR4, RZ ;  /* 0x0000000455557c24 */ /* 0x000fe2000f8e02ff */
[----:B------:R-:W-:Y:S01]  /*16570*/  LEA.HI.X.SX32 R17, R88, R43, 0x1, P5 ;  /* 0x0000002b58117211 */ /* 0x000fe200028f0eff */
[----:B------:R-:W-:Y:S01]  /*16580*/  ULDC UR6, c[0x0][0x22c] ;  /* 0x00008b0000067ab9 */ /* 0x000fe20000000800 */
[-C--:B------:R-:W-:Y:S02]  /*16590*/  IADD3 R18, P6, R87, R0.reuse, RZ ;  /* 0x0000000057127210 */ /* 0x080fe40007fde0ff */
[-C--:B------:R-:W-:Y:S01]  /*165a0*/  IADD3 R20, P5, R85, R0.reuse, RZ ;  /* 0x0000000055147210 */ /* 0x080fe20007fbe0ff */
[----:B------:R2:W-:Y:S01]  /*165b0*/  @P1 STG.E.U8 desc[UR18][R16.64], R91 ;  /* 0x0000005b10001986 */ /* 0x0005e2000c101112 */
[----:B------:R-:W-:-:S02]  /*165c0*/  IADD3 R22, P1, R83, R0, RZ ;  /* 0x0000000053167210 */ /* 0x000fc40007f3e0ff */
[-C--:B------:R-:W-:Y:S02]  /*165d0*/  LEA.HI.X.SX32 R21, R85, R43.reuse, 0x1, P5 ;  /* 0x0000002b55157211 */ /* 0x080fe400028f0eff */
[-C--:B------:R-:W-:Y:S02]  /*165e0*/  LEA.HI.X.SX32 R19, R87, R43.reuse, 0x1, P6 ;  /* 0x0000002b57137211 */ /* 0x080fe400030f0eff */
[----:B------:R-:W-:Y:S02]  /*165f0*/  PRMT R85, R6, 0x7770, RZ ;  /* 0x0000777006557816 */ /* 0x000fe400000000ff */
[-C--:B------:R-:W-:Y:S02]  /*16600*/  LEA.HI.X.SX32 R23, R83, R43.reuse, 0x1, P1 ;  /* 0x0000002b53177211 */ /* 0x080fe400008f0eff */
[----:B------:R-:W-:Y:S01]  /*16610*/  PRMT R83, R7, 0x7770, RZ ;  /* 0x0000777007537816 */ /* 0x000fe200000000ff */
[----:B------:R4:W-:Y:S04]  /*16620*/  @P2 STG.E.U8 desc[UR18][R18.64], R85 ;  /* 0x0000005512002986 */ /* 0x0009e8000c101112 */
[----:B------:R3:W-:Y:S01]  /*16630*/  @P3 STG.E.U8 desc[UR18][R20.64], R83 ;  /* 0x0000005314003986 */ /* 0x0007e2000c101112 */
[C---:B------:R-:W-:Y:S01]  /*16640*/  ISETP.LT.AND P3, PT, R82.reuse, UR6, !P0 ;  /* 0x0000000652007c0c */ /* 0x040fe2000c761270 */
[----:B------:R-:W-:Y:S01]  /*16650*/  IMAD R82, R82, UR4, RZ ;  /* 0x0000000452527c24 */ /* 0x000fe2000f8e02ff */
[C---:B------:R-:W-:Y:S01]  /*16660*/  ISETP.LT.AND P2, PT, R81.reuse, UR7, !P0 ;  /* 0x0000000751007c0c */ /* 0x040fe2000c741270 */
[----:B------:R-:W-:Y:S01]  /*16670*/  IMAD R81, R81, UR4, RZ ;  /* 0x0000000451517c24 */ /* 0x000fe2000f8e02ff */
[----:B0-----:R-:W-:Y:S01]  /*16680*/  PRMT R79, R4, 0x7771, RZ ;  /* 0x00007771044f7816 */ /* 0x001fe200000000ff */
[----:B------:R-:W-:Y:S01]  /*16690*/  ULDC UR6, c[0x0][0x22c] ;  /* 0x00008b0000067ab9 */ /* 0x000fe20000000800 */
[C---:B------:R-:W-:Y:S01]  /*166a0*/  ISETP.LT.AND P1, PT, R80.reuse, UR8, !P0 ;  /* 0x0000000850007c0c */ /* 0x040fe2000c721270 */
[----:B------:R-:W-:Y:S01]  /*166b0*/  IMAD R80, R80, UR4, RZ ;  /* 0x0000000450507c24 */ /* 0x000fe2000f8e02ff */
[CC--:B--2---:R-:W-:Y:S01]  /*166c0*/  IADD3 R16, P6, R82.reuse, R0.reuse, RZ ;  /* 0x0000000052107210 */ /* 0x0c4fe20007fde0ff */
[----:B------:R0:W-:Y:S01]  /*166d0*/  @P4 STG.E.U8 desc[UR18][R22.64], R79 ;  /* 0x0000004f16004986 */ /* 0x0001e2000c101112 */
[C---:B------:R-:W-:Y:S01]  /*166e0*/  ISETP.LT.AND P5, PT, R77.reuse, UR6, !P0 ;  /* 0x000000064d007c0c */ /* 0x040fe2000c7a1270 */
[----:B------:R-:W-:Y:S01]  /*166f0*/  ULDC UR7, c[0x0][0x22c] ;  /* 0x00008b0000077ab9 */ /* 0x000fe20000000800 */
[----:B------:R-:W-:Y:S01]  /*16700*/  LEA.HI.X.SX32 R17, R82, R43, 0x1, P6 ;  /* 0x0000002b52117211 */ /* 0x000fe200030f0eff */
[----:B------:R-:W-:Y:S01]  /*16710*/  IMAD R77, R77, UR4, RZ ;  /* 0x000000044d4d7c24 */ /* 0x000fe2000f8e02ff */
[-C--:B----4-:R-:W-:Y:S01]  /*16720*/  IADD3 R18, P6, R81, R0.reuse, RZ ;  /* 0x0000000051127210 */ /* 0x090fe20007fde0ff */
[----:B------:R-:W-:Y:S01]  /*16730*/  ULDC UR6, c[0x0][0x22c] ;  /* 0x00008b0000067ab9 */ /* 0x000fe20000000800 */
[----:B---3--:R-:W-:Y:S01]  /*16740*/  IADD3 R20, P4, R80, R0, RZ ;  /* 0x0000000050147210 */ /* 0x008fe20007f9e0ff */
[----:B------:R-:W-:Y:S01]  /*16750*/  ULDC UR8, c[0x0][0x22c] ;  /* 0x00008b0000087ab9 */ /* 0x000fe20000000800 */
[----:B------:R-:W-:-:S02]  /*16760*/  PRMT R101, R5, 0x7771, RZ ;  /* 0x0000777105657816 */ /* 0x000fc400000000ff */
[----:B------:R-:W-:Y:S02]  /*16770*/  PRMT R99, R6, 0x7771, RZ ;  /* 0x0000777106637816 */ /* 0x000fe400000000ff */
[-C--:B------:R-:W-:Y:S02]  /*16780*/  LEA.HI.X.SX32 R19, R81, R43.reuse, 0x1, P6 ;  /* 0x0000002b51137211 */ /* 0x080fe400030f0eff */
[----:B------:R-:W-:Y:S02]  /*16790*/  PRMT R97, R7, 0x7771, RZ ;  /* 0x0000777107617816 */ /* 0x000fe400000000ff */
[----:B------:R-:W-:Y:S02]  /*167a0*/  LEA.HI.X.SX32 R21, R80, R43, 0x1, P4 ;  /* 0x0000002b50157211 */ /* 0x000fe400020f0eff */
[C---:B------:R-:W-:Y:S02]  /*167b0*/  PRMT R85, R4.reuse, 0x7773, RZ ;  /* 0x0000777304557816 */ /* 0x040fe400000000ff */
[----:B------:R-:W-:Y:S01]  /*167c0*/  PRMT R95, R4, 0x7772, RZ ;  /* 0x00007772045f7816 */ /* 0x000fe200000000ff */
[----:B------:R-:W-:Y:S01]  /*167d0*/  @P3 STG.E.U8 desc[UR18][R16.64], R101 ;  /* 0x0000006510003986 */ /* 0x000fe2000c101112 */
[----:B------:R-:W-:-:S02]  /*167e0*/  IADD3 R4, P4, R77, R0, RZ ;  /* 0x000000004d047210 */ /* 0x000fc40007f9e0ff */
[C---:B------:R-:W-:Y:S01]  /*167f0*/  PRMT R83, R5.reuse, 0x7773, RZ ;  /* 0x0000777305537816 */ /* 0x040fe200000000ff */
[----:B------:R-:W-:Y:S01]  /*16800*/  @P2 STG.E.U8 desc[UR18][R18.64], R99 ;  /* 0x0000006312002986 */ /* 0x000fe2000c101112 */
[----:B------:R-:W-:Y:S02]  /*16810*/  PRMT R93, R5, 0x7772, RZ ;  /* 0x00007772055d7816 */ /* 0x000fe400000000ff */
[----:B------:R-:W-:Y:S01]  /*16820*/  LEA.HI.X.SX32 R5, R77, R43, 0x1, P4 ;  /* 0x0000002b4d057211 */ /* 0x000fe200020f0eff */
[----:B------:R-:W-:Y:S01]  /*16830*/  @P1 STG.E.U8 desc[UR18][R20.64], R97 ;  /* 0x0000006114001986 */ /* 0x000fe2000c101112 */
[C---:B------:R-:W-:Y:S01]  /*16840*/  ISETP.LT.AND P1, PT, R76.reuse, UR6, !P0 ;  /* 0x000000064c007c0c */ /* 0x040fe2000c721270 */
[----:B------:R-:W-:Y:S01]  /*16850*/  IMAD R76, R76, UR4, RZ ;  /* 0x000000044c4c7c24 */ /* 0x000fe2000f8e02ff */
[----:B------:R-:W-:Y:S01]  /*16860*/  ULDC UR6, c[0x0][0x22c] ;  /* 0x00008b0000067ab9 */ /* 0x000fe20000000800 */
[C---:B------:R-:W-:Y:S01]  /*16870*/  ISETP.LT.AND P2, PT, R75.reuse, UR7, !P0 ;  /* 0x000000074b007c0c */ /* 0x040fe2000c741270 */
[----:B------:R2:W-:Y:S01]  /*16880*/  @P5 STG.E.U8 desc[UR18][R4.64], R95 ;  /* 0x0000005f04005986 */ /* 0x0005e2000c101112 */
[C---:B0-----:R-:W-:Y:S01]  /*16890*/  PRMT R79, R6.reuse, 0x7773, RZ ;  /* 0x00007773064f7816 */ /* 0x041fe200000000ff */
[----:B------:R-:W-:Y:S01]  /*168a0*/  IMAD R75, R75, UR4, RZ ;  /* 0x000000044b4b7c24 */ /* 0x000fe2000f8e02ff */
[----:B------:R-:W-:Y:S01]  /*168b0*/  PRMT R91, R6, 0x7772, RZ ;  /* 0x00007772065b7816 */ /* 0x000fe200000000ff */
[----:B------:R-:W-:Y:S01]  /*168c0*/  ULDC UR7, c[0x0][0x22c] ;  /* 0x00008b0000077ab9 */ /* 0x000fe20000000800 */
[C---:B------:R-:W-:Y:S01]  /*168d0*/  ISETP.LT.AND P3, PT, R74.reuse, UR6, !P0 ;  /* 0x000000064a007c0c */ /* 0x040fe2000c761270 */
[----:B------:R-:W-:Y:S01]  /*168e0*/  IMAD R74, R74, UR4, RZ ;  /* 0x000000044a4a7c24 */ /* 0x000fe2000f8e02ff */
[----:B------:R-:W-:Y:S01]  /*168f0*/  IADD3 R6, P5, R76, R0, RZ ;  /* 0x000000004c067210 */ /* 0x000fe20007fbe0ff */
[----:B------:R-:W-:Y:S01]  /*16900*/  ULDC UR6, c[0x0][0x22c] ;  /* 0x00008b0000067ab9 */ /* 0x000fe20000000800 */
[----:B------:R-:W-:-:S02]  /*16910*/  PRMT R23, R7, 0x7773, RZ ;  /* 0x0000777307177816 */ /* 0x000fc400000000ff */
[----:B------:R-:W-:Y:S02]  /*16920*/  PRMT R87, R7, 0x7772, RZ ;  /* 0x0000777207577816 */ /* 0x000fe400000000ff */
[C---:B------:R-:W-:Y:S02]  /*16930*/  PRMT R107, R8.reuse, 0x7773, RZ ;  /* 0x00007773086b7816 */ /* 0x040fe400000000ff */
[C---:B------:R-:W-:Y:S02]  /*16940*/  PRMT R115, R8.reuse, 0x7772, RZ ;  /* 0x0000777208737816 */ /* 0x040fe400000000ff */
[C---:B------:R-:W-:Y:S02]  /*16950*/  PRMT R123, R8.reuse, 0x7771, RZ ;  /* 0x00007771087b7816 */ /* 0x040fe400000000ff */
[----:B------:R-:W-:Y:S02]  /*16960*/  PRMT R131, R8, 0x7770, RZ ;  /* 0x0000777008837816 */ /* 0x000fe400000000ff */
[----:B--2---:R-:W-:-:S02]  /*16970*/  IADD3 R4, P4, R75, R0, RZ ;  /* 0x000000004b047210 */ /* 0x004fc40007f9e0ff */
[----:B------:R-:W-:Y:S02]  /*16980*/  LEA.HI.X.SX32 R7, R76, R43, 0x1, P5 ;  /* 0x0000002b4c077211 */ /* 0x000fe400028f0eff */
[C---:B------:R-:W-:Y:S01]  /*16990*/  ISETP.LT.AND P5, PT, R73.reuse, UR7, !P0 ;  /* 0x0000000749007c0c */ /* 0x040fe2000c7a1270 */
[----:B------:R-:W-:Y:S01]  /*169a0*/  IMAD R73, R73, UR4, RZ ;  /* 0x0000000449497c24 */ /* 0x000fe2000f8e02ff */
[----:B------:R-:W-:Y:S02]  /*169b0*/  IADD3 R8, P6, R74, R0, RZ ;  /* 0x000000004a087210 */ /* 0x000fe40007fde0ff */
[C---:B------:R-:W-:Y:S02]  /*169c0*/  PRMT R105, R9.reuse, 0x7773, RZ ;  /* 0x0000777309697816 */ /* 0x040fe400000000ff */
[C---:B------:R-:W-:Y:S02]  /*169d0*/  PRMT R113, R9.reuse, 0x7772, RZ ;  /* 0x0000777209717816 */ /* 0x040fe400000000ff */
[----:B------:R-:W-:-:S02]  /*169e0*/  PRMT R121, R9, 0x7771, RZ ;  /* 0x0000777109797816 */ /* 0x000fc400000000ff */
[----:B------:R-:W-:Y:S02]  /*169f0*/  PRMT R129, R9, 0x7770, RZ ;  /* 0x0000777009817816 */ /* 0x000fe400000000ff */
[-C--:B------:R-:W-:Y:S01]  /*16a00*/  LEA.HI.X.SX32 R5, R75, R43.reuse, 0x1, P4 ;  /* 0x0000002b4b057211 */ /* 0x080fe200020f0eff */
[----:B------:R0:W-:Y:S01]  /*16a10*/  @P1 STG.E.U8 desc[UR18][R6.64], R93 ;  /* 0x0000005d06001986 */ /* 0x0001e2000c101112 */
[----:B------:R-:W-:Y:S01]  /*16a20*/  LEA.HI.X.SX32 R9, R74, R43, 0x1, P6 ;  /* 0x0000002b4a097211 */ /* 0x000fe200030f0eff */
[----:B------:R-:W-:Y:S01]  /*16a30*/  ULDC UR7, c[0x0][0x22c] ;  /* 0x00008b0000077ab9 */ /* 0x000fe20000000800 */
[C---:B------:R-:W-:Y:S02]  /*16a40*/  PRMT R103, R10.reuse, 0x7773, RZ ;  /* 0x000077730a677816 */ /* 0x040fe400000000ff */
[C---:B------:R-:W-:Y:S02]  /*16a50*/  PRMT R111, R10.reuse, 0x7772, RZ ;  /* 0x000077720a6f7816 */ /* 0x040fe400000000ff */
[----:B------:R-:W-:-:S02]  /*16a60*/  PRMT R119, R10, 0x7771, RZ ;  /* 0x000077710a777816 */ /* 0x000fc400000000ff */
[----:B------:R-:W-:Y:S02]  /*16a70*/  PRMT R127, R10, 0x7770, RZ ;  /* 0x000077700a7f7816 */ /* 0x000fe400000000ff */
[----:B------:R-:W-:Y:S01]  /*16a80*/  IADD3 R10, P1, R73, R0, RZ ;  /* 0x00000000490a7210 */ /* 0x000fe20007f3e0ff */
[----:B------:R2:W-:Y:S01]  /*16a90*/  @P2 STG.E.U8 desc[UR18][R4.64], R91 ;  /* 0x0000005b04002986 */ /* 0x0005e2000c101112 */
[C---:B------:R-:W-:Y:S01]  /*16aa0*/  ISETP.LT.AND P4, PT, R72.reuse, UR6, !P0 ;  /* 0x0000000648007c0c */ /* 0x040fe2000c781270 */
[----:B------:R-:W-:Y:S01]  /*16ab0*/  ULDC UR6, c[0x0][0x22c] ;  /* 0x00008b0000067ab9 */ /* 0x000fe20000000800 */
[C---:B------:R-:W-:Y:S01]  /*16ac0*/  PRMT R81, R11.reuse, 0x7773, RZ ;  /* 0x000077730b517816 */ /* 0x040fe200000000ff */
[----:B------:R3:W-:Y:S01]  /*16ad0*/  @P3 STG.E.U8 desc[UR18][R8.64], R87 ;  /* 0x0000005708003986 */ /* 0x0007e2000c101112 */
[C---:B------:R-:W-:Y:S01]  /*16ae0*/  PRMT R109, R11.reuse, 0x7772, RZ ;  /* 0x000077720b6d7816 */ /* 0x040fe200000000ff */
[----:B------:R-:W-:Y:S01]  /*16af0*/  IMAD R72, R72, UR4, RZ ;  /* 0x0000000448487c24 */ /* 0x000fe2000f8e02ff */
[----:B------:R-:W-:-:S02]  /*16b00*/  PRMT R117, R11, 0x7771, RZ ;  /* 0x000077710b757816 */ /* 0x000fc400000000ff */
[----:B------:R-:W-:Y:S02]  /*16b10*/  PRMT R125, R11, 0x7770, RZ ;  /* 0x000077700b7d7816 */ /* 0x000fe400000000ff */
[----:B------:R-:W-:Y:S02]  /*16b20*/  LEA.HI.X.SX32 R11, R73, R43, 0x1, P1 ;  /* 0x0000002b490b7211 */ /* 0x000fe400008f0eff */
[C---:B------:R-:W-:Y:S01]  /*16b30*/  ISETP.LT.AND P3, PT, R71.reuse, UR6, !P0 ;  /* 0x0000000647007c0c */ /* 0x040fe2000c761270 */
[----:B------:R-:W-:Y:S01]  /*16b40*/  IMAD R71, R71, UR4, RZ ;  /* 0x0000000447477c24 */ /* 0x000fe2000f8e02ff */
[C---:B------:R-:W-:Y:S01]  /*16b50*/  ISETP.LT.AND P1, PT, R69.reuse, UR7, !P0 ;  /* 0x0000000745007c0c */ /* 0x040fe2000c721270 */
[----:B------:R-:W-:Y:S01]  /*16b60*/  IMAD R69, R69, UR4, RZ ;  /* 0x0000000445457c24 */ /* 0x000fe2000f8e02ff */
[----:B------:R4:W-:Y:S01]  /*16b70*/  @P5 STG.E.U8 desc[UR18][R10.64], R85 ;  /* 0x000000550a005986 */ /* 0x0009e2000c101112 */
[-C--:B0-----:R-:W-:Y:S01]  /*16b80*/  IADD3 R6, P2, R72, R0.reuse, RZ ;  /* 0x0000000048067210 */ /* 0x081fe20007f5e0ff */
[----:B------:R-:W-:Y:S01]  /*16b90*/  ULDC UR6, c[0x0][0x22c] ;  /* 0x00008b0000067ab9 */ /* 0x000fe20000000800 */
[-C--:B--2---:R-:W-:Y:S01]  /*16ba0*/  IADD3 R4, P5, R71, R0.reuse, RZ ;  /* 0x0000000047047210 */ /* 0x084fe20007fbe0ff */
[----:B------:R-:W-:Y:S01]  /*16bb0*/  ULDC UR7, c[0x0][0x22c] ;  /* 0x00008b0000077ab9 */ /* 0x000fe20000000800 */
[----:B---3--:R-:W-:-:S02]  /*16bc0*/  IADD3 R8, P6, R69, R0, RZ ;  /* 0x0000000045087210 */ /* 0x008fc40007fde0ff */
[-C--:B------:R-:W-:Y:S02]  /*16bd0*/  LEA.HI.X.SX32 R7, R72, R43.reuse, 0x1, P2 ;  /* 0x0000002b48077211 */ /* 0x080fe400010f0eff */
[-C--:B------:R-:W-:Y:S02]  /*16be0*/  LEA.HI.X.SX32 R5, R71, R43.reuse, 0x1, P5 ;  /* 0x0000002b47057211 */ /* 0x080fe400028f0eff */
[C---:B------:R-:W-:Y:S01]  /*16bf0*/  ISETP.LT.AND P2, PT, R70.reuse, UR8, !P0 ;  /* 0x0000000846007c0c */ /* 0x040fe2000c741270 */
[----:B------:R-:W-:Y:S01]  /*16c00*/  IMAD R70, R70, UR4, RZ ;  /* 0x0000000446467c24 */ /* 0x000fe2000f8e02ff */
[----:B------:R-:W-:Y:S01]  /*16c10*/  LEA.HI.X.SX32 R9, R69, R43, 0x1, P6 ;  /* 0x0000002b45097211 */ /* 0x000fe200030f0eff */
[----:B------:R0:W-:Y:S01]  /*16c20*/  @P4 STG.E.U8 desc[UR18][R6.64], R83 ;  /* 0x0000005306004986 */ /* 0x0001e2000c101112 */
[C---:B------:R-:W-:Y:S01]  /*16c30*/  ISETP.LT.AND P5, PT, R68.reuse, UR6, !P0 ;  /* 0x0000000644007c0c */ /* 0x040fe2000c7a1270 */
[----:B------:R-:W-:Y:S01]  /*16c40*/  IMAD R68, R68, UR4, RZ ;  /* 0x0000000444447c24 */ /* 0x000fe2000f8e02ff */
[----:B------:R-:W-:Y:S01]  /*16c50*/  ULDC UR6, c[0x0][0x22c] ;  /* 0x00008b0000067ab9 */ /* 0x000fe20000000800 */
[----:B------:R2:W-:Y:S01]  /*16c60*/  @P3 STG.E.U8 desc[UR18][R4.64], R79 ;  /* 0x0000004f04003986 */ /* 0x0005e2000c101112 */
[----:B----4-:R-:W-:Y:S01]  /*16c70*/  IADD3 R10, P4, R70, R0, RZ ;  /* 0x00000000460a7210 */ /* 0x010fe20007f9e0ff */
[----:B------:R-:W-:-:S02]  /*16c80*/  ULDC UR8, c[0x0][0x22c] ;  /* 0x00008b0000087ab9 */ /* 0x000fc40000000800 */
[----:B------:R3:W-:Y:S01]  /*16c90*/  @P1 STG.E.U8 desc[UR18][R8.64], R23 ;  /* 0x0000001708001986 */ /* 0x0007e2000c101112 */
[C---:B------:R-:W-:Y:S01]  /*16ca0*/  ISETP.LT.AND P1, PT, R67.reuse, UR6, !P0 ;  /* 0x0000000643007c0c */ /* 0x040fe2000c721270 */
[----:B------:R-:W-:Y:S01]  /*16cb0*/  IMAD R67, R67, UR4, RZ ;  /* 0x0000000443437c24 */ /* 0x000fe2000f8e02ff */
[-C--:B0-----:R-:W-:Y:S01]  /*16cc0*/  IADD3 R6, P3, R68, R0.reuse, RZ ;  /* 0x0000000044067210 */ /* 0x081fe20007f7e0ff */
[----:B------:R-:W-:Y:S01]  /*16cd0*/  ULDC UR6, c[0x0][0x22c] ;  /* 0x00008b0000067ab9 */ /* 0x000fe20000000800 */
[-C--:B------:R-:W-:Y:S02]  /*16ce0*/  LEA.HI.X.SX32 R11, R70, R43.reuse, 0x1, P4 ;  /* 0x0000002b460b7211 */ /* 0x080fe400020f0eff */
[-C--:B------:R-:W-:Y:S02]  /*16cf0*/  LEA.HI.X.SX32 R7, R68, R43.reuse, 0x1, P3 ;  /* 0x0000002b44077211 */ /* 0x080fe400018f0eff */
[-C--:B--2---:R-:W-:Y:S01]  /*16d00*/  IADD3 R4, P3, R67, R0.reuse, RZ ;  /* 0x0000000043047210 */ /* 0x084fe20007f7e0ff */
[----:B------:R-:W-:Y:S01]  /*16d10*/  @P2 STG.E.U8 desc[UR18][R10.64], R131 ;  /* 0x000000830a002986 */ /* 0x000fe2000c101112 */
[C---:B------:R-:W-:Y:S01]  /*16d20*/  ISETP.LT.AND P4, PT, R66.reuse, UR7, !P0 ;  /* 0x0000000742007c0c */ /* 0x040fe2000c781270 */
[----:B------:R-:W-:Y:S01]  /*16d30*/  IMAD R66, R66, UR4, RZ ;  /* 0x0000000442427c24 */ /* 0x000fe2000f8e02ff */
[C---:B------:R-:W-:Y:S01]  /*16d40*/  ISETP.LT.AND P2, PT, R65.reuse, UR6, !P0 ;  /* 0x0000000641007c0c */ /* 0x040fe2000c741270 */
[----:B------:R-:W-:Y:S01]  /*16d50*/  IMAD R65, R65, UR4, RZ ;  /* 0x0000000441417c24 */ /* 0x000fe2000f8e02ff */
[-C--:B------:R-:W-:Y:S01]  /*16d60*/  LEA.HI.X.SX32 R5, R67, R43.reuse, 0x1, P3 ;  /* 0x0000002b43057211 */ /* 0x080fe200018f0eff */
[----:B------:R0:W-:Y:S01]  /*16d70*/  @P5 STG.E.U8 desc[UR18][R6.64], R129 ;  /* 0x0000008106005986 */ /* 0x0001e2000c101112 */
[-C--:B---3--:R-:W-:Y:S01]  /*16d80*/  IADD3 R8, P5, R66, R0.reuse, RZ ;  /* 0x0000000042087210 */ /* 0x088fe20007fbe0ff */
[----:B------:R-:W-:Y:S01]  /*16d90*/  ULDC UR7, c[0x0][0x22c] ;  /* 0x00008b0000077ab9 */ /* 0x000fe20000000800 */
[----:B------:R-:W-:Y:S01]  /*16da0*/  ULDC UR6, c[0x0][0x22c] ;  /* 0x00008b0000067ab9 */ /* 0x000fe20000000800 */
[----:B------:R2:W-:Y:S01]  /*16db0*/  @P1 STG.E.U8 desc[UR18][R4.64], R127 ;  /* 0x0000007f04001986 */ /* 0x0005e2000c101112 */
[C---:B------:R-:W-:Y:S01]  /*16dc0*/  ISETP.LT.AND P3, PT, R64.reuse, UR7, !P0 ;  /* 0x0000000740007c0c */ /* 0x040fe2000c761270 */
[----:B------:R-:W-:Y:S01]  /*16dd0*/  IMAD R64, R64, UR4, RZ ;  /* 0x0000000440407c24 */ /* 0x000fe2000f8e02ff */
[----:B------:R-:W-:Y:S01]  /*16de0*/  LEA.HI.X.SX32 R9, R66, R43, 0x1, P5 ;  /* 0x0000002b42097211 */ /* 0x000fe200028f0eff */
[----:B------:R-:W-:Y:S01]  /*16df0*/  ULDC UR7, c[0x0][0x22c] ;  /* 0x00008b0000077ab9 */ /* 0x000fe20000000800 */
[----:B0-----:R-:W-:-:S04]  /*16e00*/  IADD3 R6, P1, R65, R0, RZ ;  /* 0x0000000041067210 */ /* 0x001fc80007f3e0ff */
[-C--:B------:R-:W-:Y:S02]  /*16e10*/  LEA.HI.X.SX32 R7, R65, R43.reuse, 0x1, P1 ;  /* 0x0000002b41077211 */ /* 0x080fe400008f0eff */
[C---:B------:R-:W-:Y:S01]  /*16e20*/  ISETP.LT.AND P1, PT, R62.reuse, UR6, !P0 ;  /* 0x000000063e007c0c */ /* 0x040fe2000c721270 */
[----:B------:R-:W-:Y:S01]  /*16e30*/  IMAD R62, R62, UR4, RZ ;  /* 0x000000043e3e7c24 */ /* 0x000fe2000f8e02ff */
[----:B------:R-:W-:Y:S01]  /*16e40*/  ULDC UR6, c[0x0][0x22c] ;  /* 0x00008b0000067ab9 */ /* 0x000fe20000000800 */
[----:B------:R-:W-:Y:S01]  /*16e50*/  @P4 STG.E.U8 desc[UR18][R8.64], R125 ;  /* 0x0000007d08004986 */ /* 0x000fe2000c101112 */
[-C--:B------:R-:W-:Y:S02]  /*16e60*/  IADD3 R10, P5, R64, R0.reuse, RZ ;  /* 0x00000000400a7210 */ /* 0x080fe40007fbe0ff */
[C---:B------:R-:W-:Y:S01]  /*16e70*/  ISETP.LT.AND P6, PT, R63.reuse, UR6, !P0 ;  /* 0x000000063f007c0c */ /* 0x040fe2000c7c1270 */
[----:B------:R0:W-:Y:S01]  /*16e80*/  @P2 STG.E.U8 desc[UR18][R6.64], R123 ;  /* 0x0000007b06002986 */ /* 0x0001e2000c101112 */
[----:B------:R-:W-:Y:S01]  /*16e90*/  IADD3 R16, P2, R62, R0, RZ ;  /* 0x000000003e107210 */ /* 0x000fe20007f5e0ff */
[----:B------:R-:W-:Y:S01]  /*16ea0*/  IMAD R63, R63, UR4, RZ ;  /* 0x000000043f3f7c24 */ /* 0x000fe2000f8e02ff */
[-C--:B------:R-:W-:Y:S01]  /*16eb0*/  LEA.HI.X.SX32 R11, R64, R43.reuse, 0x1, P5 ;  /* 0x0000002b400b7211 */ /* 0x080fe200028f0eff */
[----:B------:R-:W-:Y:S01]  /*16ec0*/  ULDC UR6, c[0x0][0x22c] ;  /* 0x00008b0000067ab9 */ /* 0x000fe20000000800 */
[----:B------:R-:W-:-:S02]  /*16ed0*/  LEA.HI.X.SX32 R17, R62, R43, 0x1, P2 ;  /* 0x0000002b3e117211 */ /* 0x000fc400010f0eff */
[-C--:B--2---:R-:W-:Y:S02]  /*16ee0*/  IADD3 R4, P2, R63, R0.reuse, RZ ;  /* 0x000000003f047210 */ /* 0x084fe40007f5e0ff */
[C---:B------:R-:W-:Y:S01]  /*16ef0*/  ISETP.LT.AND P4, PT, R61.reuse, UR6, !P0 ;  /* 0x000000063d007c0c */ /* 0x040fe2000c781270 */
[----:B------:R-:W-:Y:S01]  /*16f00*/  IMAD R61, R61, UR4, RZ ;  /* 0x000000043d3d7c24 */ /* 0x000fe2000f8e02ff */
[----:B------:R2:W-:Y:S01]  /*16f10*/  @P3 STG.E.U8 desc[UR18][R10.64], R121 ;  /* 0x000000790a003986 */ /* 0x0005e2000c101112 */
[C---:B------:R-:W-:Y:S01]  /*16f20*/  ISETP.LT.AND P3, PT, R60.reuse, UR7, !P0 ;  /* 0x000000073c007c0c */ /* 0x040fe2000c761270 */
[----:B------:R-:W-:Y:S01]  /*16f30*/  IMAD R60, R60, UR4, RZ ;  /* 0x000000043c3c7c24 */ /* 0x000fe2000f8e02ff */
[-C--:B------:R-:W-:Y:S01]  /*16f40*/  LEA.HI.X.SX32 R5, R63, R43.reuse, 0x1, P2 ;  /* 0x0000002b3f057211 */ /* 0x080fe200010f0eff */
[----:B------:R-:W-:Y:S01]  /*16f50*/  ULDC UR6, c[0x0][0x22c] ;  /* 0x00008b0000067ab9 */ /* 0x000fe20000000800 */
[C---:B------:R-:W-:Y:S01]  /*16f60*/  ISETP.LT.AND P2, PT, R59.reuse, UR8, !P0 ;  /* 0x000000083b007c0c */ /* 0x040fe2000c741270 */
[----:B------:R-:W-:Y:S01]  /*16f70*/  IMAD R59, R59, UR4, RZ ;  /* 0x000000043b3b7c24 */ /* 0x000fe2000f8e02ff */
[CC--:B0-----:R-:W-:Y:S01]  /*16f80*/  IADD3 R6, P5, R61.reuse, R0.reuse, RZ ;  /* 0x000000003d067210 */ /* 0x0c1fe20007fbe0ff */
[----:B------:R0:W-:Y:S01]  /*16f90*/  @P6 STG.E.U8 desc[UR18][R4.64], R119 ;  /* 0x0000007704006986 */ /* 0x0001e2000c101112 */
[-C--:B------:R-:W-:Y:S01]  /*16fa0*/  IADD3 R8, P6, R60, R0.reuse, RZ ;  /* 0x000000003c087210 */ /* 0x080fe20007fde0ff */
[----:B------:R-:W-:Y:S01]  /*16fb0*/  ULDC UR7, c[0x0][0x22c] ;  /* 0x00008b0000077ab9 */ /* 0x000fe20000000800 */
[----:B------:R-:W-:Y:S01]  /*16fc0*/  LEA.HI.X.SX32 R7, R61, R43, 0x1, P5 ;  /* 0x0000002b3d077211 */ /* 0x000fe200028f0eff */
[----:B------:R-:W-:Y:S01]  /*16fd0*/  ULDC UR8, c[0x0][0x22c] ;  /* 0x00008b0000087ab9 */ /* 0x000fe20000000800 */
[----:B--2---:R-:W-:-:S02]  /*16fe0*/  IADD3 R10, P5, R59, R0, RZ ;  /* 0x000000003b0a7210 */ /* 0x004fc40007fbe0ff */
[-C--:B------:R-:W-:Y:S02]  /*16ff0*/  LEA.HI.X.SX32 R9, R60, R43.reuse, 0x1, P6 ;  /* 0x0000002b3c097211 */ /* 0x080fe400030f0eff */
[----:B------:R-:W-:Y:S01]  /*17000*/  LEA.HI.X.SX32 R11, R59, R43, 0x1, P5 ;  /* 0x0000002b3b0b7211 */ /* 0x000fe200028f0eff */
[----:B------:R-:W-:Y:S04]  /*17010*/  @P1 STG.E.U8 desc[UR18][R16.64], R117 ;  /* 0x0000007510001986 */ /* 0x000fe8000c101112 */
[----:B------:R2:W-:Y:S04]  /*17020*/  @P4 STG.E.U8 desc[UR18][R6.64], R115 ;  /* 0x0000007306004986 */ /* 0x0005e8000c101112 */
[----:B------:R3:W-:Y:S04]  /*17030*/  @P3 STG.E.U8 desc[UR18][R8.64], R113 ;  /* 0x0000007108003986 */ /* 0x0007e8000c101112 */
[----:B------:R4:W-:Y:S01]  /*17040*/  @P2 STG.E.U8 desc[UR18][R10.64], R111 ;  /* 0x0000006f0a002986 */ /* 0x0009e2000c101112 */
[C---:B------:R-:W-:Y:S01]  /*17050*/  ISETP.LT.AND P2, PT, R58.reuse, UR6, !P0 ;  /* 0x000000063a007c0c */ /* 0x040fe2000c741270 */
[----:B------:R-:W-:Y:S01]  /*17060*/  IMAD R58, R58, UR4, RZ ;  /* 0x000000043a3a7c24 */ /* 0x000fe2000f8e02ff */
[----:B------:R-:W-:Y:S01]  /*17070*/  ULDC UR6, c[0x0][0x22c] ;  /* 0x00008b0000067ab9 */ /* 0x000fe20000000800 */
[----:B------:R-:W-:-:S03]  /*17080*/  ISETP.LT.AND P3, PT, R57, UR7, !P0 ;  /* 0x0000000739007c0c */ /* 0x000fc6000c761270 */
[-C--:B0-----:R-:W-:Y:S01]  /*17090*/  IADD3 R4, P1, R58, R0.reuse, RZ ;  /* 0x000000003a047210 */ /* 0x081fe20007f3e0ff */
[----:B------:R-:W-:Y:S01]  /*170a0*/  IMAD R57, R57, UR4, RZ ;  /* 0x0000000439397c24 */ /* 0x000fe2000f8e02ff */
[----:B------:R-:W-:Y:S01]  /*170b0*/  ULDC UR7, c[0x0][0x22c] ;  /* 0x00008b0000077ab9 */ /* 0x000fe20000000800 */
[C---:B------:R-:W-:Y:S01]  /*170c0*/  ISETP.LT.AND P4, PT, R56.reuse, UR6, !P0 ;  /* 0x0000000638007c0c */ /* 0x040fe2000c781270 */
[----:B------:R-:W-:Y:S01]  /*170d0*/  IMAD R56, R56, UR4, RZ ;  /* 0x0000000438387c24 */ /* 0x000fe2000f8e02ff */
[----:B------:R-:W-:Y:S01]  /*170e0*/  LEA.HI.X.SX32 R5, R58, R43, 0x1, P1 ;  /* 0x0000002b3a057211 */ /* 0x000fe200008f0eff */
[----:B------:R-:W-:Y:S01]  /*170f0*/  ULDC UR6, c[0x0][0x22c] ;  /* 0x00008b0000067ab9 */ /* 0x000fe20000000800 */
[C---:B------:R-:W-:Y:S01]  /*17100*/  ISETP.LT.AND P1, PT, R54.reuse, UR7, !P0 ;  /* 0x0000000736007c0c */ /* 0x040fe2000c721270 */
[----:B------:R-:W-:Y:S01]  /*17110*/  IMAD R54, R54, UR4, RZ ;  /* 0x0000000436367c24 */ /* 0x000fe2000f8e02ff */
[-C--:B--2---:R-:W-:Y:S01]  /*17120*/  IADD3 R6, P5, R57, R0.reuse, RZ ;  /* 0x0000000039067210 */ /* 0x084fe20007fbe0ff */
[----:B------:R0:W-:Y:S01]  /*17130*/  @P2 STG.E.U8 desc[UR18][R4.64], R109 ;  /* 0x0000006d04002986 */ /* 0x0001e2000c101112 */
[-C--:B---3--:R-:W-:Y:S01]  /*17140*/  IADD3 R8, P6, R56, R0.reuse, RZ ;  /* 0x0000000038087210 */ /* 0x088fe20007fde0ff */
[----:B------:R-:W-:Y:S01]  /*17150*/  ULDC UR7, c[0x0][0x22c] ;  /* 0x00008b0000077ab9 */ /* 0x000fe20000000800 */
[----:B----4-:R-:W-:-:S02]  /*17160*/  IADD3 R10, P2, R54, R0, RZ ;  /* 0x00000000360a7210 */ /* 0x010fc40007f5e0ff */
[-C--:B------:R-:W-:Y:S02]  /*17170*/  LEA.HI.X.SX32 R7, R57, R43.reuse, 0x1, P5 ;  /* 0x0000002b39077211 */ /* 0x080fe400028f0eff */
[-C--:B------:R-:W-:Y:S02]  /*17180*/  LEA.HI.X.SX32 R9, R56, R43.reuse, 0x1, P6 ;  /* 0x0000002b38097211 */ /* 0x080fe400030f0eff */
[-C--:B------:R-:W-:Y:S01]  /*17190*/  LEA.HI.X.SX32 R11, R54, R43.reuse, 0x1, P2 ;  /* 0x0000002b360b7211 */ /* 0x080fe200010f0eff */
[----:B------:R2:W-:Y:S01]  /*171a0*/  @P3 STG.E.U8 desc[UR18][R6.64], R107 ;  /* 0x0000006b06003986 */ /* 0x0005e2000c101112 */
[C---:B------:R-:W-:Y:S01]  /*171b0*/  ISETP.LT.AND P2, PT, R50.reuse, UR6, !P0 ;  /* 0x0000000632007c0c */ /* 0x040fe2000c741270 */
[----:B------:R-:W-:Y:S01]  /*171c0*/  ULDC UR6, c[0x0][0x22c] ;  /* 0x00008b0000067ab9 */ /* 0x000fe20000000800 */
[----:B------:R-:W-:Y:S01]  /*171d0*/  IMAD R50, R50, UR4, RZ ;  /* 0x0000000432327c24 */ /* 0x000fe2000f8e02ff */
[----:B------:R3:W-:Y:S01]  /*171e0*/  @P4 STG.E.U8 desc[UR18][R8.64], R105 ;  /* 0x0000006908004986 */ /* 0x0007e2000c101112 */
[C---:B------:R-:W-:Y:S01]  /*171f0*/  ISETP.LT.AND P4, PT, R53.reuse, UR6, !P0 ;  /* 0x0000000635007c0c */ /* 0x040fe2000c781270 */
[----:B------:R-:W-:Y:S01]  /*17200*/  IMAD R53, R53, UR4, RZ ;  /* 0x0000000435357c24 */ /* 0x000fe2000f8e02ff */
[----:B------:R-:W-:Y:S01]  /*17210*/  ISETP.LT.AND P3, PT, R52, UR7, !P0 ;  /* 0x0000000734007c0c */ /* 0x000fe2000c761270 */
[----:B------:R4:W-:Y:S01]  /*17220*/  @P1 STG.E.U8 desc[UR18][R10.64], R103 ;  /* 0x000000670a001986 */ /* 0x0009e2000c101112 */
[-C--:B0-----:R-:W-:Y:S01]  /*17230*/  IADD3 R4, P5, R50, R0.reuse, RZ ;  /* 0x0000000032047210 */ /* 0x081fe20007fbe0ff */
[----:B------:R-:W-:Y:S01]  /*17240*/  IMAD R52, R52, UR4, RZ ;  /* 0x0000000434347c24 */ /* 0x000fe2000f8e02ff */
[C---:B------:R-:W-:Y:S01]  /*17250*/  ISETP.LT.AND P1, PT, R51.reuse, UR8, !P0 ;  /* 0x0000000833007c0c */ /* 0x040fe2000c721270 */
[----:B------:R-:W-:Y:S01]  /*17260*/  IMAD R51, R51, UR4, RZ ;  /* 0x0000000433337c24 */ /* 0x000fe2000f8e02ff */
[CC--:B--2---:R-:W-:Y:S01]  /*17270*/  IADD3 R6, P6, R53.reuse, R0.reuse, RZ ;  /* 0x0000000035067210 */ /* 0x0c4fe20007fde0ff */
[----:B------:R-:W-:Y:S01]  /*17280*/  ULDC UR6, c[0x0][0x22c] ;  /* 0x00008b0000067ab9 */ /* 0x000fe20000000800 */
[-C--:B------:R-:W-:Y:S01]  /*17290*/  LEA.HI.X.SX32 R5, R50, R43.reuse, 0x1, P5 ;  /* 0x0000002b32057211 */ /* 0x080fe200028f0eff */
[----:B------:R-:W-:Y:S01]  /*172a0*/  ULDC UR7, c[0x0][0x22c] ;  /* 0x00008b0000077ab9 */ /* 0x000fe20000000800 */
[----:B---3--:R-:W-:Y:S01]  /*172b0*/  IADD3 R8, P5, R52, R0, RZ ;  /* 0x0000000034087210 */ /* 0x008fe20007fbe0ff */
[----:B------:R-:W-:Y:S01]  /*172c0*/  ULDC UR8, c[0x0][0x22c] ;  /* 0x00008b0000087ab9 */ /* 0x000fe20000000800 */
[----:B------:R-:W-:-:S02]  /*172d0*/  LEA.HI.X.SX32 R7, R53, R43, 0x1, P6 ;  /* 0x0000002b35077211 */ /* 0x000fc400030f0eff */
[----:B----4-:R-:W-:Y:S01]  /*172e0*/  IADD3 R10, P6, R51, R0, RZ ;  /* 0x00000000330a7210 */ /* 0x010fe20007fde0ff */
[----:B------:R0:W-:Y:S01]  /*172f0*/  @P2 STG.E.U8 desc[UR18][R4.64], R81 ;  /* 0x0000005104002986 */ /* 0x0001e2000c101112 */
[----:B-1----:R-:W-:Y:S02]  /*17300*/  PRMT R75, R12, 0x7770, RZ ;  /* 0x000077700c4b7816 */ /* 0x002fe400000000ff */
[----:B------:R-:W-:Y:S02]  /*17310*/  PRMT R73, R13, 0x7770, RZ ;  /* 0x000077700d497816 */ /* 0x000fe400000000ff */
[-C--:B------:R-:W-:Y:S02]  /*17320*/  LEA.HI.X.SX32 R9, R52, R43.reuse, 0x1, P5 ;  /* 0x0000002b34097211 */ /* 0x080fe400028f0eff */
[----:B------:R-:W-:Y:S02]  /*17330*/  PRMT R71, R14, 0x7770, RZ ;  /* 0x000077700e477816 */ /* 0x000fe400000000ff */
[----:B------:R-:W-:-:S02]  /*17340*/  LEA.HI.X.SX32 R11, R51, R43, 0x1, P6 ;  /* 0x0000002b330b7211 */ /* 0x000fc400030f0eff */
[C---:B------:R-:W-:Y:S01]  /*17350*/  ISETP.LT.AND P2, PT, R49.reuse, UR6, !P0 ;  /* 0x0000000631007c0c */ /* 0x040fe2000c741270 */
[----:B------:R-:W-:Y:S01]  /*17360*/  IMAD R49, R49, UR4, RZ ;  /* 0x0000000431317c24 */ /* 0x000fe2000f8e02ff */
[----:B------:R1:W-:Y:S01]  /*17370*/  @P4 STG.E.U8 desc[UR18][R6.64], R75 ;  /* 0x0000004b06004986 */ /* 0x0003e2000c101112 */
[----:B------:R-:W-:Y:S01]  /*17380*/  PRMT R21, R13, 0x7773, RZ ;  /* 0x000077730d157816 */ /* 0x000fe200000000ff */
[----:B------:R-:W-:Y:S02]  /*17390*/  ULDC UR6, c[0x0][0x22c] ;  /* 0x00008b0000067ab9 */ /* 0x000fe40000000800 */
[----:B------:R-:W-:Y:S01]  /*173a0*/  @P3 STG.E.U8 desc[UR18][R8.64], R73 ;  /* 0x0000004908003986 */ /* 0x000fe2000c101112 */
[C---:B------:R-:W-:Y:S01]  /*173b0*/  ISETP.LT.AND P3, PT, R48.reuse, UR7, !P0 ;  /* 0x0000000730007c0c */ /* 0x040fe2000c761270 */
[----:B------:R-:W-:Y:S02]  /*173c0*/  ULDC UR7, c[0x0][0x22c] ;  /* 0x00008b0000077ab9 */ /* 0x000fe40000000800 */
[----:B------:R2:W-:Y:S01]  /*173d0*/  @P1 STG.E.U8 desc[UR18][R10.64], R71 ;  /* 0x000000470a001986 */ /* 0x0005e2000c101112 */
[----:B0-----:R-:W-:Y:S01]  /*173e0*/  IADD3 R4, P1, R49, R0, RZ ;  /* 0x0000000031047210 */ /* 0x001fe20007f3e0ff */
[----:B------:R-:W-:Y:S01]  /*173f0*/  IMAD R48, R48, UR4, RZ ;  /* 0x0000000430307c24 */ /* 0x000fe2000f8e02ff */
[----:B------:R-:W-:-:S02]  /*17400*/  PRMT R61, R13, 0x7772, RZ ;  /* 0x000077720d3d7816 */ /* 0x000fc400000000ff */
[----:B------:R-:W-:Y:S02]  /*17410*/  PRMT R67, R13, 0x7771, RZ ;  /* 0x000077710d437816 */ /* 0x000fe400000000ff */
[C---:B------:R-:W-:Y:S02]  /*17420*/  PRMT R17, R15.reuse, 0x7773, RZ ;  /* 0x000077730f117816 */ /* 0x040fe400000000ff */
[C---:B------:R-:W-:Y:S02]  /*17430*/  PRMT R57, R15.reuse, 0x7772, RZ ;  /* 0x000077720f397816 */ /* 0x040fe400000000ff */
[----:B------:R-:W-:Y:S02]  /*17440*/  PRMT R13, R15, 0x7771, RZ ;  /* 0x000077710f0d7816 */ /* 0x000fe400000000ff */
[----:B------:R-:W-:Y:S02]  /*17450*/  LEA.HI.X.SX32 R5, R49, R43, 0x1, P1 ;  /* 0x0000002b31057211 */ /* 0x000fe400008f0eff */
[----:B------:R-:W-:-:S02]  /*17460*/  PRMT R15, R15, 0x7770, RZ ;  /* 0x000077700f0f7816 */ /* 0x000fc400000000ff */
[C---:B------:R-:W-:Y:S01]  /*17470*/  ISETP.LT.AND P1, PT, R46.reuse, UR7, !P0 ;  /* 0x000000072e007c0c */ /* 0x040fe2000c721270 */
[----:B------:R-:W-:Y:S01]  /*17480*/  IMAD R46, R46, UR4, RZ ;  /* 0x000000042e2e7c24 */ /* 0x000fe2000f8e02ff */
[C---:B------:R-:W-:Y:S01]  /*17490*/  ISETP.LT.AND P4, PT, R47.reuse, UR6, !P0 ;  /* 0x000000062f007c0c */ /* 0x040fe2000c781270 */
[----:B------:R-:W-:Y:S01]  /*174a0*/  IMAD R47, R47, UR4, RZ ;  /* 0x000000042f2f7c24 */ /* 0x000fe2000f8e02ff */
[-C--:B-1----:R-:W-:Y:S01]  /*174b0*/  IADD3 R6, P5, R48, R0.reuse, RZ ;  /* 0x0000000030067210 */ /* 0x082fe20007fbe0ff */
[----:B------:R0:W-:Y:S01]  /*174c0*/  @P2 STG.E.U8 desc[UR18][R4.64], R15 ;  /* 0x0000000f04002986 */ /* 0x0001e2000c101112 */
[----:B--2---:R-:W-:Y:S01]  /*174d0*/  IADD3 R10, P2, R46, R0, RZ ;  /* 0x000000002e0a7210 */ /* 0x004fe20007f5e0ff */
[----:B------:R-:W-:Y:S01]  /*174e0*/  ULDC UR6, c[0x0][0x22c] ;  /* 0x00008b0000067ab9 */ /* 0x000fe20000000800 */
[----:B------:R-:W-:Y:S01]  /*174f0*/  PRMT R69, R12, 0x7771, RZ ;  /* 0x000077710c457816 */ /* 0x000fe200000000ff */
[----:B------:R-:W-:Y:S01]  /*17500*/  ULDC UR7, c[0x0][0x22c] ;  /* 0x00008b0000077ab9 */ /* 0x000fe20000000800 */
[----:B------:R-:W-:-:S02]  /*17510*/  LEA.HI.X.SX32 R7, R48, R43, 0x1, P5 ;  /* 0x0000002b30077211 */ /* 0x000fc400028f0eff */
[-C--:B------:R-:W-:Y:S02]  /*17520*/  IADD3 R8, P6, R47, R0.reuse, RZ ;  /* 0x000000002f087210 */ /* 0x080fe40007fde0ff */
[-C--:B------:R-:W-:Y:S02]  /*17530*/  LEA.HI.X.SX32 R11, R46, R43.reuse, 0x1, P2 ;  /* 0x0000002b2e0b7211 */ /* 0x080fe400010f0eff */
[----:B------:R-:W-:Y:S01]  /*17540*/  ISETP.LT.AND P2, PT, R41, UR6, !P0 ;  /* 0x0000000629007c0c */ /* 0x000fe2000c741270 */
[----:B------:R-:W-:Y:S01]  /*17550*/  ULDC UR6, c[0x0][0x22c] ;  /* 0x00008b0000067ab9 */ /* 0x000fe20000000800 */
[----:B------:R-:W-:Y:S01]  /*17560*/  LEA.HI.X.SX32 R9, R47, R43, 0x1, P6 ;  /* 0x0000002b2f097211 */ /* 0x000fe200030f0eff */
[----:B------:R1:W-:Y:S01]  /*17570*/  @P3 STG.E.U8 desc[UR18][R6.64], R69 ;  /* 0x0000004506003986 */ /* 0x0003e2000c101112 */
[----:B------:R-:W-:Y:S01]  /*17580*/  IMAD R41, R41, UR4, RZ ;  /* 0x0000000429297c24 */ /* 0x000fe2000f8e02ff */
[C---:B------:R-:W-:Y:S01]  /*17590*/  ISETP.LT.AND P3, PT, R45.reuse, UR6, !P0 ;  /* 0x000000062d007c0c */ /* 0x040fe2000c761270 */
[----:B------:R-:W-:Y:S01]  /*175a0*/  IMAD R45, R45, UR4, RZ ;  /* 0x000000042d2d7c24 */ /* 0x000fe2000f8e02ff */
[----:B------:R-:W-:Y:S01]  /*175b0*/  PRMT R65, R14, 0x7771, RZ ;  /* 0x000077710e417816 */ /* 0x000fe200000000ff */
[----:B------:R2:W-:Y:S01]  /*175c0*/  @P4 STG.E.U8 desc[UR18][R8.64], R67 ;  /* 0x0000004308004986 */ /* 0x0005e2000c101112 */
[-C--:B0-----:R-:W-:Y:S01]  /*175d0*/  IADD3 R4, P4, R41, R0.reuse, RZ ;  /* 0x0000000029047210 */ /* 0x081fe20007f9e0ff */
[----:B------:R-:W-:Y:S01]  /*175e0*/  ULDC UR6, c[0x0][0x22c] ;  /* 0x00008b0000067ab9 */ /* 0x000fe20000000800 */
[----:B------:R-:W-:Y:S01]  /*175f0*/  PRMT R63, R12, 0x7772, RZ ;  /* 0x000077720c3f7816 */ /* 0x000fe200000000ff */
[----:B------:R0:W-:Y:S01]  /*17600*/  @P1 STG.E.U8 desc[UR18][R10.64], R65 ;  /* 0x000000410a001986 */ /* 0x0001e2000c101112 */
[----:B-1----:R-:W-:-:S02]  /*17610*/  IADD3 R6, P6, R45, R0, RZ ;  /* 0x000000002d067210 */ /* 0x002fc40007fde0ff */
[-C--:B------:R-:W-:Y:S02]  /*17620*/  LEA.HI.X.SX32 R5, R41, R43.reuse, 0x1, P4 ;  /* 0x0000002b29057211 */ /* 0x080fe400020f0eff */
[C---:B------:R-:W-:Y:S01]  /*17630*/  ISETP.LT.AND P1, PT, R44.reuse, UR7, !P0 ;  /* 0x000000072c007c0c */ /* 0x040fe2000c721270 */
[----:B------:R-:W-:Y:S01]  /*17640*/  IMAD R44, R44, UR4, RZ ;  /* 0x000000042c2c7c24 */ /* 0x000fe2000f8e02ff */
[-C--:B------:R-:W-:Y:S01]  /*17650*/  LEA.HI.X.SX32 R7, R45, R43.reuse, 0x1, P6 ;  /* 0x0000002b2d077211 */ /* 0x080fe200030f0eff */
[----:B------:R1:W-:Y:S01]  /*17660*/  @P2 STG.E.U8 desc[UR18][R4.64], R13 ;  /* 0x0000000d04002986 */ /* 0x0003e2000c101112 */
[C---:B------:R-:W-:Y:S01]  /*17670*/  ISETP.LT.AND P4, PT, R42.reuse, UR6, !P0 ;  /* 0x000000062a007c0c */ /* 0x040fe2000c781270 */
[----:B------:R-:W-:Y:S01]  /*17680*/  IMAD R42, R42, UR4, RZ ;  /* 0x000000042a2a7c24 */ /* 0x000fe2000f8e02ff */
[----:B--2---:R-:W-:Y:S01]  /*17690*/  IADD3 R8, P5, R44, R0, RZ ;  /* 0x000000002c087210 */ /* 0x004fe20007fbe0ff */
[----:B------:R-:W-:Y:S01]  /*176a0*/  @P3 STG.E.U8 desc[UR18][R6.64], R63 ;  /* 0x0000003f06003986 */ /* 0x000fe2000c101112 */
[----:B------:R-:W-:Y:S01]  /*176b0*/  ULDC UR6, c[0x0][0x22c] ;  /* 0x00008b0000067ab9 */ /* 0x000fe20000000800 */
[----:B------:R-:W-:Y:S01]  /*176c0*/  PRMT R23, R12, 0x7773, RZ ;  /* 0x000077730c177816 */ /* 0x000fe200000000ff */
[----:B------:R-:W-:Y:S01]  /*176d0*/  ULDC UR7, c[0x0][0x22c] ;  /* 0x00008b0000077ab9 */ /* 0x000fe20000000800 */
[----:B------:R-:W2:Y:S01]  /*176e0*/  LDS.128 R4, [R55] ;  /* 0x0000000037047984 */ /* 0x000ea20000000c00 */
[----:B------:R-:W-:-:S02]  /*176f0*/  LEA.HI.X.SX32 R9, R44, R43, 0x1, P5 ;  /* 0x0000002b2c097211 */ /* 0x000fc400028f0eff */
[C---:B------:R-:W-:Y:S01]  /*17700*/  ISETP.LT.AND P5, PT, R40.reuse, UR6, !P0 ;  /* 0x0000000628007c0c */ /* 0x040fe2000c7a1270 */
[----:B------:R-:W-:Y:S01]  /*17710*/  IMAD R40, R40, UR4, RZ ;  /* 0x0000000428287c24 */ /* 0x000fe2000f8e02ff */
[-C--:B0-----:R-:W-:Y:S01]  /*17720*/  IADD3 R10, P2, R42, R0.reuse, RZ ;  /* 0x000000002a0a7210 */ /* 0x081fe20007f5e0ff */
[----:B------:R-:W-:Y:S01]  /*17730*/  ULDC UR6, c[0x0][0x22c] ;  /* 0x00008b0000067ab9 */ /* 0x000fe20000000800 */
[----:B------:R0:W-:Y:S01]  /*17740*/  @P1 STG.E.U8 desc[UR18][R8.64], R61 ;  /* 0x0000003d08001986 */ /* 0x0001e2000c101112 */
[C---:B------:R-:W-:Y:S01]  /*17750*/  ISETP.LT.AND P1, PT, R38.reuse, UR6, !P0 ;  /* 0x0000000626007c0c */ /* 0x040fe2000c721270 */
[----:B------:R-:W-:Y:S01]  /*17760*/  IMAD R38, R38, UR4, RZ ;  /* 0x0000000426267c24 */ /* 0x000fe2000f8e02ff */
[----:B------:R-:W-:Y:S01]  /*17770*/  LEA.HI.X.SX32 R11, R42, R43, 0x1, P2 ;  /* 0x0000002b2a0b7211 */ /* 0x000fe200010f0eff */
[----:B------:R-:W-:Y:S01]  /*17780*/  ULDC UR6, c[0x0][0x22c] ;  /* 0x00008b0000067ab9 */ /* 0x000fe20000000800 */
[----:B------:R-:W-:Y:S02]  /*17790*/  IADD3 R12, P2, R40, R0, RZ ;  /* 0x00000000280c7210 */ /* 0x000fe40007f5e0ff */
[----:B------:R-:W-:-:S02]  /*177a0*/  PRMT R59, R14, 0x7772, RZ ;  /* 0x000077720e3b7816 */ /* 0x000fc400000000ff */
[-C--:B-1----:R-:W-:Y:S02]  /*177b0*/  LEA.HI.X.SX32 R13, R40, R43.reuse, 0x1, P2 ;  /* 0x0000002b280d7211 */ /* 0x082fe400010f0eff */
[C---:B------:R-:W-:Y:S01]  /*177c0*/  ISETP.LT.AND P2, PT, R39.reuse, UR8, !P0 ;  /* 0x0000000827007c0c */ /* 0x040fe2000c741270 */
[----:B------:R-:W-:Y:S01]  /*177d0*/  IMAD R39, R39, UR4, RZ ;  /* 0x0000000427277c24 */ /* 0x000fe2000f8e02ff */
[CC--:B0-----:R-:W-:Y:S02]  /*177e0*/  IADD3 R8, P6, R38.reuse, R0.reuse, RZ ;  /* 0x0000000026087210 */ /* 0x0c1fe40007fde0ff */
[C---:B------:R-:W-:Y:S01]  /*177f0*/  ISETP.LT.AND P3, PT, R37.reuse, UR7, !P0 ;  /* 0x0000000725007c0c */ /* 0x040fe2000c761270 */
[----:B------:R-:W-:Y:S01]  /*17800*/  IMAD R37, R37, UR4, RZ ;  /* 0x0000000425257c24 */ /* 0x000fe2000f8e02ff */
[----:B------:R0:W-:Y:S01]  /*17810*/  @P4 STG.E.U8 desc[UR18][R10.64], R59 ;  /* 0x0000003b0a004986 */ /* 0x0001e2000c101112 */
[----:B------:R-:W-:Y:S01]  /*17820*/  LEA.HI.X.SX32 R9, R38, R43, 0x1, P6 ;  /* 0x0000002b26097211 */ /* 0x000fe200030f0eff */
[----:B------:R-:W-:Y:S01]  /*17830*/  ULDC UR7, c[0x0][0x22c] ;  /* 0x00008b0000077ab9 */ /* 0x000fe20000000800 */
[----:B------:R-:W-:Y:S01]  /*17840*/  PRMT R19, R14, 0x7773, RZ ;  /* 0x000077730e137816 */ /* 0x000fe200000000ff */
[----:B------:R1:W-:Y:S01]  /*17850*/  @P5 STG.E.U8 desc[UR18][R12.64], R57 ;  /* 0x000000390c005986 */ /* 0x0003e2000c101112 */
[C---:B------:R-:W-:Y:S01]  /*17860*/  ISETP.LT.AND P6, PT, R33.reuse, UR6, !P0 ;  /* 0x0000000621007c0c */ /* 0x040fe2000c7c1270 */
[----:B------:R-:W-:Y:S01]  /*17870*/  IMAD R33, R33, UR4, RZ ;  /* 0x0000000421217c24 */ /* 0x000fe2000f8e02ff */
[-C--:B------:R-:W-:Y:S01]  /*17880*/  IADD3 R14, P5, R39, R0.reuse, RZ ;  /* 0x00000000270e7210 */ /* 0x080fe20007fbe0ff */
[----:B------:R3:W-:Y:S01]  /*17890*/  @P1 STG.E.U8 desc[UR18][R8.64], R23 ;  /* 0x0000001708001986 */ /* 0x0007e2000c101112 */
[----:B------:R-:W-:Y:S01]  /*178a0*/  ULDC UR6, c[0x0][0x22c] ;  /* 0x00008b0000067ab9 */ /* 0x000fe20000000800 */
[----:B------:R-:W-:Y:S01]  /*178b0*/  ULDC UR8, c[0x0][0x22c] ;  /* 0x00008b0000087ab9 */ /* 0x000fe20000000800 */
[----:B0-----:R-:W-:-:S02]  /*178c0*/  IADD3 R10, P4, R37, R0, RZ ;  /* 0x00000000250a7210 */ /* 0x001fc40007f9e0ff */
[-C--:B------:R-:W-:Y:S02]  /*178d0*/  LEA.HI.X.SX32 R15, R39, R43.reuse, 0x1, P5 ;  /* 0x0000002b270f7211 */ /* 0x080fe400028f0eff */
[-C--:B------:R-:W-:Y:S02]  /*178e0*/  LEA.HI.X.SX32 R11, R37, R43.reuse, 0x1, P4 ;  /* 0x0000002b250b7211 */ /* 0x080fe400020f0eff */
[-C--:B-1----:R-:W-:Y:S02]  /*178f0*/  IADD3 R12, P1, R33, R0.reuse, RZ ;  /* 0x00000000210c7210 */ /* 0x082fe40007f3e0ff */
[C---:B------:R-:W-:Y:S01]  /*17900*/  ISETP.LT.AND P5, PT, R35.reuse, UR7, !P0 ;  /* 0x0000000723007c0c */ /* 0x040fe2000c7a1270 */
[----:B------:R-:W-:Y:S01]  /*17910*/  IMAD R35, R35, UR4, RZ ;  /* 0x0000000423237c24 */ /* 0x000fe2000f8e02ff */
[C---:B------:R-:W-:Y:S01]  /*17920*/  ISETP.LT.AND P4, PT, R36.reuse, UR6, !P0 ;  /* 0x0000000624007c0c */ /* 0x040fe2000c781270 */
[----:B------:R-:W-:Y:S01]  /*17930*/  ULDC UR6, c[0x0][0x22c] ;  /* 0x00008b0000067ab9 */ /* 0x000fe20000000800 */
[----:B------:R-:W-:Y:S01]  /*17940*/  LEA.HI.X.SX32 R13, R33, R43, 0x1, P1 ;  /* 0x0000002b210d7211 */ /* 0x000fe200008f0eff */
[----:B------:R-:W-:Y:S01]  /*17950*/  IMAD R36, R36, UR4, RZ ;  /* 0x0000000424247c24 */ /* 0x000fe2000f8e02ff */
[----:B------:R0:W-:Y:S01]  /*17960*/  @P3 STG.E.U8 desc[UR18][R10.64], R21 ;  /* 0x000000150a003986 */ /* 0x0001e2000c101112 */
[C---:B------:R-:W-:Y:S01]  /*17970*/  ISETP.LT.AND P1, PT, R34.reuse, UR6, !P0 ;  /* 0x0000000622007c0c */ /* 0x040fe2000c721270 */
[----:B------:R-:W-:Y:S01]  /*17980*/  IMAD R34, R34, UR4, RZ ;  /* 0x0000000422227c24 */ /* 0x000fe2000f8e02ff */
[----:B------:R-:W-:Y:S01]  /*17990*/  ULDC UR6, c[0x0][0x22c] ;  /* 0x00008b0000067ab9 */ /* 0x000fe20000000800 */
[----:B------:R-:W-:Y:S01]  /*179a0*/  @P2 STG.E.U8 desc[UR18][R14.64], R19 ;  /* 0x000000130e002986 */ /* 0x000fe2000c101112 */
[----:B---3--:R-:W-:Y:S01]  /*179b0*/  IADD3 R8, P2, R36, R0, RZ ;  /* 0x0000000024087210 */ /* 0x008fe20007f5e0ff */
[----:B------:R-:W-:-:S02]  /*179c0*/  ULDC UR7, c[0x0][0x22c] ;  /* 0x00008b0000077ab9 */ /* 0x000fc40000000800 */
[----:B------:R1:W-:Y:S01]  /*179d0*/  @P6 STG.E.U8 desc[UR18][R12.64], R17 ;  /* 0x000000110c006986 */ /* 0x0003e2000c101112 */
[----:B0-----:R-:W-:-:S04]  /*179e0*/  IADD3 R10, P3, R35, R0, RZ ;  /* 0x00000000230a7210 */ /* 0x001fc80007f7e0ff */
[-C--:B------:R-:W-:Y:S02]  /*179f0*/  LEA.HI.X.SX32 R11, R35, R43.reuse, 0x1, P3 ;  /* 0x0000002b230b7211 */ /* 0x080fe400018f0eff */
[-C--:B------:R-:W-:Y:S02]  /*17a00*/  LEA.HI.X.SX32 R9, R36, R43.reuse, 0x1, P2 ;  /* 0x0000002b24097211 */ /* 0x080fe400010f0eff */
[----:B-1----:R-:W-:Y:S02]  /*17a10*/  IADD3 R12, P3, R34, R0, RZ ;  /* 0x00000000220c7210 */ /* 0x002fe40007f7e0ff */
[----:B--2---:R-:W-:Y:S02]  /*17a20*/  PRMT R21, R4, 0x7770, RZ ;  /* 0x0000777004157816 */ /* 0x004fe400000000ff */
[----:B------:R-:W-:Y:S02]  /*17a30*/  PRMT R19, R5, 0x7770, RZ ;  /* 0x0000777005137816 */ /* 0x000fe400000000ff */
[----:B------:R-:W-:-:S02]  /*17a40*/  LEA.HI.X.SX32 R13, R34, R43, 0x1, P3 ;  /* 0x0000002b220d7211 */ /* 0x000fc400018f0eff */
[----:B------:R-:W-:Y:S02]  /*17a50*/  PRMT R15, R6, 0x7770, RZ ;  /* 0x00007770060f7816 */ /* 0x000fe400000000ff */
[C---:B------:R-:W-:Y:S01]  /*17a60*/  ISETP.LT.AND P2, PT, R32.reuse, UR6, !P0 ;  /* 0x0000000620007c0c */ /* 0x040fe2000c741270 */
[----:B------:R-:W-:Y:S01]  /*17a70*/  IMAD R32, R32, UR4, RZ ;  /* 0x0000000420207c24 */ /* 0x000fe2000f8e02ff */
[----:B------:R0:W-:Y:S01]  /*17a80*/  @P4 STG.E.U8 desc[UR18][R8.64], R21 ;  /* 0x0000001508004986 */ /* 0x0001e2000c101112 */
[----:B------:R-:W-:-:S03]  /*17a90*/  ULDC UR6, c[0x0][0x22c] ;  /* 0x00008b0000067ab9 */ /* 0x000fc60000000800 */
[----:B------:R-:W-:Y:S04]  /*17aa0*/  @P5 STG.E.U8 desc[UR18][R10.64], R19 ;  /* 0x000000130a005986 */ /* 0x000fe8000c101112 */
[----:B------:R1:W-:Y:S01]  /*17ab0*/  @P1 STG.E.U8 desc[UR18][R12.64], R15 ;  /* 0x0000000f0c001986 */ /* 0x0003e2000c101112 */
[C---:B------:R-:W-:Y:S01]  /*17ac0*/  ISETP.LT.AND P1, PT, R30.reuse, UR6, !P0 ;  /* 0x000000061e007c0c */ /* 0x040fe2000c721270 */
[----:B------:R-:W-:Y:S01]  /*17ad0*/  IMAD R30, R30, UR4, RZ ;  /* 0x000000041e1e7c24 */ /* 0x000fe2000f8e02ff */
[CC--:B0-----:R-:W-:Y:S01]  /*17ae0*/  IADD3 R8, P3, R32.reuse, R0.reuse, RZ ;  /* 0x0000000020087210 */ /* 0x0c1fe20007f7e0ff */
[----:B------:R-:W-:Y:S01]  /*17af0*/  ULDC UR6, c[0x0][0x22c] ;  /* 0x00008b0000067ab9 */ /* 0x000fe20000000800 */
[C---:B------:R-:W-:Y:S01]  /*17b00*/  ISETP.LT.AND P5, PT, R31.reuse, UR7, !P0 ;  /* 0x000000071f007c0c */ /* 0x040fe2000c7a1270 */
[----:B------:R-:W-:Y:S01]  /*17b10*/  IMAD R31, R31, UR4, RZ ;  /* 0x000000041f1f7c24 */ /* 0x000fe2000f8e02ff */
[----:B------:R-:W-:Y:S01]  /*17b20*/  LEA.HI.X.SX32 R9, R32, R43, 0x1, P3 ;  /* 0x0000002b20097211 */ /* 0x000fe200018f0eff */
[----:B------:R-:W-:Y:S01]  /*17b30*/  ULDC UR7, c[0x0][0x22c] ;  /* 0x00008b0000077ab9 */ /* 0x000fe20000000800 */
[----:B-1----:R-:W-:-:S02]  /*17b40*/  IADD3 R12, P3, R30, R0, RZ ;  /* 0x000000001e0c7210 */ /* 0x002fc40007f7e0ff */
[----:B------:R-:W-:Y:S02]  /*17b50*/  IADD3 R10, P4, R31, R0, RZ ;  /* 0x000000001f0a7210 */ /* 0x000fe40007f9e0ff */
[-C--:B------:R-:W-:Y:S02]  /*17b60*/  LEA.HI.X.SX32 R13, R30, R43.reuse, 0x1, P3 ;  /* 0x0000002b1e0d7211 */ /* 0x080fe400018f0eff */
[----:B------:R-:W-:Y:S02]  /*17b70*/  PRMT R19, R7, 0x7770, RZ ;  /* 0x0000777007137816 */ /* 0x000fe400000000ff */
[C---:B------:R-:W-:Y:S01]  /*17b80*/  ISETP.LT.AND P3, PT, R29.reuse, UR6, !P0 ;  /* 0x000000061d007c0c */ /* 0x040fe2000c761270 */
[----:B------:R-:W-:Y:S01]  /*17b90*/  IMAD R29, R29, UR4, RZ ;  /* 0x000000041d1d7c24 */ /* 0x000fe2000f8e02ff */
[----:B------:R-:W-:Y:S02]  /*17ba0*/  LEA.HI.X.SX32 R11, R31, R43, 0x1, P4 ;  /* 0x0000002b1f0b7211 */ /* 0x000fe400020f0eff */
[----:B------:R-:W-:Y:S01]  /*17bb0*/  PRMT R17, R4, 0x7771, RZ ;  /* 0x0000777104117816 */ /* 0x000fe200000000ff */
[----:B------:R0:W-:Y:S01]  /*17bc0*/  @P2 STG.E.U8 desc[UR18][R8.64], R19 ;  /* 0x0000001308002986 */ /* 0x0001e2000c101112 */
[----:B------:R-:W-:Y:S01]  /*17bd0*/  PRMT R15, R5, 0x7771, RZ ;  /* 0x00007771050f7816 */ /* 0x000fe200000000ff */
[----:B------:R-:W-:Y:S01]  /*17be0*/  ULDC UR6, c[0x0][0x22c] ;  /* 0x00008b0000067ab9 */ /* 0x000fe20000000800 */
[C---:B------:R-:W-:Y:S01]  /*17bf0*/  ISETP.LT.AND P2, PT, R26.reuse, UR7, !P0 ;  /* 0x000000071a007c0c */ /* 0x040fe2000c741270 */
[----:B------:R-:W-:Y:S01]  /*17c00*/  IMAD R26, R26, UR4, RZ ;  /* 0x000000041a1a7c24 */ /* 0x000fe2000f8e02ff */
[----:B------:R1:W-:Y:S01]  /*17c10*/  @P5 STG.E.U8 desc[UR18][R10.64], R17 ;  /* 0x000000110a005986 */ /* 0x0003e2000c101112 */
[----:B------:R-:W-:Y:S01]  /*17c20*/  ULDC UR7, c[0x0][0x22c] ;  /* 0x00008b0000077ab9 */ /* 0x000fe20000000800 */
[----:B------:R-:W-:-:S02]  /*17c30*/  PRMT R23, R6, 0x7771, RZ ;  /* 0x0000777106177816 */ /* 0x000fc400000000ff */
[----:B------:R2:W-:Y:S01]  /*17c40*/  @P1 STG.E.U8 desc[UR18][R12.64], R15 ;  /* 0x0000000f0c001986 */ /* 0x0005e2000c101112 */
[-C--:B0-----:R-:W-:Y:S02]  /*17c50*/  IADD3 R8, P4, R29, R0.reuse, RZ ;  /* 0x000000001d087210 */ /* 0x081fe40007f9e0ff */
[C---:B------:R-:W-:Y:S01]  /*17c60*/  ISETP.LT.AND P1, PT, R27.reuse, UR6, !P0 ;  /* 0x000000061b007c0c */ /* 0x040fe2000c721270 */
[----:B------:R-:W-:Y:S01]  /*17c70*/  IMAD R27, R27, UR4, RZ ;  /* 0x000000041b1b7c24 */ /* 0x000fe2000f8e02ff */
[-C--:B------:R-:W-:Y:S01]  /*17c80*/  LEA.HI.X.SX32 R9, R29, R43.reuse, 0x1, P4 ;  /* 0x0000002b1d097211 */ /* 0x080fe200020f0eff */
[----:B------:R-:W-:Y:S01]  /*17c90*/  ULDC UR6, c[0x0][0x22c] ;  /* 0x00008b0000067ab9 */ /* 0x000fe20000000800 */
[C---:B------:R-:W-:Y:S01]  /*17ca0*/  ISETP.LT.AND P4, PT, R28.reuse, UR7, !P0 ;  /* 0x000000071c007c0c */ /* 0x040fe2000c781270 */
[----:B------:R-:W-:Y:S01]  /*17cb0*/  IMAD R28, R28, UR4, RZ ;  /* 0x000000041c1c7c24 */ /* 0x000fe2000f8e02ff */
[CC--:B-1----:R-:W-:Y:S01]  /*17cc0*/  IADD3 R10, P5, R26.reuse, R0.reuse, RZ ;  /* 0x000000001a0a7210 */ /* 0x0c2fe20007fbe0ff */
[----:B------:R0:W-:Y:S01]  /*17cd0*/  @P3 STG.E.U8 desc[UR18][R8.64], R23 ;  /* 0x0000001708003986 */ /* 0x0001e2000c101112 */
[----:B--2---:R-:W-:Y:S01]  /*17ce0*/  IADD3 R12, P3, R27, R0, RZ ;  /* 0x000000001b0c7210 */ /* 0x004fe20007f7e0ff */
[----:B------:R-:W-:Y:S01]  /*17cf0*/  ULDC UR7, c[0x0][0x22c] ;  /* 0x00008b0000077ab9 */ /* 0x000fe20000000800 */
[----:B------:R-:W-:-:S02]  /*17d00*/  LEA.HI.X.SX32 R11, R26, R43, 0x1, P5 ;  /* 0x0000002b1a0b7211 */ /* 0x000fc400028f0eff */
[----:B------:R-:W-:Y:S02]  /*17d10*/  IADD3 R14, P5, R28, R0, RZ ;  /* 0x000000001c0e7210 */ /* 0x000fe40007fbe0ff */
[----:B------:R-:W-:Y:S02]  /*17d20*/  PRMT R21, R7, 0x7771, RZ ;  /* 0x0000777107157816 */ /* 0x000fe400000000ff */
[-C--:B------:R-:W-:Y:S02]  /*17d30*/  LEA.HI.X.SX32 R13, R27, R43.reuse, 0x1, P3 ;  /* 0x0000002b1b0d7211 */ /* 0x080fe400018f0eff */
[----:B------:R-:W-:Y:S02]  /*17d40*/  PRMT R19, R4, 0x7772, RZ ;  /* 0x0000777204137816 */ /* 0x000fe400000000ff */
[----:B------:R-:W-:Y:S02]  /*17d50*/  LEA.HI.X.SX32 R15, R28, R43, 0x1, P5 ;  /* 0x0000002b1c0f7211 */ /* 0x000fe400028f0eff */
[----:B------:R-:W-:Y:S01]  /*17d60*/  PRMT R17, R5, 0x7772, RZ ;  /* 0x0000777205117816 */ /* 0x000fe200000000ff */
[----:B------:R1:W-:Y:S01]  /*17d70*/  @P2 STG.E.U8 desc[UR18][R10.64], R21 ;  /* 0x000000150a002986 */ /* 0x0003e2000c101112 */
[C---:B------:R-:W-:Y:S01]  /*17d80*/  ISETP.LT.AND P5, PT, R25.reuse, UR6, !P0 ;  /* 0x0000000619007c0c */ /* 0x040fe2000c7a1270 */
[----:B------:R-:W-:-:S02]  /*17d90*/  IMAD R25, R25, UR4, RZ ;  /* 0x0000000419197c24 */ /* 0x000fc4000f8e02ff */
[----:B------:R2:W-:Y:S01]  /*17da0*/  @P1 STG.E.U8 desc[UR18][R12.64], R19 ;  /* 0x000000130c001986 */ /* 0x0005e2000c101112 */
[----:B------:R-:W-:-:S03]  /*17db0*/  ISETP.LT.AND P3, PT, R24, UR8, !P0 ;  /* 0x0000000818007c0c */ /* 0x000fc6000c761270 */
[----:B------:R3:W-:Y:S01]  /*17dc0*/  @P4 STG.E.U8 desc[UR18][R14.64], R17 ;  /* 0x000000110e004986 */ /* 0x0007e2000c101112 */
[C---:B------:R-:W-:Y:S01]  /*17dd0*/  ISETP.LT.AND P4, PT, R3.reuse, UR7, !P0 ;  /* 0x0000000703007c0c */ /* 0x040fe2000c781270 */
[----:B------:R-:W-:Y:S01]  /*17de0*/  IMAD R3, R3, UR4, RZ ;  /* 0x0000000403037c24 */ /* 0x000fe2000f8e02ff */
[----:B0-----:R-:W-:Y:S01]  /*17df0*/  IADD3 R8, P2, R25, R0, RZ ;  /* 0x0000000019087210 */ /* 0x001fe20007f5e0ff */
[----:B------:R-:W-:-:S03]  /*17e00*/  IMAD R24, R24, UR4, RZ ;  /* 0x0000000418187c24 */ /* 0x000fc6000f8e02ff */
[-C--:B-1----:R-:W-:Y:S02]  /*17e10*/  IADD3 R10, P6, R3, R0.reuse, RZ ;  /* 0x00000000030a7210 */ /* 0x082fe40007fde0ff */
[-C--:B------:R-:W-:Y:S02]  /*17e20*/  LEA.HI.X.SX32 R9, R25, R43.reuse, 0x1, P2 ;  /* 0x0000002b19097211 */ /* 0x080fe400010f0eff */
[-C--:B--2---:R-:W-:Y:S01]  /*17e30*/  IADD3 R12, P2, R24, R0.reuse, RZ ;  /* 0x00000000180c7210 */ /* 0x084fe20007f5e0ff */
[----:B---3--:R-:W-:Y:S02]  /*17e40*/  IMAD R15, R90, UR4, RZ ;  /* 0x000000045a0f7c24 */ /* 0x008fe4000f8e02ff */
[----:B------:R-:W-:Y:S01]  /*17e50*/  IMAD R17, R89, UR4, RZ ;  /* 0x0000000459117c24 */ /* 0x000fe2000f8e02ff */
[C---:B------:R-:W-:Y:S01]  /*17e60*/  ISETP.LT.AND P1, PT, R2.reuse, UR10, !P0 ;  /* 0x0000000a02007c0c */ /* 0x040fe2000c721270 */
[----:B------:R-:W-:Y:S01]  /*17e70*/  IMAD R18, R2, UR4, RZ ;  /* 0x0000000402127c24 */ /* 0x000fe2000f8e02ff */
[----:B------:R-:W-:Y:S01]  /*17e80*/  LEA.HI.X.SX32 R11, R3, R43, 0x1, P6 ;  /* 0x0000002b030b7211 */ /* 0x000fe200030f0eff */
[----:B------:R-:W-:Y:S01]  /*17e90*/  ULDC UR4, c[0x0][0x22c] ;  /* 0x00008b0000047ab9 */ /* 0x000fe20000000800 */
[----:B------:R-:W-:-:S02]  /*17ea0*/  IADD3 R2, P6, R15, R0, RZ ;  /* 0x000000000f027210 */ /* 0x000fc40007fde0ff */
[-C--:B------:R-:W-:Y:S02]  /*17eb0*/  LEA.HI.X.SX32 R13, R24, R43.reuse, 0x1, P2 ;  /* 0x0000002b180d7211 */ /* 0x080fe400010f0eff */
[----:B------:R-:W-:Y:S02]  /*17ec0*/  IADD3 R14, P2, R17, R0, RZ ;  /* 0x00000000110e7210 */ /* 0x000fe40007f5e0ff */
[-C--:B------:R-:W-:Y:S02]  /*17ed0*/  LEA.HI.X.SX32 R3, R15, R43.reuse, 0x1, P6 ;  /* 0x0000002b0f037211 */ /* 0x080fe400030f0eff */
[----:B------:R-:W-:Y:S02]  /*17ee0*/  LEA.HI.X.SX32 R15, R17, R43, 0x1, P2 ;  /* 0x0000002b110f7211 */ /* 0x000fe400010f0eff */
[----:B------:R-:W-:Y:S02]  /*17ef0*/  ISETP.LT.AND P2, PT, R90, UR9, !P0 ;  /* 0x000000095a007c0c */ /* 0x000fe4000c741270 */
[----:B------:R-:W-:-:S02]  /*17f00*/  ISETP.LT.AND P0, PT, R89, UR4, !P0 ;  /* 0x0000000459007c0c */ /* 0x000fc4000c701270 */
[----:B------:R-:W-:Y:S02]  /*17f10*/  PRMT R25, R6, 0x7772, RZ ;  /* 0x0000777206197816 */ /* 0x000fe400000000ff */
[----:B------:R-:W-:Y:S02]  /*17f20*/  PRMT R23, R7, 0x7772, RZ ;  /* 0x0000777207177816 */ /* 0x000fe400000000ff */
[----:B------:R-:W-:Y:S02]  /*17f30*/  PRMT R21, R4, 0x7773, RZ ;  /* 0x0000777304157816 */ /* 0x000fe400000000ff */
[----:B------:R-:W-:Y:S01]  /*17f40*/  PRMT R19, R5, 0x7773, RZ ;  /* 0x0000777305137816 */ /* 0x000fe200000000ff */
[----:B------:R0:W-:Y:S01]  /*17f50*/  @P5 STG.E.U8 desc[UR18][R8.64], R25 ;  /* 0x0000001908005986 */ /* 0x0001e2000c101112 */
[----:B------:R-:W-:-:S03]  /*17f60*/  PRMT R5, R6, 0x7773, RZ ;  /* 0x0000777306057816 */ /* 0x000fc600000000ff */
[----:B------:R0:W-:Y:S01]  /*17f70*/  @P4 STG.E.U8 desc[UR18][R10.64], R23 ;  /* 0x000000170a004986 */ /* 0x0001e2000c101112 */
[----:B------:R-:W-:-:S03]  /*17f80*/  IADD3 R16, P6, R18, R0, RZ ;  /* 0x0000000012107210 */ /* 0x000fc60007fde0ff */
[----:B------:R0:W-:Y:S04]  /*17f90*/  @P3 STG.E.U8 desc[UR18][R12.64], R21 ;  /* 0x000000150c003986 */ /* 0x0001e8000c101112 */
[----:B------:R0:W-:Y:S01]  /*17fa0*/  @P2 STG.E.U8 desc[UR18][R2.64], R19 ;  /* 0x0000001302002986 */ /* 0x0001e2000c101112 */
[----:B------:R-:W-:-:S03]  /*17fb0*/  LEA.HI.X.SX32 R17, R18, R43, 0x1, P6 ;  /* 0x0000002b12117211 */ /* 0x000fc600030f0eff */
[----:B------:R0:W-:Y:S01]  /*17fc0*/  @P0 STG.E.U8 desc[UR18][R14.64], R5 ;  /* 0x000000050e000986 */ /* 0x0001e2000c101112 */
[----:B------:R-:W-:Y:S01]  /*17fd0*/  PRMT R7, R7, 0x7773, RZ ;  /* 0x0000777307077816 */ /* 0x000fe200000000ff */
[----:B------:R-:W-:Y:S06]  /*17fe0*/  @!P1 EXIT ;  /* 0x000000000000994d */ /* 0x000fec0003800000 */
[----:B------:R-:W-:Y:S01]  /*17ff0*/  STG.E.U8 desc[UR18][R16.64], R7 ;  /* 0x0000000710007986 */ /* 0x000fe2000c101112 */
[----:B------:R-:W-:Y:S05]  /*18000*/  EXIT ;  /* 0x000000000000794d */ /* 0x000fea0003800000 */
.L_x_3:
[----:B------:R-:W-:-:S00]  /*18010*/  BRA `(.L_x_3) ;  /* 0xfffffffc00fc7947 */ /* 0x000fc0000383ffff */
[----:B------:R-:W-:-:S00]  /*18020*/  NOP ;  /* 0x0000000000007918 */ /* 0x000fc00000000000 */
        /* <DEDUP_REMOVED lines=13> */
.L_x_4:


//--------------------- .nv.shared.matmul_kernel  --------------------------
	.section	.nv.shared.matmul_kernel,"aw",@nobits
	.sectionflags	@""
	.align	16
	.zero		1024


//--------------------- .nv.shared.reserved.0     --------------------------
	.section	.nv.shared.reserved.0,"aw",@nobits
	.weak		__nv_reservedSMEM_offset_0_alias
	.size		__nv_reservedSMEM_offset_0_alias, 0, 0
	.other		__nv_reservedSMEM_offset_0_alias,@"STO_CUDA_RESERVED_SHARED STV_DEFAULT"
__nv_reservedSMEM_offset_0_alias:
	.zero		0


//--------------------- .nv.constant0.matmul_kernel --------------------------
	.section	.nv.constant0.matmul_kernel,"a",@progbits
	.sectionflags	@""
	.align	4
.nv.constant0.matmul_kernel:
	.zero		608


//--------------------- SYMBOLS --------------------------

	.type		.nv.reservedSmem.offset0,@object
	.size		.nv.reservedSmem.offset0,0x4
